	.target	sm_80

	.elftype	@"ET_EXEC"


//--------------------- .note.nv.tkinfo           --------------------------
	.section	.note.nv.tkinfo,"",@"SHT_NOTE"
	.sectionflags	@"SHF_NOTE_NV_TKINFO"
	.tkinfo
        /*0018*/ 	.word	0x00000002
        /*0030*/ 	.string	""
        /*0030*/ 	.string	"ptxas"
        /*0030*/ 	.string	"Cuda compilation tools, release 13.0, V13.0.88"
        /*0030*/ 	.string	"Build cuda_13.0.r13.0/compiler.36424714_0"
        /*0030*/ 	.string	"-arch sm_80 -m 64 "



//--------------------- .note.nv.cuinfo           --------------------------
	.section	.note.nv.cuinfo,"",@"SHT_NOTE"
	.sectionflags	@"SHF_NOTE_NV_CUINFO"
        /*0018*/ 	.short	0x0002
        /*001a*/ 	.short	0x0050
        /*001c*/ 	.short	0x0082
	.zero		2


//--------------------- .nv.info                  --------------------------
	.section	.nv.info,"",@"SHT_CUDA_INFO"
	.align	4


	//----- nvinfo : EIATTR_REGCOUNT
	.align		4
        /*0000*/ 	.byte	0x04, 0x2f
        /*0002*/ 	.short	(.L_27 - .L_26)
	.align		4
.L_26:
        /*0004*/ 	.word	index@(_ZN4mmha33masked_multihead_attention_kernelIfLi160ELi256ELi4ELi64ELi64ELb0ELb0EEEv26Multihead_attention_paramsIT_XT5_EE)
        /*0008*/ 	.word	0x000000a8


	//----- nvinfo : EIATTR_FRAME_SIZE
	.align		4
.L_27:
        /*000c*/ 	.byte	0x04, 0x11
        /*000e*/ 	.short	(.L_29 - .L_28)
	.align		4
.L_28:
        /*0010*/ 	.word	index@($__internal_19_$__cuda_sm70_shflsync_bfly_p)
        /*0014*/ 	.word	0x00000000


	//----- nvinfo : EIATTR_FRAME_SIZE
	.align		4
.L_29:
        /*0018*/ 	.byte	0x04, 0x11
        /*001a*/ 	.short	(.L_31 - .L_30)
	.align		4
.L_30:
        /*001c*/ 	.word	index@(_ZN4mmha33masked_multihead_attention_kernelIfLi160ELi256ELi4ELi64ELi64ELb0ELb0EEEv26Multihead_attention_paramsIT_XT5_EE)
        /*0020*/ 	.word	0x00000000


	//----- nvinfo : EIATTR_REGCOUNT
	.align		4
.L_31:
        /*0024*/ 	.byte	0x04, 0x2f
        /*0026*/ 	.short	(.L_33 - .L_32)
	.align		4
.L_32:
        /*0028*/ 	.word	index@(_ZN4mmha33masked_multihead_attention_kernelIfLi160ELi256ELi2ELi64ELi128ELb0ELb0EEEv26Multihead_attention_paramsIT_XT5_EE)
        /*002c*/ 	.word	0x000000ff


	//----- nvinfo : EIATTR_FRAME_SIZE
	.align		4
.L_33:
        /*0030*/ 	.byte	0x04, 0x11
        /*0032*/ 	.short	(.L_35 - .L_34)
	.align		4
.L_34:
        /*0034*/ 	.word	index@($__internal_18_$__cuda_sm70_shflsync_bfly_p)
        /*0038*/ 	.word	0x00000000


	//----- nvinfo : EIATTR_FRAME_SIZE
	.align		4
.L_35:
        /*003c*/ 	.byte	0x04, 0x11
        /*003e*/ 	.short	(.L_37 - .L_36)
	.align		4
.L_36:
        /*0040*/ 	.word	index@(_ZN4mmha33masked_multihead_attention_kernelIfLi160ELi256ELi2ELi64ELi128ELb0ELb0EEEv26Multihead_attention_paramsIT_XT5_EE)
        /*0044*/ 	.word	0x00000078


	//----- nvinfo : EIATTR_REGCOUNT
	.align		4
.L_37:
        /*0048*/ 	.byte	0x04, 0x2f
        /*004a*/ 	.short	(.L_39 - .L_38)
	.align		4
.L_38:
        /*004c*/ 	.word	index@(_ZN4mmha33masked_multihead_attention_kernelIfLi160ELi256ELi1ELi64ELi256ELb0ELb0EEEv26Multihead_attention_paramsIT_XT5_EE)
        /*0050*/ 	.word	0x000000ff


	//----- nvinfo : EIATTR_FRAME_SIZE
	.align		4
.L_39:
        /*0054*/ 	.byte	0x04, 0x11
        /*0056*/ 	.short	(.L_41 - .L_40)
	.align		4
.L_40:
        /*0058*/ 	.word	index@(_ZN4mmha33masked_multihead_attention_kernelIfLi160ELi256ELi1ELi64ELi256ELb0ELb0EEEv26Multihead_attention_paramsIT_XT5_EE)
        /*005c*/ 	.word	0x00000480


	//----- nvinfo : EIATTR_REGCOUNT
	.align		4
.L_41:
        /*0060*/ 	.byte	0x04, 0x2f
        /*0062*/ 	.short	(.L_43 - .L_42)
	.align		4
.L_42:
        /*0064*/ 	.word	index@(_ZN4mmha33masked_multihead_attention_kernelIfLi160ELi256ELi4ELi64ELi64ELb0ELb1EEEv26Multihead_attention_paramsIT_XT5_EE)
        /*0068*/ 	.word	0x000000a7


	//----- nvinfo : EIATTR_FRAME_SIZE
	.align		4
.L_43:
        /*006c*/ 	.byte	0x04, 0x11
        /*006e*/ 	.short	(.L_45 - .L_44)
	.align		4
.L_44:
        /*0070*/ 	.word	index@($__internal_17_$__cuda_sm70_shflsync_bfly_p)
        /*0074*/ 	.word	0x00000000


	//----- nvinfo : EIATTR_FRAME_SIZE
	.align		4
.L_45:
        /*0078*/ 	.byte	0x04, 0x11
        /*007a*/ 	.short	(.L_47 - .L_46)
	.align		4
.L_46:
        /*007c*/ 	.word	index@(_ZN4mmha33masked_multihead_attention_kernelIfLi160ELi256ELi4ELi64ELi64ELb0ELb1EEEv26Multihead_attention_paramsIT_XT5_EE)
        /*0080*/ 	.word	0x00000000


	//----- nvinfo : EIATTR_REGCOUNT
	.align		4
.L_47:
        /*0084*/ 	.byte	0x04, 0x2f
        /*0086*/ 	.short	(.L_49 - .L_48)
	.align		4
.L_48:
        /*0088*/ 	.word	index@(_ZN4mmha33masked_multihead_attention_kernelIfLi160ELi256ELi2ELi64ELi128ELb0ELb1EEEv26Multihead_attention_paramsIT_XT5_EE)
        /*008c*/ 	.word	0x000000ff


	//----- nvinfo : EIATTR_FRAME_SIZE
	.align		4
.L_49:
        /*0090*/ 	.byte	0x04, 0x11
        /*0092*/ 	.short	(.L_51 - .L_50)
	.align		4
.L_50:
        /*0094*/ 	.word	index@($__internal_16_$__cuda_sm70_shflsync_bfly_p)
        /*0098*/ 	.word	0x00000000


	//----- nvinfo : EIATTR_FRAME_SIZE
	.align		4
.L_51:
        /*009c*/ 	.byte	0x04, 0x11
        /*009e*/ 	.short	(.L_53 - .L_52)
	.align		4
.L_52:
        /*00a0*/ 	.word	index@(_ZN4mmha33masked_multihead_attention_kernelIfLi160ELi256ELi2ELi64ELi128ELb0ELb1EEEv26Multihead_attention_paramsIT_XT5_EE)
        /*00a4*/ 	.word	0x00000080


	//----- nvinfo : EIATTR_REGCOUNT
	.align		4
.L_53:
        /*00a8*/ 	.byte	0x04, 0x2f
        /*00aa*/ 	.short	(.L_55 - .L_54)
	.align		4
.L_54:
        /*00ac*/ 	.word	index@(_ZN4mmha33masked_multihead_attention_kernelIfLi160ELi256ELi1ELi64ELi256ELb0ELb1EEEv26Multihead_attention_paramsIT_XT5_EE)
        /*00b0*/ 	.word	0x000000ff


	//----- nvinfo : EIATTR_FRAME_SIZE
	.align		4
.L_55:
        /*00b4*/ 	.byte	0x04, 0x11
        /*00b6*/ 	.short	(.L_57 - .L_56)
	.align		4
.L_56:
        /*00b8*/ 	.word	index@(_ZN4mmha33masked_multihead_attention_kernelIfLi160ELi256ELi1ELi64ELi256ELb0ELb1EEEv26Multihead_attention_paramsIT_XT5_EE)
        /*00bc*/ 	.word	0x000004a0


	//----- nvinfo : EIATTR_REGCOUNT
	.align		4
.L_57:
        /*00c0*/ 	.byte	0x04, 0x2f
        /*00c2*/ 	.short	(.L_59 - .L_58)
	.align		4
.L_58:
        /*00c4*/ 	.word	index@(_ZN4mmha33masked_multihead_attention_kernelItLi160ELi256ELi4ELi32ELi64ELb0ELb0EEEv26Multihead_attention_paramsIT_XT5_EE)
        /*00c8*/ 	.word	0x00000060


	//----- nvinfo : EIATTR_FRAME_SIZE
	.align		4
.L_59:
        /*00cc*/ 	.byte	0x04, 0x11
        /*00ce*/ 	.short	(.L_61 - .L_60)
	.align		4
.L_60:
        /*00d0*/ 	.word	index@($__internal_15_$__cuda_sm70_shflsync_bfly_p)
        /*00d4*/ 	.word	0x00000000


	//----- nvinfo : EIATTR_FRAME_SIZE
	.align		4
.L_61:
        /*00d8*/ 	.byte	0x04, 0x11
        /*00da*/ 	.short	(.L_63 - .L_62)
	.align		4
.L_62:
        /*00dc*/ 	.word	index@(_ZN4mmha33masked_multihead_attention_kernelItLi160ELi256ELi4ELi32ELi64ELb0ELb0EEEv26Multihead_attention_paramsIT_XT5_EE)
        /*00e0*/ 	.word	0x00000000


	//----- nvinfo : EIATTR_REGCOUNT
	.align		4
.L_63:
        /*00e4*/ 	.byte	0x04, 0x2f
        /*00e6*/ 	.short	(.L_65 - .L_64)
	.align		4
.L_64:
        /*00e8*/ 	.word	index@(_ZN4mmha33masked_multihead_attention_kernelItLi160ELi256ELi2ELi32ELi128ELb0ELb0EEEv26Multihead_attention_paramsIT_XT5_EE)
        /*00ec*/ 	.word	0x000000a7


	//----- nvinfo : EIATTR_FRAME_SIZE
	.align		4
.L_65:
        /*00f0*/ 	.byte	0x04, 0x11
        /*00f2*/ 	.short	(.L_67 - .L_66)
	.align		4
.L_66:
        /*00f4*/ 	.word	index@($__internal_14_$__cuda_sm70_shflsync_bfly_p)
        /*00f8*/ 	.word	0x00000000


	//----- nvinfo : EIATTR_FRAME_SIZE
	.align		4
.L_67:
        /*00fc*/ 	.byte	0x04, 0x11
        /*00fe*/ 	.short	(.L_69 - .L_68)
	.align		4
.L_68:
        /*0100*/ 	.word	index@(_ZN4mmha33masked_multihead_attention_kernelItLi160ELi256ELi2ELi32ELi128ELb0ELb0EEEv26Multihead_attention_paramsIT_XT5_EE)
        /*0104*/ 	.word	0x00000000


	//----- nvinfo : EIATTR_REGCOUNT
	.align		4
.L_69:
        /*0108*/ 	.byte	0x04, 0x2f
        /*010a*/ 	.short	(.L_71 - .L_70)
	.align		4
.L_70:
        /*010c*/ 	.word	index@(_ZN4mmha33masked_multihead_attention_kernelItLi160ELi256ELi1ELi32ELi256ELb0ELb0EEEv26Multihead_attention_paramsIT_XT5_EE)
        /*0110*/ 	.word	0x000000ff


	//----- nvinfo : EIATTR_FRAME_SIZE
	.align		4
.L_71:
        /*0114*/ 	.byte	0x04, 0x11
        /*0116*/ 	.short	(.L_73 - .L_72)
	.align		4
.L_72:
        /*0118*/ 	.word	index@($__internal_13_$__cuda_sm70_shflsync_bfly_p)
        /*011c*/ 	.word	0x00000000


	//----- nvinfo : EIATTR_FRAME_SIZE
	.align		4
.L_73:
        /*0120*/ 	.byte	0x04, 0x11
        /*0122*/ 	.short	(.L_75 - .L_74)
	.align		4
.L_74:
        /*0124*/ 	.word	index@(_ZN4mmha33masked_multihead_attention_kernelItLi160ELi256ELi1ELi32ELi256ELb0ELb0EEEv26Multihead_attention_paramsIT_XT5_EE)
        /*0128*/ 	.word	0x00000048


	//----- nvinfo : EIATTR_REGCOUNT
	.align		4
.L_75:
        /*012c*/ 	.byte	0x04, 0x2f
        /*012e*/ 	.short	(.L_77 - .L_76)
	.align		4
.L_76:
        /*0130*/ 	.word	index@(_ZN4mmha33masked_multihead_attention_kernelItLi160ELi256ELi4ELi32ELi64ELb0ELb1EEEv26Multihead_attention_paramsIT_XT5_EE)
        /*0134*/ 	.word	0x0000006b


	//----- nvinfo : EIATTR_FRAME_SIZE
	.align		4
.L_77:
        /*0138*/ 	.byte	0x04, 0x11
        /*013a*/ 	.short	(.L_79 - .L_78)
	.align		4
.L_78:
        /*013c*/ 	.word	index@($__internal_12_$__cuda_sm70_shflsync_bfly_p)
        /*0140*/ 	.word	0x00000000


	//----- nvinfo : EIATTR_FRAME_SIZE
	.align		4
.L_79:
        /*0144*/ 	.byte	0x04, 0x11
        /*0146*/ 	.short	(.L_81 - .L_80)
	.align		4
.L_80:
        /*0148*/ 	.word	index@(_ZN4mmha33masked_multihead_attention_kernelItLi160ELi256ELi4ELi32ELi64ELb0ELb1EEEv26Multihead_attention_paramsIT_XT5_EE)
        /*014c*/ 	.word	0x00000000


	//----- nvinfo : EIATTR_REGCOUNT
	.align		4
.L_81:
        /*0150*/ 	.byte	0x04, 0x2f
        /*0152*/ 	.short	(.L_83 - .L_82)
	.align		4
.L_82:
        /*0154*/ 	.word	index@(_ZN4mmha33masked_multihead_attention_kernelItLi160ELi256ELi2ELi32ELi128ELb0ELb1EEEv26Multihead_attention_paramsIT_XT5_EE)
        /*0158*/ 	.word	0x000000a7


	//----- nvinfo : EIATTR_FRAME_SIZE
	.align		4
.L_83:
        /*015c*/ 	.byte	0x04, 0x11
        /*015e*/ 	.short	(.L_85 - .L_84)
	.align		4
.L_84:
        /*0160*/ 	.word	index@($__internal_11_$__cuda_sm70_shflsync_bfly_p)
        /*0164*/ 	.word	0x00000000


	//----- nvinfo : EIATTR_FRAME_SIZE
	.align		4
.L_85:
        /*0168*/ 	.byte	0x04, 0x11
        /*016a*/ 	.short	(.L_87 - .L_86)
	.align		4
.L_86:
        /*016c*/ 	.word	index@(_ZN4mmha33masked_multihead_attention_kernelItLi160ELi256ELi2ELi32ELi128ELb0ELb1EEEv26Multihead_attention_paramsIT_XT5_EE)
        /*0170*/ 	.word	0x00000000


	//----- nvinfo : EIATTR_REGCOUNT
	.align		4
.L_87:
        /*0174*/ 	.byte	0x04, 0x2f
        /*0176*/ 	.short	(.L_89 - .L_88)
	.align		4
.L_88:
        /*0178*/ 	.word	index@(_ZN4mmha33masked_multihead_attention_kernelItLi160ELi256ELi1ELi32ELi256ELb0ELb1EEEv26Multihead_attention_paramsIT_XT5_EE)
        /*017c*/ 	.word	0x000000ff


	//----- nvinfo : EIATTR_FRAME_SIZE
	.align		4
.L_89:
        /*0180*/ 	.byte	0x04, 0x11
        /*0182*/ 	.short	(.L_91 - .L_90)
	.align		4
.L_90:
        /*0184*/ 	.word	index@($__internal_10_$__cuda_sm70_shflsync_bfly_p)
        /*0188*/ 	.word	0x00000000


	//----- nvinfo : EIATTR_FRAME_SIZE
	.align		4
.L_91:
        /*018c*/ 	.byte	0x04, 0x11
        /*018e*/ 	.short	(.L_93 - .L_92)
	.align		4
.L_92:
        /*0190*/ 	.word	index@(_ZN4mmha33masked_multihead_attention_kernelItLi160ELi256ELi1ELi32ELi256ELb0ELb1EEEv26Multihead_attention_paramsIT_XT5_EE)
        /*0194*/ 	.word	0x00000040


	//----- nvinfo : EIATTR_REGCOUNT
	.align		4
.L_93:
        /*0198*/ 	.byte	0x04, 0x2f
        /*019a*/ 	.short	(.L_95 - .L_94)
	.align		4
.L_94:
        /*019c*/ 	.word	index@(_ZN4mmha33masked_multihead_attention_kernelIfLi160ELi256ELi4ELi64ELi64ELb1ELb0EEEv26Multihead_attention_paramsIT_XT5_EE)
        /*01a0*/ 	.word	0x000000f4


	//----- nvinfo : EIATTR_FRAME_SIZE
	.align		4
.L_95:
        /*01a4*/ 	.byte	0x04, 0x11
        /*01a6*/ 	.short	(.L_97 - .L_96)
	.align		4
.L_96:
        /*01a8*/ 	.word	index@($__internal_9_$__cuda_sm70_shflsync_bfly_p)
        /*01ac*/ 	.word	0x00000000


	//----- nvinfo : EIATTR_FRAME_SIZE
	.align		4
.L_97:
        /*01b0*/ 	.byte	0x04, 0x11
        /*01b2*/ 	.short	(.L_99 - .L_98)
	.align		4
.L_98:
        /*01b4*/ 	.word	index@(_ZN4mmha33masked_multihead_attention_kernelIfLi160ELi256ELi4ELi64ELi64ELb1ELb0EEEv26Multihead_attention_paramsIT_XT5_EE)
        /*01b8*/ 	.word	0x00000000


	//----- nvinfo : EIATTR_REGCOUNT
	.align		4
.L_99:
        /*01bc*/ 	.byte	0x04, 0x2f
        /*01be*/ 	.short	(.L_101 - .L_100)
	.align		4
.L_100:
        /*01c0*/ 	.word	index@(_ZN4mmha33masked_multihead_attention_kernelIfLi160ELi256ELi2ELi64ELi128ELb1ELb0EEEv26Multihead_attention_paramsIT_XT5_EE)
        /*01c4*/ 	.word	0x000000ff


	//----- nvinfo : EIATTR_FRAME_SIZE
	.align		4
.L_101:
        /*01c8*/ 	.byte	0x04, 0x11
        /*01ca*/ 	.short	(.L_103 - .L_102)
	.align		4
.L_102:
        /*01cc*/ 	.word	index@($__internal_8_$__cuda_sm70_shflsync_bfly_p)
        /*01d0*/ 	.word	0x00000000


	//----- nvinfo : EIATTR_FRAME_SIZE
	.align		4
.L_103:
        /*01d4*/ 	.byte	0x04, 0x11
        /*01d6*/ 	.short	(.L_105 - .L_104)
	.align		4
.L_104:
        /*01d8*/ 	.word	index@(_ZN4mmha33masked_multihead_attention_kernelIfLi160ELi256ELi2ELi64ELi128ELb1ELb0EEEv26Multihead_attention_paramsIT_XT5_EE)
        /*01dc*/ 	.word	0x000002c0


	//----- nvinfo : EIATTR_REGCOUNT
	.align		4
.L_105:
        /*01e0*/ 	.byte	0x04, 0x2f
        /*01e2*/ 	.short	(.L_107 - .L_106)
	.align		4
.L_106:
        /*01e4*/ 	.word	index@(_ZN4mmha33masked_multihead_attention_kernelIfLi160ELi256ELi1ELi64ELi256ELb1ELb0EEEv26Multihead_attention_paramsIT_XT5_EE)
        /*01e8*/ 	.word	0x000000ff


	//----- nvinfo : EIATTR_FRAME_SIZE
	.align		4
.L_107:
        /*01ec*/ 	.byte	0x04, 0x11
        /*01ee*/ 	.short	(.L_109 - .L_108)
	.align		4
.L_108:
        /*01f0*/ 	.word	index@(_ZN4mmha33masked_multihead_attention_kernelIfLi160ELi256ELi1ELi64ELi256ELb1ELb0EEEv26Multihead_attention_paramsIT_XT5_EE)
        /*01f4*/ 	.word	0x00000820


	//----- nvinfo : EIATTR_REGCOUNT
	.align		4
.L_109:
        /*01f8*/ 	.byte	0x04, 0x2f
        /*01fa*/ 	.short	(.L_111 - .L_110)
	.align		4
.L_110:
        /*01fc*/ 	.word	index@(_ZN4mmha33masked_multihead_attention_kernelIfLi160ELi256ELi4ELi64ELi64ELb1ELb1EEEv26Multihead_attention_paramsIT_XT5_EE)
        /*0200*/ 	.word	0x000000f2


	//----- nvinfo : EIATTR_FRAME_SIZE
	.align		4
.L_111:
        /*0204*/ 	.byte	0x04, 0x11
        /*0206*/ 	.short	(.L_113 - .L_112)
	.align		4
.L_112:
        /*0208*/ 	.word	index@($__internal_7_$__cuda_sm70_shflsync_bfly_p)
        /*020c*/ 	.word	0x00000000


	//----- nvinfo : EIATTR_FRAME_SIZE
	.align		4
.L_113:
        /*0210*/ 	.byte	0x04, 0x11
        /*0212*/ 	.short	(.L_115 - .L_114)
	.align		4
.L_114:
        /*0214*/ 	.word	index@(_ZN4mmha33masked_multihead_attention_kernelIfLi160ELi256ELi4ELi64ELi64ELb1ELb1EEEv26Multihead_attention_paramsIT_XT5_EE)
        /*0218*/ 	.word	0x00000000


	//----- nvinfo : EIATTR_REGCOUNT
	.align		4
.L_115:
        /*021c*/ 	.byte	0x04, 0x2f
        /*021e*/ 	.short	(.L_117 - .L_116)
	.align		4
.L_116:
        /*0220*/ 	.word	index@(_ZN4mmha33masked_multihead_attention_kernelIfLi160ELi256ELi2ELi64ELi128ELb1ELb1EEEv26Multihead_attention_paramsIT_XT5_EE)
        /*0224*/ 	.word	0x000000ff


	//----- nvinfo : EIATTR_FRAME_SIZE
	.align		4
.L_117:
        /*0228*/ 	.byte	0x04, 0x11
        /*022a*/ 	.short	(.L_119 - .L_118)
	.align		4
.L_118:
        /*022c*/ 	.word	index@($__internal_6_$__cuda_sm70_shflsync_bfly_p)
        /*0230*/ 	.word	0x00000000


	//----- nvinfo : EIATTR_FRAME_SIZE
	.align		4
.L_119:
        /*0234*/ 	.byte	0x04, 0x11
        /*0236*/ 	.short	(.L_121 - .L_120)
	.align		4
.L_120:
        /*0238*/ 	.word	index@(_ZN4mmha33masked_multihead_attention_kernelIfLi160ELi256ELi2ELi64ELi128ELb1ELb1EEEv26Multihead_attention_paramsIT_XT5_EE)
        /*023c*/ 	.word	0x000002c0


	//----- nvinfo : EIATTR_REGCOUNT
	.align		4
.L_121:
        /*0240*/ 	.byte	0x04, 0x2f
        /*0242*/ 	.short	(.L_123 - .L_122)
	.align		4
.L_122:
        /*0244*/ 	.word	index@(_ZN4mmha33masked_multihead_attention_kernelIfLi160ELi256ELi1ELi64ELi256ELb1ELb1EEEv26Multihead_attention_paramsIT_XT5_EE)
        /*0248*/ 	.word	0x000000ff


	//----- nvinfo : EIATTR_FRAME_SIZE
	.align		4
.L_123:
        /*024c*/ 	.byte	0x04, 0x11
        /*024e*/ 	.short	(.L_125 - .L_124)
	.align		4
.L_124:
        /*0250*/ 	.word	index@(_ZN4mmha33masked_multihead_attention_kernelIfLi160ELi256ELi1ELi64ELi256ELb1ELb1EEEv26Multihead_attention_paramsIT_XT5_EE)
        /*0254*/ 	.word	0x00000820


	//----- nvinfo : EIATTR_REGCOUNT
	.align		4
.L_125:
        /*0258*/ 	.byte	0x04, 0x2f
        /*025a*/ 	.short	(.L_127 - .L_126)
	.align		4
.L_126:
        /*025c*/ 	.word	index@(_ZN4mmha33masked_multihead_attention_kernelItLi160ELi256ELi4ELi32ELi64ELb1ELb0EEEv26Multihead_attention_paramsIT_XT5_EE)
        /*0260*/ 	.word	0x00000084


	//----- nvinfo : EIATTR_FRAME_SIZE
	.align		4
.L_127:
        /*0264*/ 	.byte	0x04, 0x11
        /*0266*/ 	.short	(.L_129 - .L_128)
	.align		4
.L_128:
        /*0268*/ 	.word	index@($__internal_5_$__cuda_sm70_shflsync_bfly_p)
        /*026c*/ 	.word	0x00000000


	//----- nvinfo : EIATTR_FRAME_SIZE
	.align		4
.L_129:
        /*0270*/ 	.byte	0x04, 0x11
        /*0272*/ 	.short	(.L_131 - .L_130)
	.align		4
.L_130:
        /*0274*/ 	.word	index@(_ZN4mmha33masked_multihead_attention_kernelItLi160ELi256ELi4ELi32ELi64ELb1ELb0EEEv26Multihead_attention_paramsIT_XT5_EE)
        /*0278*/ 	.word	0x00000000


	//----- nvinfo : EIATTR_REGCOUNT
	.align		4
.L_131:
        /*027c*/ 	.byte	0x04, 0x2f
        /*027e*/ 	.short	(.L_133 - .L_132)
	.align		4
.L_132:
        /*0280*/ 	.word	index@(_ZN4mmha33masked_multihead_attention_kernelItLi160ELi256ELi2ELi32ELi128ELb1ELb0EEEv26Multihead_attention_paramsIT_XT5_EE)
        /*0284*/ 	.word	0x000000e5


	//----- nvinfo : EIATTR_FRAME_SIZE
	.align		4
.L_133:
        /*0288*/ 	.byte	0x04, 0x11
        /*028a*/ 	.short	(.L_135 - .L_134)
	.align		4
.L_134:
        /*028c*/ 	.word	index@($__internal_4_$__cuda_sm70_shflsync_bfly_p)
        /*0290*/ 	.word	0x00000000


	//----- nvinfo : EIATTR_FRAME_SIZE
	.align		4
.L_135:
        /*0294*/ 	.byte	0x04, 0x11
        /*0296*/ 	.short	(.L_137 - .L_136)
	.align		4
.L_136:
        /*0298*/ 	.word	index@(_ZN4mmha33masked_multihead_attention_kernelItLi160ELi256ELi2ELi32ELi128ELb1ELb0EEEv26Multihead_attention_paramsIT_XT5_EE)
        /*029c*/ 	.word	0x00000000


	//----- nvinfo : EIATTR_REGCOUNT
	.align		4
.L_137:
        /*02a0*/ 	.byte	0x04, 0x2f
        /*02a2*/ 	.short	(.L_139 - .L_138)
	.align		4
.L_138:
        /*02a4*/ 	.word	index@(_ZN4mmha33masked_multihead_attention_kernelItLi160ELi256ELi1ELi32ELi256ELb1ELb0EEEv26Multihead_attention_paramsIT_XT5_EE)
        /*02a8*/ 	.word	0x000000ff


	//----- nvinfo : EIATTR_FRAME_SIZE
	.align		4
.L_139:
        /*02ac*/ 	.byte	0x04, 0x11
        /*02ae*/ 	.short	(.L_141 - .L_140)
	.align		4
.L_140:
        /*02b0*/ 	.word	index@($__internal_3_$__cuda_sm70_shflsync_bfly_p)
        /*02b4*/ 	.word	0x00000000


	//----- nvinfo : EIATTR_FRAME_SIZE
	.align		4
.L_141:
        /*02b8*/ 	.byte	0x04, 0x11
        /*02ba*/ 	.short	(.L_143 - .L_142)
	.align		4
.L_142:
        /*02bc*/ 	.word	index@(_ZN4mmha33masked_multihead_attention_kernelItLi160ELi256ELi1ELi32ELi256ELb1ELb0EEEv26Multihead_attention_paramsIT_XT5_EE)
        /*02c0*/ 	.word	0x000002c8


	//----- nvinfo : EIATTR_REGCOUNT
	.align		4
.L_143:
        /*02c4*/ 	.byte	0x04, 0x2f
        /*02c6*/ 	.short	(.L_145 - .L_144)
	.align		4
.L_144:
        /*02c8*/ 	.word	index@(_ZN4mmha33masked_multihead_attention_kernelItLi160ELi256ELi4ELi32ELi64ELb1ELb1EEEv26Multihead_attention_paramsIT_XT5_EE)
        /*02cc*/ 	.word	0x00000088


	//----- nvinfo : EIATTR_FRAME_SIZE
	.align		4
.L_145:
        /*02d0*/ 	.byte	0x04, 0x11
        /*02d2*/ 	.short	(.L_147 - .L_146)
	.align		4
.L_146:
        /*02d4*/ 	.word	index@($__internal_2_$__cuda_sm70_shflsync_bfly_p)
        /*02d8*/ 	.word	0x00000000


	//----- nvinfo : EIATTR_FRAME_SIZE
	.align		4
.L_147:
        /*02dc*/ 	.byte	0x04, 0x11
        /*02de*/ 	.short	(.L_149 - .L_148)
	.align		4
.L_148:
        /*02e0*/ 	.word	index@(_ZN4mmha33masked_multihead_attention_kernelItLi160ELi256ELi4ELi32ELi64ELb1ELb1EEEv26Multihead_attention_paramsIT_XT5_EE)
        /*02e4*/ 	.word	0x00000000


	//----- nvinfo : EIATTR_REGCOUNT
	.align		4
.L_149:
        /*02e8*/ 	.byte	0x04, 0x2f
        /*02ea*/ 	.short	(.L_151 - .L_150)
	.align		4
.L_150:
        /*02ec*/ 	.word	index@(_ZN4mmha33masked_multihead_attention_kernelItLi160ELi256ELi2ELi32ELi128ELb1ELb1EEEv26Multihead_attention_paramsIT_XT5_EE)
        /*02f0*/ 	.word	0x000000e7


	//----- nvinfo : EIATTR_FRAME_SIZE
	.align		4
.L_151:
        /*02f4*/ 	.byte	0x04, 0x11
        /*02f6*/ 	.short	(.L_153 - .L_152)
	.align		4
.L_152:
        /*02f8*/ 	.word	index@($__internal_1_$__cuda_sm70_shflsync_bfly_p)
        /*02fc*/ 	.word	0x00000000


	//----- nvinfo : EIATTR_FRAME_SIZE
	.align		4
.L_153:
        /*0300*/ 	.byte	0x04, 0x11
        /*0302*/ 	.short	(.L_155 - .L_154)
	.align		4
.L_154:
        /*0304*/ 	.word	index@(_ZN4mmha33masked_multihead_attention_kernelItLi160ELi256ELi2ELi32ELi128ELb1ELb1EEEv26Multihead_attention_paramsIT_XT5_EE)
        /*0308*/ 	.word	0x00000000


	//----- nvinfo : EIATTR_REGCOUNT
	.align		4
.L_155:
        /*030c*/ 	.byte	0x04, 0x2f
        /*030e*/ 	.short	(.L_157 - .L_156)
	.align		4
.L_156:
        /*0310*/ 	.word	index@(_ZN4mmha33masked_multihead_attention_kernelItLi160ELi256ELi1ELi32ELi256ELb1ELb1EEEv26Multihead_attention_paramsIT_XT5_EE)
        /*0314*/ 	.word	0x000000ff


	//----- nvinfo : EIATTR_FRAME_SIZE
	.align		4
.L_157:
        /*0318*/ 	.byte	0x04, 0x11
        /*031a*/ 	.short	(.L_159 - .L_158)
	.align		4
.L_158:
        /*031c*/ 	.word	index@($__internal_0_$__cuda_sm70_shflsync_bfly_p)
        /*0320*/ 	.word	0x00000000


	//----- nvinfo : EIATTR_FRAME_SIZE
	.align		4
.L_159:
        /*0324*/ 	.byte	0x04, 0x11
        /*0326*/ 	.short	(.L_161 - .L_160)
	.align		4
.L_160:
        /*0328*/ 	.word	index@(_ZN4mmha33masked_multihead_attention_kernelItLi160ELi256ELi1ELi32ELi256ELb1ELb1EEEv26Multihead_attention_paramsIT_XT5_EE)
        /*032c*/ 	.word	0x000002b8


	//----- nvinfo : EIATTR_MIN_STACK_SIZE
	.align		4
.L_161:
        /*0330*/ 	.byte	0x04, 0x12
        /*0332*/ 	.short	(.L_163 - .L_162)
	.align		4
.L_162:
        /*0334*/ 	.word	index@(_ZN4mmha33masked_multihead_attention_kernelItLi160ELi256ELi1ELi32ELi256ELb1ELb1EEEv26Multihead_attention_paramsIT_XT5_EE)
        /*0338*/ 	.word	0x000002b8


	//----- nvinfo : EIATTR_MIN_STACK_SIZE
	.align		4
.L_163:
        /*033c*/ 	.byte	0x04, 0x12
        /*033e*/ 	.short	(.L_165 - .L_164)
	.align		4
.L_164:
        /*0340*/ 	.word	index@(_ZN4mmha33masked_multihead_attention_kernelItLi160ELi256ELi2ELi32ELi128ELb1ELb1EEEv26Multihead_attention_paramsIT_XT5_EE)
        /*0344*/ 	.word	0x00000000


	//----- nvinfo : EIATTR_MIN_STACK_SIZE
	.align		4
.L_165:
        /*0348*/ 	.byte	0x04, 0x12
        /*034a*/ 	.short	(.L_167 - .L_166)
	.align		4
.L_166:
        /*034c*/ 	.word	index@(_ZN4mmha33masked_multihead_attention_kernelItLi160ELi256ELi4ELi32ELi64ELb1ELb1EEEv26Multihead_attention_paramsIT_XT5_EE)
        /*0350*/ 	.word	0x00000000


	//----- nvinfo : EIATTR_MIN_STACK_SIZE
	.align		4
.L_167:
        /*0354*/ 	.byte	0x04, 0x12
        /*0356*/ 	.short	(.L_169 - .L_168)
	.align		4
.L_168:
        /*0358*/ 	.word	index@(_ZN4mmha33masked_multihead_attention_kernelItLi160ELi256ELi1ELi32ELi256ELb1ELb0EEEv26Multihead_attention_paramsIT_XT5_EE)
        /*035c*/ 	.word	0x000002c8


	//----- nvinfo : EIATTR_MIN_STACK_SIZE
	.align		4
.L_169:
        /*0360*/ 	.byte	0x04, 0x12
        /*0362*/ 	.short	(.L_171 - .L_170)
	.align		4
.L_170:
        /*0364*/ 	.word	index@(_ZN4mmha33masked_multihead_attention_kernelItLi160ELi256ELi2ELi32ELi128ELb1ELb0EEEv26Multihead_attention_paramsIT_XT5_EE)
        /*0368*/ 	.word	0x00000000


	//----- nvinfo : EIATTR_MIN_STACK_SIZE
	.align		4
.L_171:
        /*036c*/ 	.byte	0x04, 0x12
        /*036e*/ 	.short	(.L_173 - .L_172)
	.align		4
.L_172:
        /*0370*/ 	.word	index@(_ZN4mmha33masked_multihead_attention_kernelItLi160ELi256ELi4ELi32ELi64ELb1ELb0EEEv26Multihead_attention_paramsIT_XT5_EE)
        /*0374*/ 	.word	0x00000000


	//----- nvinfo : EIATTR_MIN_STACK_SIZE
	.align		4
.L_173:
        /*0378*/ 	.byte	0x04, 0x12
        /*037a*/ 	.short	(.L_175 - .L_174)
	.align		4
.L_174:
        /*037c*/ 	.word	index@(_ZN4mmha33masked_multihead_attention_kernelIfLi160ELi256ELi1ELi64ELi256ELb1ELb1EEEv26Multihead_attention_paramsIT_XT5_EE)
        /*0380*/ 	.word	0x00000820


	//----- nvinfo : EIATTR_MIN_STACK_SIZE
	.align		4
.L_175:
        /*0384*/ 	.byte	0x04, 0x12
        /*0386*/ 	.short	(.L_177 - .L_176)
	.align		4
.L_176:
        /*0388*/ 	.word	index@(_ZN4mmha33masked_multihead_attention_kernelIfLi160ELi256ELi2ELi64ELi128ELb1ELb1EEEv26Multihead_attention_paramsIT_XT5_EE)
        /*038c*/ 	.word	0x000002c0


	//----- nvinfo : EIATTR_MIN_STACK_SIZE
	.align		4
.L_177:
        /*0390*/ 	.byte	0x04, 0x12
        /*0392*/ 	.short	(.L_179 - .L_178)
	.align		4
.L_178:
        /*0394*/ 	.word	index@(_ZN4mmha33masked_multihead_attention_kernelIfLi160ELi256ELi4ELi64ELi64ELb1ELb1EEEv26Multihead_attention_paramsIT_XT5_EE)
        /*0398*/ 	.word	0x00000000


	//----- nvinfo : EIATTR_MIN_STACK_SIZE
	.align		4
.L_179:
        /*039c*/ 	.byte	0x04, 0x12
        /*039e*/ 	.short	(.L_181 - .L_180)
	.align		4
.L_180:
        /*03a0*/ 	.word	index@(_ZN4mmha33masked_multihead_attention_kernelIfLi160ELi256ELi1ELi64ELi256ELb1ELb0EEEv26Multihead_attention_paramsIT_XT5_EE)
        /*03a4*/ 	.word	0x00000820


	//----- nvinfo : EIATTR_MIN_STACK_SIZE
	.align		4
.L_181:
        /*03a8*/ 	.byte	0x04, 0x12
        /*03aa*/ 	.short	(.L_183 - .L_182)
	.align		4
.L_182:
        /*03ac*/ 	.word	index@(_ZN4mmha33masked_multihead_attention_kernelIfLi160ELi256ELi2ELi64ELi128ELb1ELb0EEEv26Multihead_attention_paramsIT_XT5_EE)
        /*03b0*/ 	.word	0x000002c0


	//----- nvinfo : EIATTR_MIN_STACK_SIZE
	.align		4
.L_183:
        /*03b4*/ 	.byte	0x04, 0x12
        /*03b6*/ 	.short	(.L_185 - .L_184)
	.align		4
.L_184:
        /*03b8*/ 	.word	index@(_ZN4mmha33masked_multihead_attention_kernelIfLi160ELi256ELi4ELi64ELi64ELb1ELb0EEEv26Multihead_attention_paramsIT_XT5_EE)
        /*03bc*/ 	.word	0x00000000


	//----- nvinfo : EIATTR_MIN_STACK_SIZE
	.align		4
.L_185:
        /*03c0*/ 	.byte	0x04, 0x12
        /*03c2*/ 	.short	(.L_187 - .L_186)
	.align		4
.L_186:
        /*03c4*/ 	.word	index@(_ZN4mmha33masked_multihead_attention_kernelItLi160ELi256ELi1ELi32ELi256ELb0ELb1EEEv26Multihead_attention_paramsIT_XT5_EE)
        /*03c8*/ 	.word	0x00000040


	//----- nvinfo : EIATTR_MIN_STACK_SIZE
	.align		4
.L_187:
        /*03cc*/ 	.byte	0x04, 0x12
        /*03ce*/ 	.short	(.L_189 - .L_188)
	.align		4
.L_188:
        /*03d0*/ 	.word	index@(_ZN4mmha33masked_multihead_attention_kernelItLi160ELi256ELi2ELi32ELi128ELb0ELb1EEEv26Multihead_attention_paramsIT_XT5_EE)
        /*03d4*/ 	.word	0x00000000


	//----- nvinfo : EIATTR_MIN_STACK_SIZE
	.align		4
.L_189:
        /*03d8*/ 	.byte	0x04, 0x12
        /*03da*/ 	.short	(.L_191 - .L_190)
	.align		4
.L_190:
        /*03dc*/ 	.word	index@(_ZN4mmha33masked_multihead_attention_kernelItLi160ELi256ELi4ELi32ELi64ELb0ELb1EEEv26Multihead_attention_paramsIT_XT5_EE)
        /*03e0*/ 	.word	0x00000000


	//----- nvinfo : EIATTR_MIN_STACK_SIZE
	.align		4
.L_191:
        /*03e4*/ 	.byte	0x04, 0x12
        /*03e6*/ 	.short	(.L_193 - .L_192)
	.align		4
.L_192:
        /*03e8*/ 	.word	index@(_ZN4mmha33masked_multihead_attention_kernelItLi160ELi256ELi1ELi32ELi256ELb0ELb0EEEv26Multihead_attention_paramsIT_XT5_EE)
        /*03ec*/ 	.word	0x00000048


	//----- nvinfo : EIATTR_MIN_STACK_SIZE
	.align		4
.L_193:
        /*03f0*/ 	.byte	0x04, 0x12
        /*03f2*/ 	.short	(.L_195 - .L_194)
	.align		4
.L_194:
        /*03f4*/ 	.word	index@(_ZN4mmha33masked_multihead_attention_kernelItLi160ELi256ELi2ELi32ELi128ELb0ELb0EEEv26Multihead_attention_paramsIT_XT5_EE)
        /*03f8*/ 	.word	0x00000000


	//----- nvinfo : EIATTR_MIN_STACK_SIZE
	.align		4
.L_195:
        /*03fc*/ 	.byte	0x04, 0x12
        /*03fe*/ 	.short	(.L_197 - .L_196)
	.align		4
.L_196:
        /*0400*/ 	.word	index@(_ZN4mmha33masked_multihead_attention_kernelItLi160ELi256ELi4ELi32ELi64ELb0ELb0EEEv26Multihead_attention_paramsIT_XT5_EE)
        /*0404*/ 	.word	0x00000000


	//----- nvinfo : EIATTR_MIN_STACK_SIZE
	.align		4
.L_197:
        /*0408*/ 	.byte	0x04, 0x12
        /*040a*/ 	.short	(.L_199 - .L_198)
	.align		4
.L_198:
        /*040c*/ 	.word	index@(_ZN4mmha33masked_multihead_attention_kernelIfLi160ELi256ELi1ELi64ELi256ELb0ELb1EEEv26Multihead_attention_paramsIT_XT5_EE)
        /*0410*/ 	.word	0x000004a0


	//----- nvinfo : EIATTR_MIN_STACK_SIZE
	.align		4
.L_199:
        /*0414*/ 	.byte	0x04, 0x12
        /*0416*/ 	.short	(.L_201 - .L_200)
	.align		4
.L_200:
        /*0418*/ 	.word	index@(_ZN4mmha33masked_multihead_attention_kernelIfLi160ELi256ELi2ELi64ELi128ELb0ELb1EEEv26Multihead_attention_paramsIT_XT5_EE)
        /*041c*/ 	.word	0x00000080


	//----- nvinfo : EIATTR_MIN_STACK_SIZE
	.align		4
.L_201:
        /*0420*/ 	.byte	0x04, 0x12
        /*0422*/ 	.short	(.L_203 - .L_202)
	.align		4
.L_202:
        /*0424*/ 	.word	index@(_ZN4mmha33masked_multihead_attention_kernelIfLi160ELi256ELi4ELi64ELi64ELb0ELb1EEEv26Multihead_attention_paramsIT_XT5_EE)
        /*0428*/ 	.word	0x00000000


	//----- nvinfo : EIATTR_MIN_STACK_SIZE
	.align		4
.L_203:
        /*042c*/ 	.byte	0x04, 0x12
        /*042e*/ 	.short	(.L_205 - .L_204)
	.align		4
.L_204:
        /*0430*/ 	.word	index@(_ZN4mmha33masked_multihead_attention_kernelIfLi160ELi256ELi1ELi64ELi256ELb0ELb0EEEv26Multihead_attention_paramsIT_XT5_EE)
        /*0434*/ 	.word	0x00000480


	//----- nvinfo : EIATTR_MIN_STACK_SIZE
	.align		4
.L_205:
        /*0438*/ 	.byte	0x04, 0x12
        /*043a*/ 	.short	(.L_207 - .L_206)
	.align		4
.L_206:
        /*043c*/ 	.word	index@(_ZN4mmha33masked_multihead_attention_kernelIfLi160ELi256ELi2ELi64ELi128ELb0ELb0EEEv26Multihead_attention_paramsIT_XT5_EE)
        /*0440*/ 	.word	0x00000078


	//----- nvinfo : EIATTR_MIN_STACK_SIZE
	.align		4
.L_207:
        /*0444*/ 	.byte	0x04, 0x12
        /*0446*/ 	.short	(.L_209 - .L_208)
	.align		4
.L_208:
        /*0448*/ 	.word	index@(_ZN4mmha33masked_multihead_attention_kernelIfLi160ELi256ELi4ELi64ELi64ELb0ELb0EEEv26Multihead_attention_paramsIT_XT5_EE)
        /*044c*/ 	.word	0x00000000
.L_209:


//--------------------- .nv.info._ZN4mmha33masked_multihead_attention_kernelItLi160ELi256ELi1ELi32ELi256ELb1ELb1EEEv26Multihead_attention_paramsIT_XT5_EE --------------------------
	.section	.nv.info._ZN4mmha33masked_multihead_attention_kernelItLi160ELi256ELi1ELi32ELi256ELb1ELb1EEEv26Multihead_attention_paramsIT_XT5_EE,"",@"SHT_CUDA_INFO"
	.sectionflags	@""
	.align	4


	//----- nvinfo : EIATTR_CUDA_API_VERSION
	.align		4
        /*0000*/ 	.byte	0x04, 0x37
        /*0002*/ 	.short	(.L_211 - .L_210)
.L_210:
        /*0004*/ 	.word	0x00000082


	//----- nvinfo : EIATTR_SW2861232_WAR
	.align		4
.L_211:
        /*0008*/ 	.byte	0x01, 0x35
	.zero		2


	//----- nvinfo : EIATTR_PARAM_CBANK
	.align		4
        /*000c*/ 	.byte	0x04, 0x0a
        /*000e*/ 	.short	(.L_213 - .L_212)
	.align		4
.L_212:
        /*0010*/ 	.word	index@(.nv.constant0._ZN4mmha33masked_multihead_attention_kernelItLi160ELi256ELi1ELi32ELi256ELb1ELb1EEEv26Multihead_attention_paramsIT_XT5_EE)
        /*0014*/ 	.short	0x0160
        /*0016*/ 	.short	0x0128


	//----- nvinfo : EIATTR_CBANK_PARAM_SIZE
	.align		4
.L_213:
        /*0018*/ 	.byte	0x03, 0x19
        /*001a*/ 	.short	0x0128


	//----- nvinfo : EIATTR_KPARAM_INFO
	.align		4
        /*001c*/ 	.byte	0x04, 0x17
        /*001e*/ 	.short	(.L_215 - .L_214)
.L_214:
        /*0020*/ 	.word	0x00000000
        /*0024*/ 	.short	0x0000
        /*0026*/ 	.short	0x0000
        /*0028*/ 	.byte	0x00, 0xf0, 0xa1, 0x04


	//----- nvinfo : EIATTR_MAXREG_COUNT
	.align		4
.L_215:
        /*002c*/ 	.byte	0x03, 0x1b
        /*002e*/ 	.short	0x00ff


	//----- nvinfo : EIATTR_NUM_BARRIERS
	.align		4
        /*0030*/ 	.byte	0x02, 0x4c
        /*0032*/ 	.byte	0x01
	.zero		1


	//----- nvinfo : EIATTR_EXTERNS
	.align		4
        /*0034*/ 	.byte	0x04, 0x0f
        /*0036*/ 	.short	(.L_217 - .L_216)


	//   ....[0]....
	.align		4
.L_216:
        /*0038*/ 	.word	index@(__assertfail)


	//----- nvinfo : EIATTR_ANNOTATIONS
	.align		4
.L_217:
        /*003c*/ 	.byte	0x04, 0x55
        /*003e*/ 	.short	(.L_219 - .L_218)


	//   ....[0]....
.L_218:
        /*0040*/ 	.word	0x00000001
        /*0044*/ 	.byte	0xc0, 0x05, 0x00, 0x00, 0x01, 0x00, 0x00, 0x00, 0xb0, 0x09, 0x00, 0x00, 0x01, 0x00, 0x00, 0x00
        /* <DEDUP_REMOVED lines=142> */
        /*0934*/ 	.byte	0x90, 0xd6, 0x00, 0x00


	//----- nvinfo : EIATTR_MERCURY_ISA_VERSION
	.align		4
.L_219:
        /*0938*/ 	.byte	0x03, 0x5f
        /*093a*/ 	.short	0x0000


	//----- nvinfo : EIATTR_COOP_GROUP_MASK_REGIDS
	.align		4
        /*093c*/ 	.byte	0x04, 0x29
        /*093e*/ 	.short	(.L_221 - .L_220)


	//   ....[0]....
.L_220:
        /*0940*/ 	.word	0xffffffff


	//   ....[1]....
        /*0944*/ 	.word	0xffffffff


	//   ....[2]....
        /*0948*/ 	.word	0xffffffff


	//   ....[3]....
        /*094c*/ 	.word	0xffffffff


	//   ....[4]....
        /*0950*/ 	.word	0xffffffff


	//   ....[5]....
        /*0954*/ 	.word	0xffffffff


	//   ....[6]....
        /*0958*/ 	.word	0xffffffff


	//   ....[7]....
        /*095c*/ 	.word	0xffffffff


	//   ....[8]....
        /*0960*/ 	.word	0xffffffff


	//   ....[9]....
        /*0964*/ 	.word	0xffffffff


	//   ....[10]....
        /*0968*/ 	.word	0xffffffff


	//   ....[11]....
        /*096c*/ 	.word	0xffffffff


	//   ....[12]....
        /*0970*/ 	.word	0xffffffff


	//   ....[13]....
        /*0974*/ 	.word	0xffffffff


	//   ....[14]....
        /*0978*/ 	.word	0xffffffff


	//   ....[15]....
        /*097c*/ 	.word	0xffffffff


	//   ....[16]....
        /*0980*/ 	.word	0xffffffff


	//   ....[17]....
        /*0984*/ 	.word	0xffffffff


	//   ....[18]....
        /*0988*/ 	.word	0xffffffff


	//   ....[19]....
        /*098c*/ 	.word	0xffffffff


	//   ....[20]....
        /*0990*/ 	.word	0xffffffff


	//   ....[21]....
        /*0994*/ 	.word	0xffffffff


	//   ....[22]....
        /*0998*/ 	.word	0xffffffff


	//   ....[23]....
        /*099c*/ 	.word	0xffffffff


	//   ....[24]....
        /*09a0*/ 	.word	0xffffffff


	//   ....[25]....
        /*09a4*/ 	.word	0xffffffff


	//   ....[26]....
        /*09a8*/ 	.word	0xffffffff


	//   ....[27]....
        /*09ac*/ 	.word	0xffffffff


	//----- nvinfo : EIATTR_COOP_GROUP_INSTR_OFFSETS
	.align		4
.L_221:
        /*09b0*/ 	.byte	0x04, 0x28
        /*09b2*/ 	.short	(.L_223 - .L_222)


	//   ....[0]....
.L_222:
        /*09b4*/ 	.word	0x00002c20


	//   ....[1]....
        /*09b8*/ 	.word	0x00002c50


	//   ....[2]....
        /*09bc*/ 	.word	0x00002c70


	//   ....[3]....
        /*09c0*/ 	.word	0x00002c90


	//   ....[4]....
        /*09c4*/ 	.word	0x00002cb0


	//   ....[5]....
        /*09c8*/ 	.word	0x0000a6c0


	//   ....[6]....
        /*09cc*/ 	.word	0x0000a710


	//   ....[7]....
        /*09d0*/ 	.word	0x0000a750


	//   ....[8]....
        /*09d4*/ 	.word	0x0000a780


	//   ....[9]....
        /*09d8*/ 	.word	0x0000a7b0


	//   ....[10]....
        /*09dc*/ 	.word	0x0000a860


	//   ....[11]....
        /*09e0*/ 	.word	0x0000a880


	//   ....[12]....
        /*09e4*/ 	.word	0x0000a8a0


	//   ....[13]....
        /*09e8*/ 	.word	0x0000a8c0


	//   ....[14]....
        /*09ec*/ 	.word	0x0000af70


	//   ....[15]....
        /*09f0*/ 	.word	0x0000b060


	//   ....[16]....
        /*09f4*/ 	.word	0x0000b0c0


	//   ....[17]....
        /*09f8*/ 	.word	0x0000b0e0


	//   ....[18]....
        /*09fc*/ 	.word	0x0000b100


	//   ....[19]....
        /*0a00*/ 	.word	0x0000b170


	//   ....[20]....
        /*0a04*/ 	.word	0x0000b1a0


	//   ....[21]....
        /*0a08*/ 	.word	0x0000b1d0


	//   ....[22]....
        /*0a0c*/ 	.word	0x0000b210


	//   ....[23]....
        /*0a10*/ 	.word	0x0000e450


	//   ....[24]....
        /*0a14*/ 	.word	0x0000e4c0


	//   ....[25]....
        /*0a18*/ 	.word	0x0000e520


	//   ....[26]....
        /*0a1c*/ 	.word	0x0000e580


	//   ....[27]....
        /*0a20*/ 	.word	0x0000e5e0


	//----- nvinfo : EIATTR_SYSCALL_OFFSETS
	.align		4
.L_223:
        /*0a24*/ 	.byte	0x04, 0x46
        /*0a26*/ 	.short	(.L_225 - .L_224)


	//   ....[0]....
.L_224:
        /*0a28*/ 	.word	0x00000f70


	//----- nvinfo : EIATTR_EXIT_INSTR_OFFSETS
	.align		4
.L_225:
        /*0a2c*/ 	.byte	0x04, 0x1c
        /*0a2e*/ 	.short	(.L_227 - .L_226)


	//   ....[0]....
.L_226:
        /*0a30*/ 	.word	0x000000b0


	//   ....[1]....
        /*0a34*/ 	.word	0x0000df80


	//   ....[2]....
        /*0a38*/ 	.word	0x0000e060


	//   ....[3]....
        /*0a3c*/ 	.word	0x0000e400


	//----- nvinfo : EIATTR_CRS_STACK_SIZE
	.align		4
.L_227:
        /*0a40*/ 	.byte	0x04, 0x1e
        /*0a42*/ 	.short	(.L_229 - .L_228)
.L_228:
        /*0a44*/ 	.word	0x00000000
.L_229:


//--------------------- .nv.info._ZN4mmha33masked_multihead_attention_kernelItLi160ELi256ELi2ELi32ELi128ELb1ELb1EEEv26Multihead_attention_paramsIT_XT5_EE --------------------------
	.section	.nv.info._ZN4mmha33masked_multihead_attention_kernelItLi160ELi256ELi2ELi32ELi128ELb1ELb1EEEv26Multihead_attention_paramsIT_XT5_EE,"",@"SHT_CUDA_INFO"
	.sectionflags	@""
	.align	4


	//----- nvinfo : EIATTR_CUDA_API_VERSION
	.align		4
        /*0000*/ 	.byte	0x04, 0x37
        /*0002*/ 	.short	(.L_231 - .L_230)
.L_230:
        /*0004*/ 	.word	0x00000082


	//----- nvinfo : EIATTR_SW2861232_WAR
	.align		4
.L_231:
        /*0008*/ 	.byte	0x01, 0x35
	.zero		2


	//----- nvinfo : EIATTR_PARAM_CBANK
	.align		4
        /*000c*/ 	.byte	0x04, 0x0a
        /*000e*/ 	.short	(.L_233 - .L_232)
	.align		4
.L_232:
        /*0010*/ 	.word	index@(.nv.constant0._ZN4mmha33masked_multihead_attention_kernelItLi160ELi256ELi2ELi32ELi128ELb1ELb1EEEv26Multihead_attention_paramsIT_XT5_EE)
        /*0014*/ 	.short	0x0160
        /*0016*/ 	.short	0x0128


	//----- nvinfo : EIATTR_CBANK_PARAM_SIZE
	.align		4
.L_233:
        /*0018*/ 	.byte	0x03, 0x19
        /*001a*/ 	.short	0x0128


	//----- nvinfo : EIATTR_KPARAM_INFO
	.align		4
        /*001c*/ 	.byte	0x04, 0x17
        /*001e*/ 	.short	(.L_235 - .L_234)
.L_234:
        /*0020*/ 	.word	0x00000000
        /*0024*/ 	.short	0x0000
        /*0026*/ 	.short	0x0000
        /*0028*/ 	.byte	0x00, 0xf0, 0xa1, 0x04


	//----- nvinfo : EIATTR_MAXREG_COUNT
	.align		4
.L_235:
        /*002c*/ 	.byte	0x03, 0x1b
        /*002e*/ 	.short	0x00ff


	//----- nvinfo : EIATTR_NUM_BARRIERS
	.align		4
        /*0030*/ 	.byte	0x02, 0x4c
        /*0032*/ 	.byte	0x01
	.zero		1


	//----- nvinfo : EIATTR_EXTERNS
	.align		4
        /*0034*/ 	.byte	0x04, 0x0f
        /*0036*/ 	.short	(.L_237 - .L_236)


	//   ....[0]....
	.align		4
.L_236:
        /*0038*/ 	.word	index@(__assertfail)


	//----- nvinfo : EIATTR_MERCURY_ISA_VERSION
	.align		4
.L_237:
        /*003c*/ 	.byte	0x03, 0x5f
        /*003e*/ 	.short	0x0000


	//----- nvinfo : EIATTR_COOP_GROUP_MASK_REGIDS
	.align		4
        /*0040*/ 	.byte	0x04, 0x29
        /*0042*/ 	.short	(.L_239 - .L_238)


	//   ....[0]....
.L_238:
        /*0044*/ 	.word	0xffffffff


	//   ....[1]....
        /*0048*/ 	.word	0xffffffff


	//   ....[2]....
        /*004c*/ 	.word	0xffffffff


	//   ....[3]....
        /*0050*/ 	.word	0xffffffff


	//   ....[4]....
        /*0054*/ 	.word	0xffffffff


	//   ....[5]....
        /*0058*/ 	.word	0xffffffff


	//   ....[6]....
        /*005c*/ 	.word	0xffffffff


	//   ....[7]....
        /*0060*/ 	.word	0xffffffff


	//   ....[8]....
        /*0064*/ 	.word	0xffffffff


	//   ....[9]....
        /*0068*/ 	.word	0xffffffff


	//   ....[10]....
        /*006c*/ 	.word	0xffffffff


	//   ....[11]....
        /*0070*/ 	.word	0xffffffff


	//   ....[12]....
        /*0074*/ 	.word	0xffffffff


	//   ....[13]....
        /*0078*/ 	.word	0xffffffff


	//   ....[14]....
        /*007c*/ 	.word	0xffffffff


	//   ....[15]....
        /*0080*/ 	.word	0xffffffff


	//   ....[16]....
        /*0084*/ 	.word	0xffffffff


	//   ....[17]....
        /*0088*/ 	.word	0xffffffff


	//   ....[18]....
        /*008c*/ 	.word	0xffffffff


	//   ....[19]....
        /*0090*/ 	.word	0xffffffff


	//   ....[20]....
        /*0094*/ 	.word	0xffffffff


	//   ....[21]....
        /*0098*/ 	.word	0xffffffff


	//   ....[22]....
        /*009c*/ 	.word	0xffffffff


	//   ....[23]....
        /*00a0*/ 	.word	0xffffffff


	//   ....[24]....
        /*00a4*/ 	.word	0xffffffff


	//   ....[25]....
        /*00a8*/ 	.word	0xffffffff


	//   ....[26]....
        /*00ac*/ 	.word	0xffffffff


	//   ....[27]....
        /*00b0*/ 	.word	0xffffffff


	//   ....[28]....
        /*00b4*/ 	.word	0xffffffff


	//   ....[29]....
        /*00b8*/ 	.word	0xffffffff


	//   ....[30]....
        /*00bc*/ 	.word	0xffffffff


	//----- nvinfo : EIATTR_COOP_GROUP_INSTR_OFFSETS
	.align		4
.L_239:
        /*00c0*/ 	.byte	0x04, 0x28
        /*00c2*/ 	.short	(.L_241 - .L_240)


	//   ....[0]....
.L_240:
        /*00c4*/ 	.word	0x00002ba0


	//   ....[1]....
        /*00c8*/ 	.word	0x00002bd0


	//   ....[2]....
        /*00cc*/ 	.word	0x00002bf0


	//   ....[3]....
        /*00d0*/ 	.word	0x00002c10


	//   ....[4]....
        /*00d4*/ 	.word	0x00002c30


	//   ....[5]....
        /*00d8*/ 	.word	0x00007e90


	//   ....[6]....
        /*00dc*/ 	.word	0x000080f0


	//   ....[7]....
        /*00e0*/ 	.word	0x00008120


	//   ....[8]....
        /*00e4*/ 	.word	0x00008140


	//   ....[9]....
        /*00e8*/ 	.word	0x00008160


	//   ....[10]....
        /*00ec*/ 	.word	0x00008280


	//   ....[11]....
        /*00f0*/ 	.word	0x000082a0


	//   ....[12]....
        /*00f4*/ 	.word	0x000082c0


	//   ....[13]....
        /*00f8*/ 	.word	0x00008970


	//   ....[14]....
        /*00fc*/ 	.word	0x00008a50


	//   ....[15]....
        /*0100*/ 	.word	0x00008a90


	//   ....[16]....
        /*0104*/ 	.word	0x00008ab0


	//   ....[17]....
        /*0108*/ 	.word	0x00008ad0


	//   ....[18]....
        /*010c*/ 	.word	0x00008b30


	//   ....[19]....
        /*0110*/ 	.word	0x00008b50


	//   ....[20]....
        /*0114*/ 	.word	0x00008b90


	//   ....[21]....
        /*0118*/ 	.word	0x0000bb60


	//   ....[22]....
        /*011c*/ 	.word	0x0000bbe0


	//   ....[23]....
        /*0120*/ 	.word	0x0000bc50


	//   ....[24]....
        /*0124*/ 	.word	0x0000bcc0


	//   ....[25]....
        /*0128*/ 	.word	0x0000bd30


	//   ....[26]....
        /*012c*/ 	.word	0x0000bdb0


	//   ....[27]....
        /*0130*/ 	.word	0x0000be30


	//   ....[28]....
        /*0134*/ 	.word	0x0000beb0


	//   ....[29]....
        /*0138*/ 	.word	0x0000bf20


	//   ....[30]....
        /*013c*/ 	.word	0x0000bf90


	//----- nvinfo : EIATTR_SYSCALL_OFFSETS
	.align		4
.L_241:
        /*0140*/ 	.byte	0x04, 0x46
        /*0142*/ 	.short	(.L_243 - .L_242)


	//   ....[0]....
.L_242:
        /*0144*/ 	.word	0x00000ef0


	//----- nvinfo : EIATTR_EXIT_INSTR_OFFSETS
	.align		4
.L_243:
        /*0148*/ 	.byte	0x04, 0x1c
        /*014a*/ 	.short	(.L_245 - .L_244)


	//   ....[0]....
.L_244:
        /*014c*/ 	.word	0x000000a0


	//   ....[1]....
        /*0150*/ 	.word	0x0000b680


	//   ....[2]....
        /*0154*/ 	.word	0x0000b760


	//   ....[3]....
        /*0158*/ 	.word	0x0000bb00


	//----- nvinfo : EIATTR_CRS_STACK_SIZE
	.align		4
.L_245:
        /*015c*/ 	.byte	0x04, 0x1e
        /*015e*/ 	.short	(.L_247 - .L_246)
.L_246:
        /*0160*/ 	.word	0x00000000
.L_247:


//--------------------- .nv.info._ZN4mmha33masked_multihead_attention_kernelItLi160ELi256ELi4ELi32ELi64ELb1ELb1EEEv26Multihead_attention_paramsIT_XT5_EE --------------------------
	.section	.nv.info._ZN4mmha33masked_multihead_attention_kernelItLi160ELi256ELi4ELi32ELi64ELb1ELb1EEEv26Multihead_attention_paramsIT_XT5_EE,"",@"SHT_CUDA_INFO"
	.sectionflags	@""
	.align	4


	//----- nvinfo : EIATTR_CUDA_API_VERSION
	.align		4
        /*0000*/ 	.byte	0x04, 0x37
        /*0002*/ 	.short	(.L_249 - .L_248)
.L_248:
        /*0004*/ 	.word	0x00000082


	//----- nvinfo : EIATTR_SW2861232_WAR
	.align		4
.L_249:
        /*0008*/ 	.byte	0x01, 0x35
	.zero		2


	//----- nvinfo : EIATTR_PARAM_CBANK
	.align		4
        /*000c*/ 	.byte	0x04, 0x0a
        /*000e*/ 	.short	(.L_251 - .L_250)
	.align		4
.L_250:
        /*0010*/ 	.word	index@(.nv.constant0._ZN4mmha33masked_multihead_attention_kernelItLi160ELi256ELi4ELi32ELi64ELb1ELb1EEEv26Multihead_attention_paramsIT_XT5_EE)
        /*0014*/ 	.short	0x0160
        /*0016*/ 	.short	0x0128


	//----- nvinfo : EIATTR_CBANK_PARAM_SIZE
	.align		4
.L_251:
        /*0018*/ 	.byte	0x03, 0x19
        /*001a*/ 	.short	0x0128


	//----- nvinfo : EIATTR_KPARAM_INFO
	.align		4
        /*001c*/ 	.byte	0x04, 0x17
        /*001e*/ 	.short	(.L_253 - .L_252)
.L_252:
        /*0020*/ 	.word	0x00000000
        /*0024*/ 	.short	0x0000
        /*0026*/ 	.short	0x0000
        /*0028*/ 	.byte	0x00, 0xf0, 0xa1, 0x04


	//----- nvinfo : EIATTR_MAXREG_COUNT
	.align		4
.L_253:
        /*002c*/ 	.byte	0x03, 0x1b
        /*002e*/ 	.short	0x00ff


	//----- nvinfo : EIATTR_NUM_BARRIERS
	.align		4
        /*0030*/ 	.byte	0x02, 0x4c
        /*0032*/ 	.byte	0x01
	.zero		1


	//----- nvinfo : EIATTR_EXTERNS
	.align		4
        /*0034*/ 	.byte	0x04, 0x0f
        /*0036*/ 	.short	(.L_255 - .L_254)


	//   ....[0]....
	.align		4
.L_254:
        /*0038*/ 	.word	index@(__assertfail)


	//----- nvinfo : EIATTR_MERCURY_ISA_VERSION
	.align		4
.L_255:
        /*003c*/ 	.byte	0x03, 0x5f
        /*003e*/ 	.short	0x0000


	//----- nvinfo : EIATTR_COOP_GROUP_MASK_REGIDS
	.align		4
        /*0040*/ 	.byte	0x04, 0x29
        /*0042*/ 	.short	(.L_257 - .L_256)


	//   ....[0]....
.L_256:
        /*0044*/ 	.word	0xffffffff


	//   ....[1]....
        /*0048*/ 	.word	0xffffffff


	//   ....[2]....
        /*004c*/ 	.word	0xffffffff


	//   ....[3]....
        /*0050*/ 	.word	0xffffffff


	//   ....[4]....
        /*0054*/ 	.word	0xffffffff


	//   ....[5]....
        /*0058*/ 	.word	0xffffffff


	//   ....[6]....
        /*005c*/ 	.word	0xffffffff


	//   ....[7]....
        /*0060*/ 	.word	0xffffffff


	//   ....[8]....
        /*0064*/ 	.word	0xffffffff


	//   ....[9]....
        /*0068*/ 	.word	0xffffffff


	//   ....[10]....
        /*006c*/ 	.word	0xffffffff


	//   ....[11]....
        /*0070*/ 	.word	0xffffffff


	//   ....[12]....
        /*0074*/ 	.word	0xffffffff


	//   ....[13]....
        /*0078*/ 	.word	0xffffffff


	//   ....[14]....
        /*007c*/ 	.word	0xffffffff


	//   ....[15]....
        /*0080*/ 	.word	0xffffffff


	//   ....[16]....
        /*0084*/ 	.word	0xffffffff


	//   ....[17]....
        /*0088*/ 	.word	0xffffffff


	//   ....[18]....
        /*008c*/ 	.word	0xffffffff


	//   ....[19]....
        /*0090*/ 	.word	0xffffffff


	//   ....[20]....
        /*0094*/ 	.word	0xffffffff


	//   ....[21]....
        /*0098*/ 	.word	0xffffffff


	//   ....[22]....
        /*009c*/ 	.word	0xffffffff


	//   ....[23]....
        /*00a0*/ 	.word	0xffffffff


	//   ....[24]....
        /*00a4*/ 	.word	0xffffffff


	//   ....[25]....
        /*00a8*/ 	.word	0xffffffff


	//   ....[26]....
        /*00ac*/ 	.word	0xffffffff


	//   ....[27]....
        /*00b0*/ 	.word	0xffffffff


	//   ....[28]....
        /*00b4*/ 	.word	0xffffffff


	//----- nvinfo : EIATTR_COOP_GROUP_INSTR_OFFSETS
	.align		4
.L_257:
        /*00b8*/ 	.byte	0x04, 0x28
        /*00ba*/ 	.short	(.L_259 - .L_258)


	//   ....[0]....
.L_258:
        /*00bc*/ 	.word	0x00002ba0


	//   ....[1]....
        /*00c0*/ 	.word	0x00002bd0


	//   ....[2]....
        /*00c4*/ 	.word	0x00002bf0


	//   ....[3]....
        /*00c8*/ 	.word	0x00002c10


	//   ....[4]....
        /*00cc*/ 	.word	0x00002c30


	//   ....[5]....
        /*00d0*/ 	.word	0x00007890


	//   ....[6]....
        /*00d4*/ 	.word	0x000078c0


	//   ....[7]....
        /*00d8*/ 	.word	0x00007b30


	//   ....[8]....
        /*00dc*/ 	.word	0x00007b60


	//   ....[9]....
        /*00e0*/ 	.word	0x00007b80


	//   ....[10]....
        /*00e4*/ 	.word	0x00007c90


	//   ....[11]....
        /*00e8*/ 	.word	0x00007cb0


	//   ....[12]....
        /*00ec*/ 	.word	0x00008360


	//   ....[13]....
        /*00f0*/ 	.word	0x00008440


	//   ....[14]....
        /*00f4*/ 	.word	0x00008480


	//   ....[15]....
        /*00f8*/ 	.word	0x000084a0


	//   ....[16]....
        /*00fc*/ 	.word	0x000084c0


	//   ....[17]....
        /*0100*/ 	.word	0x00008540


	//   ....[18]....
        /*0104*/ 	.word	0x00008580


	//   ....[19]....
        /*0108*/ 	.word	0x0000b2f0


	//   ....[20]....
        /*010c*/ 	.word	0x0000b370


	//   ....[21]....
        /*0110*/ 	.word	0x0000b3e0


	//   ....[22]....
        /*0114*/ 	.word	0x0000b450


	//   ....[23]....
        /*0118*/ 	.word	0x0000b4c0


	//   ....[24]....
        /*011c*/ 	.word	0x0000b540


	//   ....[25]....
        /*0120*/ 	.word	0x0000b5c0


	//   ....[26]....
        /*0124*/ 	.word	0x0000b640


	//   ....[27]....
        /*0128*/ 	.word	0x0000b6c0


	//   ....[28]....
        /*012c*/ 	.word	0x0000b730


	//----- nvinfo : EIATTR_SYSCALL_OFFSETS
	.align		4
.L_259:
        /*0130*/ 	.byte	0x04, 0x46
        /*0132*/ 	.short	(.L_261 - .L_260)


	//   ....[0]....
.L_260:
        /*0134*/ 	.word	0x00000ef0


	//----- nvinfo : EIATTR_EXIT_INSTR_OFFSETS
	.align		4
.L_261:
        /*0138*/ 	.byte	0x04, 0x1c
        /*013a*/ 	.short	(.L_263 - .L_262)


	//   ....[0]....
.L_262:
        /*013c*/ 	.word	0x000000a0


	//   ....[1]....
        /*0140*/ 	.word	0x0000ae10


	//   ....[2]....
        /*0144*/ 	.word	0x0000aef0


	//   ....[3]....
        /*0148*/ 	.word	0x0000b290


	//----- nvinfo : EIATTR_CRS_STACK_SIZE
	.align		4
.L_263:
        /*014c*/ 	.byte	0x04, 0x1e
        /*014e*/ 	.short	(.L_265 - .L_264)
.L_264:
        /*0150*/ 	.word	0x00000000
.L_265:


//--------------------- .nv.info._ZN4mmha33masked_multihead_attention_kernelItLi160ELi256ELi1ELi32ELi256ELb1ELb0EEEv26Multihead_attention_paramsIT_XT5_EE --------------------------
	.section	.nv.info._ZN4mmha33masked_multihead_attention_kernelItLi160ELi256ELi1ELi32ELi256ELb1ELb0EEEv26Multihead_attention_paramsIT_XT5_EE,"",@"SHT_CUDA_INFO"
	.sectionflags	@""
	.align	4


	//----- nvinfo : EIATTR_CUDA_API_VERSION
	.align		4
        /*0000*/ 	.byte	0x04, 0x37
        /*0002*/ 	.short	(.L_267 - .L_266)
.L_266:
        /*0004*/ 	.word	0x00000082


	//----- nvinfo : EIATTR_SW2861232_WAR
	.align		4
.L_267:
        /*0008*/ 	.byte	0x01, 0x35
	.zero		2


	//----- nvinfo : EIATTR_PARAM_CBANK
	.align		4
        /*000c*/ 	.byte	0x04, 0x0a
        /*000e*/ 	.short	(.L_269 - .L_268)
	.align		4
.L_268:
        /*0010*/ 	.word	index@(.nv.constant0._ZN4mmha33masked_multihead_attention_kernelItLi160ELi256ELi1ELi32ELi256ELb1ELb0EEEv26Multihead_attention_paramsIT_XT5_EE)
        /*0014*/ 	.short	0x0160
        /*0016*/ 	.short	0x0128


	//----- nvinfo : EIATTR_CBANK_PARAM_SIZE
	.align		4
.L_269:
        /*0018*/ 	.byte	0x03, 0x19
        /*001a*/ 	.short	0x0128


	//----- nvinfo : EIATTR_KPARAM_INFO
	.align		4
        /*001c*/ 	.byte	0x04, 0x17
        /*001e*/ 	.short	(.L_271 - .L_270)
.L_270:
        /*0020*/ 	.word	0x00000000
        /*0024*/ 	.short	0x0000
        /*0026*/ 	.short	0x0000
        /*0028*/ 	.byte	0x00, 0xf0, 0xa1, 0x04


	//----- nvinfo : EIATTR_MAXREG_COUNT
	.align		4
.L_271:
        /*002c*/ 	.byte	0x03, 0x1b
        /*002e*/ 	.short	0x00ff


	//----- nvinfo : EIATTR_NUM_BARRIERS
	.align		4
        /*0030*/ 	.byte	0x02, 0x4c
        /*0032*/ 	.byte	0x01
	.zero		1


	//----- nvinfo : EIATTR_EXTERNS
	.align		4
        /*0034*/ 	.byte	0x04, 0x0f
        /*0036*/ 	.short	(.L_273 - .L_272)


	//   ....[0]....
	.align		4
.L_272:
        /*0038*/ 	.word	index@(__assertfail)


	//----- nvinfo : EIATTR_ANNOTATIONS
	.align		4
.L_273:
        /*003c*/ 	.byte	0x04, 0x55
        /*003e*/ 	.short	(.L_275 - .L_274)


	//   ....[0]....
.L_274:
        /* <DEDUP_REMOVED lines=158> */
        /*0a14*/ 	.byte	0x60, 0xc8, 0x00, 0x00, 0x01, 0x00, 0x00, 0x00, 0x80, 0xc8, 0x00, 0x00


	//----- nvinfo : EIATTR_MERCURY_ISA_VERSION
	.align		4
.L_275:
        /*0a20*/ 	.byte	0x03, 0x5f
        /*0a22*/ 	.short	0x0000


	//----- nvinfo : EIATTR_COOP_GROUP_MASK_REGIDS
	.align		4
        /*0a24*/ 	.byte	0x04, 0x29
        /*0a26*/ 	.short	(.L_277 - .L_276)


	//   ....[0]....
.L_276:
        /*0a28*/ 	.word	0xffffffff


	//   ....[1]....
        /*0a2c*/ 	.word	0xffffffff


	//   ....[2]....
        /*0a30*/ 	.word	0xffffffff


	//   ....[3]....
        /*0a34*/ 	.word	0xffffffff


	//   ....[4]....
        /*0a38*/ 	.word	0xffffffff


	//   ....[5]....
        /*0a3c*/ 	.word	0xffffffff


	//   ....[6]....
        /*0a40*/ 	.word	0xffffffff


	//   ....[7]....
        /*0a44*/ 	.word	0xffffffff


	//   ....[8]....
        /*0a48*/ 	.word	0xffffffff


	//   ....[9]....
        /*0a4c*/ 	.word	0xffffffff


	//   ....[10]....
        /*0a50*/ 	.word	0xffffffff


	//   ....[11]....
        /*0a54*/ 	.word	0xffffffff


	//   ....[12]....
        /*0a58*/ 	.word	0xffffffff


	//   ....[13]....
        /*0a5c*/ 	.word	0xffffffff


	//   ....[14]....
        /*0a60*/ 	.word	0xffffffff


	//   ....[15]....
        /*0a64*/ 	.word	0xffffffff


	//   ....[16]....
        /*0a68*/ 	.word	0xffffffff


	//   ....[17]....
        /*0a6c*/ 	.word	0xffffffff


	//   ....[18]....
        /*0a70*/ 	.word	0xffffffff


	//   ....[19]....
        /*0a74*/ 	.word	0xffffffff


	//   ....[20]....
        /*0a78*/ 	.word	0xffffffff


	//   ....[21]....
        /*0a7c*/ 	.word	0xffffffff


	//   ....[22]....
        /*0a80*/ 	.word	0xffffffff


	//   ....[23]....
        /*0a84*/ 	.word	0xffffffff


	//   ....[24]....
        /*0a88*/ 	.word	0xffffffff


	//   ....[25]....
        /*0a8c*/ 	.word	0xffffffff


	//   ....[26]....
        /*0a90*/ 	.word	0xffffffff


	//   ....[27]....
        /*0a94*/ 	.word	0xffffffff


	//----- nvinfo : EIATTR_COOP_GROUP_INSTR_OFFSETS
	.align		4
.L_277:
        /*0a98*/ 	.byte	0x04, 0x28
        /*0a9a*/ 	.short	(.L_279 - .L_278)


	//   ....[0]....
.L_278:
        /*0a9c*/ 	.word	0x00002c60


	//   ....[1]....
        /*0aa0*/ 	.word	0x00002c90


	//   ....[2]....
        /*0aa4*/ 	.word	0x00002cb0


	//   ....[3]....
        /*0aa8*/ 	.word	0x00002cd0


	//   ....[4]....
        /*0aac*/ 	.word	0x00002cf0


	//   ....[5]....
        /*0ab0*/ 	.word	0x00009bd0


	//   ....[6]....
        /*0ab4*/ 	.word	0x00009bf0


	//   ....[7]....
        /*0ab8*/ 	.word	0x00009c10


	//   ....[8]....
        /*0abc*/ 	.word	0x00009c40


	//   ....[9]....
        /*0ac0*/ 	.word	0x00009c70


	//   ....[10]....
        /*0ac4*/ 	.word	0x00009d20


	//   ....[11]....
        /*0ac8*/ 	.word	0x00009d40


	//   ....[12]....
        /*0acc*/ 	.word	0x00009d60


	//   ....[13]....
        /*0ad0*/ 	.word	0x00009d80


	//   ....[14]....
        /*0ad4*/ 	.word	0x0000a440


	//   ....[15]....
        /*0ad8*/ 	.word	0x0000a530


	//   ....[16]....
        /*0adc*/ 	.word	0x0000a5b0


	//   ....[17]....
        /*0ae0*/ 	.word	0x0000a5d0


	//   ....[18]....
        /*0ae4*/ 	.word	0x0000a5f0


	//   ....[19]....
        /*0ae8*/ 	.word	0x0000a680


	//   ....[20]....
        /*0aec*/ 	.word	0x0000a6a0


	//   ....[21]....
        /*0af0*/ 	.word	0x0000a6c0


	//   ....[22]....
        /*0af4*/ 	.word	0x0000a710


	//   ....[23]....
        /*0af8*/ 	.word	0x0000d640


	//   ....[24]....
        /*0afc*/ 	.word	0x0000d6b0


	//   ....[25]....
        /*0b00*/ 	.word	0x0000d710


	//   ....[26]....
        /*0b04*/ 	.word	0x0000d770


	//   ....[27]....
        /*0b08*/ 	.word	0x0000d7d0


	//----- nvinfo : EIATTR_SYSCALL_OFFSETS
	.align		4
.L_279:
        /*0b0c*/ 	.byte	0x04, 0x46
        /*0b0e*/ 	.short	(.L_281 - .L_280)


	//   ....[0]....
.L_280:
        /*0b10*/ 	.word	0x00000fb0


	//----- nvinfo : EIATTR_EXIT_INSTR_OFFSETS
	.align		4
.L_281:
        /*0b14*/ 	.byte	0x04, 0x1c
        /*0b16*/ 	.short	(.L_283 - .L_282)


	//   ....[0]....
.L_282:
        /*0b18*/ 	.word	0x000000b0


	//   ....[1]....
        /*0b1c*/ 	.word	0x0000d170


	//   ....[2]....
        /*0b20*/ 	.word	0x0000d250


	//   ....[3]....
        /*0b24*/ 	.word	0x0000d5f0


	//----- nvinfo : EIATTR_CRS_STACK_SIZE
	.align		4
.L_283:
        /*0b28*/ 	.byte	0x04, 0x1e
        /*0b2a*/ 	.short	(.L_285 - .L_284)
.L_284:
        /*0b2c*/ 	.word	0x00000000
.L_285:


//--------------------- .nv.info._ZN4mmha33masked_multihead_attention_kernelItLi160ELi256ELi2ELi32ELi128ELb1ELb0EEEv26Multihead_attention_paramsIT_XT5_EE --------------------------
	.section	.nv.info._ZN4mmha33masked_multihead_attention_kernelItLi160ELi256ELi2ELi32ELi128ELb1ELb0EEEv26Multihead_attention_paramsIT_XT5_EE,"",@"SHT_CUDA_INFO"
	.sectionflags	@""
	.align	4


	//----- nvinfo : EIATTR_CUDA_API_VERSION
	.align		4
        /*0000*/ 	.byte	0x04, 0x37
        /*0002*/ 	.short	(.L_287 - .L_286)
.L_286:
        /*0004*/ 	.word	0x00000082


	//----- nvinfo : EIATTR_SW2861232_WAR
	.align		4
.L_287:
        /*0008*/ 	.byte	0x01, 0x35
	.zero		2


	//----- nvinfo : EIATTR_PARAM_CBANK
	.align		4
        /*000c*/ 	.byte	0x04, 0x0a
        /*000e*/ 	.short	(.L_289 - .L_288)
	.align		4
.L_288:
        /*0010*/ 	.word	index@(.nv.constant0._ZN4mmha33masked_multihead_attention_kernelItLi160ELi256ELi2ELi32ELi128ELb1ELb0EEEv26Multihead_attention_paramsIT_XT5_EE)
        /*0014*/ 	.short	0x0160
        /*0016*/ 	.short	0x0128


	//----- nvinfo : EIATTR_CBANK_PARAM_SIZE
	.align		4
.L_289:
        /*0018*/ 	.byte	0x03, 0x19
        /*001a*/ 	.short	0x0128


	//----- nvinfo : EIATTR_KPARAM_INFO
	.align		4
        /*001c*/ 	.byte	0x04, 0x17
        /*001e*/ 	.short	(.L_291 - .L_290)
.L_290:
        /*0020*/ 	.word	0x00000000
        /*0024*/ 	.short	0x0000
        /*0026*/ 	.short	0x0000
        /*0028*/ 	.byte	0x00, 0xf0, 0xa1, 0x04


	//----- nvinfo : EIATTR_MAXREG_COUNT
	.align		4
.L_291:
        /*002c*/ 	.byte	0x03, 0x1b
        /*002e*/ 	.short	0x00ff


	//----- nvinfo : EIATTR_NUM_BARRIERS
	.align		4
        /*0030*/ 	.byte	0x02, 0x4c
        /*0032*/ 	.byte	0x01
	.zero		1


	//----- nvinfo : EIATTR_EXTERNS
	.align		4
        /*0034*/ 	.byte	0x04, 0x0f
        /*0036*/ 	.short	(.L_293 - .L_292)


	//   ....[0]....
	.align		4
.L_292:
        /*0038*/ 	.word	index@(__assertfail)


	//----- nvinfo : EIATTR_MERCURY_ISA_VERSION
	.align		4
.L_293:
        /*003c*/ 	.byte	0x03, 0x5f
        /*003e*/ 	.short	0x0000


	//----- nvinfo : EIATTR_COOP_GROUP_MASK_REGIDS
	.align		4
        /*0040*/ 	.byte	0x04, 0x29
        /*0042*/ 	.short	(.L_295 - .L_294)


	//   ....[0]....
.L_294:
        /*0044*/ 	.word	0xffffffff


	//   ....[1]....
        /*0048*/ 	.word	0xffffffff


	//   ....[2]....
        /*004c*/ 	.word	0xffffffff


	//   ....[3]....
        /*0050*/ 	.word	0xffffffff


	//   ....[4]....
        /*0054*/ 	.word	0xffffffff


	//   ....[5]....
        /*0058*/ 	.word	0xffffffff


	//   ....[6]....
        /*005c*/ 	.word	0xffffffff


	//   ....[7]....
        /*0060*/ 	.word	0xffffffff


	//   ....[8]....
        /*0064*/ 	.word	0xffffffff


	//   ....[9]....
        /*0068*/ 	.word	0xffffffff


	//   ....[10]....
        /*006c*/ 	.word	0xffffffff


	//   ....[11]....
        /*0070*/ 	.word	0xffffffff


	//   ....[12]....
        /*0074*/ 	.word	0xffffffff


	//   ....[13]....
        /*0078*/ 	.word	0xffffffff


	//   ....[14]....
        /*007c*/ 	.word	0xffffffff


	//   ....[15]....
        /*0080*/ 	.word	0xffffffff


	//   ....[16]....
        /*0084*/ 	.word	0xffffffff


	//   ....[17]....
        /*0088*/ 	.word	0xffffffff


	//   ....[18]....
        /*008c*/ 	.word	0xffffffff


	//   ....[19]....
        /*0090*/ 	.word	0xffffffff


	//   ....[20]....
        /*0094*/ 	.word	0xffffffff


	//   ....[21]....
        /*0098*/ 	.word	0xffffffff


	//   ....[22]....
        /*009c*/ 	.word	0xffffffff


	//   ....[23]....
        /*00a0*/ 	.word	0xffffffff


	//   ....[24]....
        /*00a4*/ 	.word	0xffffffff


	//   ....[25]....
        /*00a8*/ 	.word	0xffffffff


	//   ....[26]....
        /*00ac*/ 	.word	0xffffffff


	//   ....[27]....
        /*00b0*/ 	.word	0xffffffff


	//   ....[28]....
        /*00b4*/ 	.word	0xffffffff


	//   ....[29]....
        /*00b8*/ 	.word	0xffffffff


	//   ....[30]....
        /*00bc*/ 	.word	0xffffffff


	//----- nvinfo : EIATTR_COOP_GROUP_INSTR_OFFSETS
	.align		4
.L_295:
        /*00c0*/ 	.byte	0x04, 0x28
        /*00c2*/ 	.short	(.L_297 - .L_296)


	//   ....[0]....
.L_296:
        /*00c4*/ 	.word	0x00002ba0


	//   ....[1]....
        /*00c8*/ 	.word	0x00002bd0


	//   ....[2]....
        /*00cc*/ 	.word	0x00002bf0


	//   ....[3]....
        /*00d0*/ 	.word	0x00002c10


	//   ....[4]....
        /*00d4*/ 	.word	0x00002c30


	//   ....[5]....
        /*00d8*/ 	.word	0x00007640


	//   ....[6]....
        /*00dc*/ 	.word	0x000078a0


	//   ....[7]....
        /*00e0*/ 	.word	0x000078d0


	//   ....[8]....
        /*00e4*/ 	.word	0x000078f0


	//   ....[9]....
        /*00e8*/ 	.word	0x00007910


	//   ....[10]....
        /*00ec*/ 	.word	0x00007a30


	//   ....[11]....
        /*00f0*/ 	.word	0x00007a50


	//   ....[12]....
        /*00f4*/ 	.word	0x00007a70


	//   ....[13]....
        /*00f8*/ 	.word	0x00008120


	//   ....[14]....
        /*00fc*/ 	.word	0x00008200


	//   ....[15]....
        /*0100*/ 	.word	0x00008240


	//   ....[16]....
        /*0104*/ 	.word	0x00008260


	//   ....[17]....
        /*0108*/ 	.word	0x00008280


	//   ....[18]....
        /*010c*/ 	.word	0x00008310


	//   ....[19]....
        /*0110*/ 	.word	0x00008330


	//   ....[20]....
        /*0114*/ 	.word	0x00008380


	//   ....[21]....
        /*0118*/ 	.word	0x0000af80


	//   ....[22]....
        /*011c*/ 	.word	0x0000b000


	//   ....[23]....
        /*0120*/ 	.word	0x0000b070


	//   ....[24]....
        /*0124*/ 	.word	0x0000b0e0


	//   ....[25]....
        /*0128*/ 	.word	0x0000b150


	//   ....[26]....
        /*012c*/ 	.word	0x0000b1d0


	//   ....[27]....
        /*0130*/ 	.word	0x0000b250


	//   ....[28]....
        /*0134*/ 	.word	0x0000b2d0


	//   ....[29]....
        /*0138*/ 	.word	0x0000b340


	//   ....[30]....
        /*013c*/ 	.word	0x0000b3b0


	//----- nvinfo : EIATTR_SYSCALL_OFFSETS
	.align		4
.L_297:
        /*0140*/ 	.byte	0x04, 0x46
        /*0142*/ 	.short	(.L_299 - .L_298)


	//   ....[0]....
.L_298:
        /*0144*/ 	.word	0x00000ef0


	//----- nvinfo : EIATTR_EXIT_INSTR_OFFSETS
	.align		4
.L_299:
        /*0148*/ 	.byte	0x04, 0x1c
        /*014a*/ 	.short	(.L_301 - .L_300)


	//   ....[0]....
.L_300:
        /*014c*/ 	.word	0x000000a0


	//   ....[1]....
        /*0150*/ 	.word	0x0000aaa0


	//   ....[2]....
        /*0154*/ 	.word	0x0000ab80


	//   ....[3]....
        /*0158*/ 	.word	0x0000af20


	//----- nvinfo : EIATTR_CRS_STACK_SIZE
	.align		4
.L_301:
        /*015c*/ 	.byte	0x04, 0x1e
        /*015e*/ 	.short	(.L_303 - .L_302)
.L_302:
        /*0160*/ 	.word	0x00000000
.L_303:


//--------------------- .nv.info._ZN4mmha33masked_multihead_attention_kernelItLi160ELi256ELi4ELi32ELi64ELb1ELb0EEEv26Multihead_attention_paramsIT_XT5_EE --------------------------
	.section	.nv.info._ZN4mmha33masked_multihead_attention_kernelItLi160ELi256ELi4ELi32ELi64ELb1ELb0EEEv26Multihead_attention_paramsIT_XT5_EE,"",@"SHT_CUDA_INFO"
	.sectionflags	@""
	.align	4


	//----- nvinfo : EIATTR_CUDA_API_VERSION
	.align		4
        /*0000*/ 	.byte	0x04, 0x37
        /*0002*/ 	.short	(.L_305 - .L_304)
.L_304:
        /*0004*/ 	.word	0x00000082


	//----- nvinfo : EIATTR_SW2861232_WAR
	.align		4
.L_305:
        /*0008*/ 	.byte	0x01, 0x35
	.zero		2


	//----- nvinfo : EIATTR_PARAM_CBANK
	.align		4
        /*000c*/ 	.byte	0x04, 0x0a
        /*000e*/ 	.short	(.L_307 - .L_306)
	.align		4
.L_306:
        /*0010*/ 	.word	index@(.nv.constant0._ZN4mmha33masked_multihead_attention_kernelItLi160ELi256ELi4ELi32ELi64ELb1ELb0EEEv26Multihead_attention_paramsIT_XT5_EE)
        /*0014*/ 	.short	0x0160
        /*0016*/ 	.short	0x0128


	//----- nvinfo : EIATTR_CBANK_PARAM_SIZE
	.align		4
.L_307:
        /*0018*/ 	.byte	0x03, 0x19
        /*001a*/ 	.short	0x0128


	//----- nvinfo : EIATTR_KPARAM_INFO
	.align		4
        /*001c*/ 	.byte	0x04, 0x17
        /*001e*/ 	.short	(.L_309 - .L_308)
.L_308:
        /*0020*/ 	.word	0x00000000
        /*0024*/ 	.short	0x0000
        /*0026*/ 	.short	0x0000
        /*0028*/ 	.byte	0x00, 0xf0, 0xa1, 0x04


	//----- nvinfo : EIATTR_MAXREG_COUNT
	.align		4
.L_309:
        /*002c*/ 	.byte	0x03, 0x1b
        /*002e*/ 	.short	0x00ff


	//----- nvinfo : EIATTR_NUM_BARRIERS
	.align		4
        /*0030*/ 	.byte	0x02, 0x4c
        /*0032*/ 	.byte	0x01
	.zero		1


	//----- nvinfo : EIATTR_EXTERNS
	.align		4
        /*0034*/ 	.byte	0x04, 0x0f
        /*0036*/ 	.short	(.L_311 - .L_310)


	//   ....[0]....
	.align		4
.L_310:
        /*0038*/ 	.word	index@(__assertfail)


	//----- nvinfo : EIATTR_MERCURY_ISA_VERSION
	.align		4
.L_311:
        /*003c*/ 	.byte	0x03, 0x5f
        /*003e*/ 	.short	0x0000


	//----- nvinfo : EIATTR_COOP_GROUP_MASK_REGIDS
	.align		4
        /*0040*/ 	.byte	0x04, 0x29
        /*0042*/ 	.short	(.L_313 - .L_312)


	//   ....[0]....
.L_312:
        /*0044*/ 	.word	0xffffffff


	//   ....[1]....
        /*0048*/ 	.word	0xffffffff


	//   ....[2]....
        /*004c*/ 	.word	0xffffffff


	//   ....[3]....
        /*0050*/ 	.word	0xffffffff


	//   ....[4]....
        /*0054*/ 	.word	0xffffffff


	//   ....[5]....
        /*0058*/ 	.word	0xffffffff


	//   ....[6]....
        /*005c*/ 	.word	0xffffffff


	//   ....[7]....
        /*0060*/ 	.word	0xffffffff


	//   ....[8]....
        /*0064*/ 	.word	0xffffffff


	//   ....[9]....
        /*0068*/ 	.word	0xffffffff


	//   ....[10]....
        /*006c*/ 	.word	0xffffffff


	//   ....[11]....
        /*0070*/ 	.word	0xffffffff


	//   ....[12]....
        /*0074*/ 	.word	0xffffffff


	//   ....[13]....
        /*0078*/ 	.word	0xffffffff


	//   ....[14]....
        /*007c*/ 	.word	0xffffffff


	//   ....[15]....
        /*0080*/ 	.word	0xffffffff


	//   ....[16]....
        /*0084*/ 	.word	0xffffffff


	//   ....[17]....
        /*0088*/ 	.word	0xffffffff


	//   ....[18]....
        /*008c*/ 	.word	0xffffffff


	//   ....[19]....
        /*0090*/ 	.word	0xffffffff


	//   ....[20]....
        /*0094*/ 	.word	0xffffffff


	//   ....[21]....
        /*0098*/ 	.word	0xffffffff


	//   ....[22]....
        /*009c*/ 	.word	0xffffffff


	//   ....[23]....
        /*00a0*/ 	.word	0xffffffff


	//   ....[24]....
        /*00a4*/ 	.word	0xffffffff


	//   ....[25]....
        /*00a8*/ 	.word	0xffffffff


	//   ....[26]....
        /*00ac*/ 	.word	0xffffffff


	//   ....[27]....
        /*00b0*/ 	.word	0xffffffff


	//   ....[28]....
        /*00b4*/ 	.word	0xffffffff


	//----- nvinfo : EIATTR_COOP_GROUP_INSTR_OFFSETS
	.align		4
.L_313:
        /*00b8*/ 	.byte	0x04, 0x28
        /*00ba*/ 	.short	(.L_315 - .L_314)


	//   ....[0]....
.L_314:
        /*00bc*/ 	.word	0x00002ba0


	//   ....[1]....
        /*00c0*/ 	.word	0x00002bd0


	//   ....[2]....
        /*00c4*/ 	.word	0x00002bf0


	//   ....[3]....
        /*00c8*/ 	.word	0x00002c10


	//   ....[4]....
        /*00cc*/ 	.word	0x00002c30


	//   ....[5]....
        /*00d0*/ 	.word	0x00007040


	//   ....[6]....
        /*00d4*/ 	.word	0x00007070


	//   ....[7]....
        /*00d8*/ 	.word	0x000072e0


	//   ....[8]....
        /*00dc*/ 	.word	0x00007310


	//   ....[9]....
        /*00e0*/ 	.word	0x00007330


	//   ....[10]....
        /*00e4*/ 	.word	0x00007440


	//   ....[11]....
        /*00e8*/ 	.word	0x00007460


	//   ....[12]....
        /*00ec*/ 	.word	0x00007b10


	//   ....[13]....
        /*00f0*/ 	.word	0x00007bf0


	//   ....[14]....
        /*00f4*/ 	.word	0x00007c30


	//   ....[15]....
        /*00f8*/ 	.word	0x00007c50


	//   ....[16]....
        /*00fc*/ 	.word	0x00007c70


	//   ....[17]....
        /*0100*/ 	.word	0x00007cf0


	//   ....[18]....
        /*0104*/ 	.word	0x00007d30


	//   ....[19]....
        /*0108*/ 	.word	0x0000a760


	//   ....[20]....
        /*010c*/ 	.word	0x0000a7e0


	//   ....[21]....
        /*0110*/ 	.word	0x0000a850


	//   ....[22]....
        /*0114*/ 	.word	0x0000a8c0


	//   ....[23]....
        /*0118*/ 	.word	0x0000a930


	//   ....[24]....
        /*011c*/ 	.word	0x0000a9b0


	//   ....[25]....
        /*0120*/ 	.word	0x0000aa30


	//   ....[26]....
        /*0124*/ 	.word	0x0000aab0


	//   ....[27]....
        /*0128*/ 	.word	0x0000ab30


	//   ....[28]....
        /*012c*/ 	.word	0x0000aba0


	//----- nvinfo : EIATTR_SYSCALL_OFFSETS
	.align		4
.L_315:
        /*0130*/ 	.byte	0x04, 0x46
        /*0132*/ 	.short	(.L_317 - .L_316)


	//   ....[0]....
.L_316:
        /*0134*/ 	.word	0x00000ef0


	//----- nvinfo : EIATTR_EXIT_INSTR_OFFSETS
	.align		4
.L_317:
        /*0138*/ 	.byte	0x04, 0x1c
        /*013a*/ 	.short	(.L_319 - .L_318)


	//   ....[0]....
.L_318:
        /*013c*/ 	.word	0x000000a0


	//   ....[1]....
        /*0140*/ 	.word	0x0000a280


	//   ....[2]....
        /*0144*/ 	.word	0x0000a360


	//   ....[3]....
        /*0148*/ 	.word	0x0000a700


	//----- nvinfo : EIATTR_CRS_STACK_SIZE
	.align		4
.L_319:
        /*014c*/ 	.byte	0x04, 0x1e
        /*014e*/ 	.short	(.L_321 - .L_320)
.L_320:
        /*0150*/ 	.word	0x00000000
.L_321:


//--------------------- .nv.info._ZN4mmha33masked_multihead_attention_kernelIfLi160ELi256ELi1ELi64ELi256ELb1ELb1EEEv26Multihead_attention_paramsIT_XT5_EE --------------------------
	.section	.nv.info._ZN4mmha33masked_multihead_attention_kernelIfLi160ELi256ELi1ELi64ELi256ELb1ELb1EEEv26Multihead_attention_paramsIT_XT5_EE,"",@"SHT_CUDA_INFO"
	.sectionflags	@""
	.align	4


	//----- nvinfo : EIATTR_CUDA_API_VERSION
	.align		4
        /*0000*/ 	.byte	0x04, 0x37
        /*0002*/ 	.short	(.L_323 - .L_322)
.L_322:
        /*0004*/ 	.word	0x00000082


	//----- nvinfo : EIATTR_SW2861232_WAR
	.align		4
.L_323:
        /*0008*/ 	.byte	0x01, 0x35
	.zero		2


	//----- nvinfo : EIATTR_PARAM_CBANK
	.align		4
        /*000c*/ 	.byte	0x04, 0x0a
        /*000e*/ 	.short	(.L_325 - .L_324)
	.align		4
.L_324:
        /*0010*/ 	.word	index@(.nv.constant0._ZN4mmha33masked_multihead_attention_kernelIfLi160ELi256ELi1ELi64ELi256ELb1ELb1EEEv26Multihead_attention_paramsIT_XT5_EE)
        /*0014*/ 	.short	0x0160
        /*0016*/ 	.short	0x0128


	//----- nvinfo : EIATTR_CBANK_PARAM_SIZE
	.align		4
.L_325:
        /*0018*/ 	.byte	0x03, 0x19
        /*001a*/ 	.short	0x0128


	//----- nvinfo : EIATTR_KPARAM_INFO
	.align		4
        /*001c*/ 	.byte	0x04, 0x17
        /*001e*/ 	.short	(.L_327 - .L_326)
.L_326:
        /*0020*/ 	.word	0x00000000
        /*0024*/ 	.short	0x0000
        /*0026*/ 	.short	0x0000
        /*0028*/ 	.byte	0x00, 0xf0, 0xa1, 0x04


	//----- nvinfo : EIATTR_MAXREG_COUNT
	.align		4
.L_327:
        /*002c*/ 	.byte	0x03, 0x1b
        /*002e*/ 	.short	0x00ff


	//----- nvinfo : EIATTR_NUM_BARRIERS
	.align		4
        /*0030*/ 	.byte	0x02, 0x4c
        /*0032*/ 	.byte	0x01
	.zero		1


	//----- nvinfo : EIATTR_EXTERNS
	.align		4
        /*0034*/ 	.byte	0x04, 0x0f
        /*0036*/ 	.short	(.L_329 - .L_328)


	//   ....[0]....
	.align		4
.L_328:
        /*0038*/ 	.word	index@(__assertfail)


	//----- nvinfo : EIATTR_ANNOTATIONS
	.align		4
.L_329:
        /*003c*/ 	.byte	0x04, 0x55
        /*003e*/ 	.short	(.L_331 - .L_330)


	//   ....[0]....
.L_330:
        /* <DEDUP_REMOVED lines=1192> */


	//----- nvinfo : EIATTR_MERCURY_ISA_VERSION
	.align		4
.L_331:
        /*4aa8*/ 	.byte	0x03, 0x5f
        /*4aaa*/ 	.short	0x0000


	//----- nvinfo : EIATTR_COOP_GROUP_MASK_REGIDS
	.align		4
        /*4aac*/ 	.byte	0x04, 0x29
        /*4aae*/ 	.short	(.L_333 - .L_332)


	//   ....[0]....
.L_332:
        /*4ab0*/ 	.word	0xffffffff


	//   ....[1]....
        /*4ab4*/ 	.word	0xffffffff


	//   ....[2]....
        /*4ab8*/ 	.word	0xffffffff


	//   ....[3]....
        /*4abc*/ 	.word	0xffffffff


	//   ....[4]....
        /*4ac0*/ 	.word	0xffffffff


	//   ....[5]....
        /*4ac4*/ 	.word	0xffffffff


	//   ....[6]....
        /*4ac8*/ 	.word	0xffffffff


	//   ....[7]....
        /*4acc*/ 	.word	0xffffffff


	//   ....[8]....
        /*4ad0*/ 	.word	0xffffffff


	//   ....[9]....
        /*4ad4*/ 	.word	0xffffffff


	//   ....[10]....
        /*4ad8*/ 	.word	0xffffffff


	//   ....[11]....
        /*4adc*/ 	.word	0xffffffff


	//   ....[12]....
        /*4ae0*/ 	.word	0xffffffff


	//   ....[13]....
        /*4ae4*/ 	.word	0xffffffff


	//   ....[14]....
        /*4ae8*/ 	.word	0xffffffff


	//   ....[15]....
        /*4aec*/ 	.word	0xffffffff


	//   ....[16]....
        /*4af0*/ 	.word	0xffffffff


	//   ....[17]....
        /*4af4*/ 	.word	0xffffffff


	//   ....[18]....
        /*4af8*/ 	.word	0xffffffff


	//   ....[19]....
        /*4afc*/ 	.word	0xffffffff


	//   ....[20]....
        /*4b00*/ 	.word	0xffffffff


	//   ....[21]....
        /*4b04*/ 	.word	0xffffffff


	//   ....[22]....
        /*4b08*/ 	.word	0xffffffff


	//   ....[23]....
        /*4b0c*/ 	.word	0xffffffff


	//   ....[24]....
        /*4b10*/ 	.word	0xffffffff


	//----- nvinfo : EIATTR_COOP_GROUP_INSTR_OFFSETS
	.align		4
.L_333:
        /*4b14*/ 	.byte	0x04, 0x28
        /*4b16*/ 	.short	(.L_335 - .L_334)


	//   ....[0]....
.L_334:
        /*4b18*/ 	.word	0x00001cb0


	//   ....[1]....
        /*4b1c*/ 	.word	0x00001d10


	//   ....[2]....
        /*4b20*/ 	.word	0x00001d50


	//   ....[3]....
        /*4b24*/ 	.word	0x00001d90


	//   ....[4]....
        /*4b28*/ 	.word	0x00001dd0


	//   ....[5]....
        /*4b2c*/ 	.word	0x00001e50


	//   ....[6]....
        /*4b30*/ 	.word	0x00001e70


	//   ....[7]....
        /*4b34*/ 	.word	0x00019210


	//   ....[8]....
        /*4b38*/ 	.word	0x00019240


	//   ....[9]....
        /*4b3c*/ 	.word	0x00019290


	//   ....[10]....
        /*4b40*/ 	.word	0x00019300


	//   ....[11]....
        /*4b44*/ 	.word	0x00019320


	//   ....[12]....
        /*4b48*/ 	.word	0x000193a0


	//   ....[13]....
        /*4b4c*/ 	.word	0x000193c0


	//   ....[14]....
        /*4b50*/ 	.word	0x000193e0


	//   ....[15]....
        /*4b54*/ 	.word	0x00019400


	//   ....[16]....
        /*4b58*/ 	.word	0x00019b40


	//   ....[17]....
        /*4b5c*/ 	.word	0x00019b80


	//   ....[18]....
        /*4b60*/ 	.word	0x00019be0


	//   ....[19]....
        /*4b64*/ 	.word	0x00019c00


	//   ....[20]....
        /*4b68*/ 	.word	0x00019c20


	//   ....[21]....
        /*4b6c*/ 	.word	0x00019ca0


	//   ....[22]....
        /*4b70*/ 	.word	0x00019cc0


	//   ....[23]....
        /*4b74*/ 	.word	0x00019ce0


	//   ....[24]....
        /*4b78*/ 	.word	0x00019d00


	//----- nvinfo : EIATTR_SYSCALL_OFFSETS
	.align		4
.L_335:
        /*4b7c*/ 	.byte	0x04, 0x46
        /*4b7e*/ 	.short	(.L_337 - .L_336)


	//   ....[0]....
.L_336:
        /*4b80*/ 	.word	0x00000e40


	//----- nvinfo : EIATTR_EXIT_INSTR_OFFSETS
	.align		4
.L_337:
        /*4b84*/ 	.byte	0x04, 0x1c
        /*4b86*/ 	.short	(.L_339 - .L_338)


	//   ....[0]....
.L_338:
        /*4b88*/ 	.word	0x000000b0


	//   ....[1]....
        /*4b8c*/ 	.word	0x0001c060


	//   ....[2]....
        /*4b90*/ 	.word	0x0001c0d0


	//   ....[3]....
        /*4b94*/ 	.word	0x0001c290


	//----- nvinfo : EIATTR_CRS_STACK_SIZE
	.align		4
.L_339:
        /*4b98*/ 	.byte	0x04, 0x1e
        /*4b9a*/ 	.short	(.L_341 - .L_340)
.L_340:
        /*4b9c*/ 	.word	0x00000000
.L_341:


//--------------------- .nv.info._ZN4mmha33masked_multihead_attention_kernelIfLi160ELi256ELi2ELi64ELi128ELb1ELb1EEEv26Multihead_attention_paramsIT_XT5_EE --------------------------
	.section	.nv.info._ZN4mmha33masked_multihead_attention_kernelIfLi160ELi256ELi2ELi64ELi128ELb1ELb1EEEv26Multihead_attention_paramsIT_XT5_EE,"",@"SHT_CUDA_INFO"
	.sectionflags	@""
	.align	4


	//----- nvinfo : EIATTR_CUDA_API_VERSION
	.align		4
        /*0000*/ 	.byte	0x04, 0x37
        /*0002*/ 	.short	(.L_343 - .L_342)
.L_342:
        /*0004*/ 	.word	0x00000082


	//----- nvinfo : EIATTR_SW2861232_WAR
	.align		4
.L_343:
        /*0008*/ 	.byte	0x01, 0x35
	.zero		2


	//----- nvinfo : EIATTR_PARAM_CBANK
	.align		4
        /*000c*/ 	.byte	0x04, 0x0a
        /*000e*/ 	.short	(.L_345 - .L_344)
	.align		4
.L_344:
        /*0010*/ 	.word	index@(.nv.constant0._ZN4mmha33masked_multihead_attention_kernelIfLi160ELi256ELi2ELi64ELi128ELb1ELb1EEEv26Multihead_attention_paramsIT_XT5_EE)
        /*0014*/ 	.short	0x0160
        /*0016*/ 	.short	0x0128


	//----- nvinfo : EIATTR_CBANK_PARAM_SIZE
	.align		4
.L_345:
        /*0018*/ 	.byte	0x03, 0x19
        /*001a*/ 	.short	0x0128


	//----- nvinfo : EIATTR_KPARAM_INFO
	.align		4
        /*001c*/ 	.byte	0x04, 0x17
        /*001e*/ 	.short	(.L_347 - .L_346)
.L_346:
        /*0020*/ 	.word	0x00000000
        /*0024*/ 	.short	0x0000
        /*0026*/ 	.short	0x0000
        /*0028*/ 	.byte	0x00, 0xf0, 0xa1, 0x04


	//----- nvinfo : EIATTR_MAXREG_COUNT
	.align		4
.L_347:
        /*002c*/ 	.byte	0x03, 0x1b
        /*002e*/ 	.short	0x00ff


	//----- nvinfo : EIATTR_NUM_BARRIERS
	.align		4
        /*0030*/ 	.byte	0x02, 0x4c
        /*0032*/ 	.byte	0x01
	.zero		1


	//----- nvinfo : EIATTR_EXTERNS
	.align		4
        /*0034*/ 	.byte	0x04, 0x0f
        /*0036*/ 	.short	(.L_349 - .L_348)


	//   ....[0]....
	.align		4
.L_348:
        /*0038*/ 	.word	index@(__assertfail)


	//----- nvinfo : EIATTR_ANNOTATIONS
	.align		4
.L_349:
        /*003c*/ 	.byte	0x04, 0x55
        /*003e*/ 	.short	(.L_351 - .L_350)


	//   ....[0]....
.L_350:
        /* <DEDUP_REMOVED lines=140> */


	//----- nvinfo : EIATTR_MERCURY_ISA_VERSION
	.align		4
.L_351:
        /*08f0*/ 	.byte	0x03, 0x5f
        /*08f2*/ 	.short	0x0000


	//----- nvinfo : EIATTR_COOP_GROUP_MASK_REGIDS
	.align		4
        /*08f4*/ 	.byte	0x04, 0x29
        /*08f6*/ 	.short	(.L_353 - .L_352)


	//   ....[0]....
.L_352:
        /*08f8*/ 	.word	0xffffffff


	//   ....[1]....
        /*08fc*/ 	.word	0xffffffff


	//   ....[2]....
        /*0900*/ 	.word	0xffffffff


	//   ....[3]....
        /*0904*/ 	.word	0xffffffff


	//   ....[4]....
        /*0908*/ 	.word	0xffffffff


	//   ....[5]....
        /*090c*/ 	.word	0xffffffff


	//   ....[6]....
        /*0910*/ 	.word	0xffffffff


	//   ....[7]....
        /*0914*/ 	.word	0xffffffff


	//   ....[8]....
        /*0918*/ 	.word	0xffffffff


	//   ....[9]....
        /*091c*/ 	.word	0xffffffff


	//   ....[10]....
        /*0920*/ 	.word	0xffffffff


	//   ....[11]....
        /*0924*/ 	.word	0xffffffff


	//   ....[12]....
        /*0928*/ 	.word	0xffffffff


	//   ....[13]....
        /*092c*/ 	.word	0xffffffff


	//   ....[14]....
        /*0930*/ 	.word	0xffffffff


	//   ....[15]....
        /*0934*/ 	.word	0xffffffff


	//   ....[16]....
        /*0938*/ 	.word	0xffffffff


	//   ....[17]....
        /*093c*/ 	.word	0xffffffff


	//   ....[18]....
        /*0940*/ 	.word	0xffffffff


	//   ....[19]....
        /*0944*/ 	.word	0xffffffff


	//   ....[20]....
        /*0948*/ 	.word	0xffffffff


	//   ....[21]....
        /*094c*/ 	.word	0xffffffff


	//   ....[22]....
        /*0950*/ 	.word	0xffffffff


	//   ....[23]....
        /*0954*/ 	.word	0xffffffff


	//   ....[24]....
        /*0958*/ 	.word	0xffffffff


	//   ....[25]....
        /*095c*/ 	.word	0xffffffff


	//   ....[26]....
        /*0960*/ 	.word	0xffffffff


	//   ....[27]....
        /*0964*/ 	.word	0xffffffff


	//----- nvinfo : EIATTR_COOP_GROUP_INSTR_OFFSETS
	.align		4
.L_353:
        /*0968*/ 	.byte	0x04, 0x28
        /*096a*/ 	.short	(.L_355 - .L_354)


	//   ....[0]....
.L_354:
        /*096c*/ 	.word	0x00001cc0


	//   ....[1]....
        /*0970*/ 	.word	0x00001d30


	//   ....[2]....
        /*0974*/ 	.word	0x00001d70


	//   ....[3]....
        /*0978*/ 	.word	0x00001db0


	//   ....[4]....
        /*097c*/ 	.word	0x00001df0


	//   ....[5]....
        /*0980*/ 	.word	0x00001e50


	//   ....[6]....
        /*0984*/ 	.word	0x00001e70


	//   ....[7]....
        /*0988*/ 	.word	0x0000e220


	//   ....[8]....
        /*098c*/ 	.word	0x0000e4b0


	//   ....[9]....
        /*0990*/ 	.word	0x0000e4e0


	//   ....[10]....
        /*0994*/ 	.word	0x0000e500


	//   ....[11]....
        /*0998*/ 	.word	0x0000e520


	//   ....[12]....
        /*099c*/ 	.word	0x0000e650


	//   ....[13]....
        /*09a0*/ 	.word	0x0000e670


	//   ....[14]....
        /*09a4*/ 	.word	0x0000e690


	//   ....[15]....
        /*09a8*/ 	.word	0x0000ee10


	//   ....[16]....
        /*09ac*/ 	.word	0x0000ee50


	//   ....[17]....
        /*09b0*/ 	.word	0x0000eeb0


	//   ....[18]....
        /*09b4*/ 	.word	0x0000eed0


	//   ....[19]....
        /*09b8*/ 	.word	0x0000eef0


	//   ....[20]....
        /*09bc*/ 	.word	0x0000ef70


	//   ....[21]....
        /*09c0*/ 	.word	0x0000ef90


	//   ....[22]....
        /*09c4*/ 	.word	0x0000efb0


	//   ....[23]....
        /*09c8*/ 	.word	0x000114c0


	//   ....[24]....
        /*09cc*/ 	.word	0x00011530


	//   ....[25]....
        /*09d0*/ 	.word	0x000115a0


	//   ....[26]....
        /*09d4*/ 	.word	0x00011600


	//   ....[27]....
        /*09d8*/ 	.word	0x00011660


	//----- nvinfo : EIATTR_SYSCALL_OFFSETS
	.align		4
.L_355:
        /*09dc*/ 	.byte	0x04, 0x46
        /*09de*/ 	.short	(.L_357 - .L_356)


	//   ....[0]....
.L_356:
        /*09e0*/ 	.word	0x00000e50


	//----- nvinfo : EIATTR_EXIT_INSTR_OFFSETS
	.align		4
.L_357:
        /*09e4*/ 	.byte	0x04, 0x1c
        /*09e6*/ 	.short	(.L_359 - .L_358)


	//   ....[0]....
.L_358:
        /*09e8*/ 	.word	0x000000b0


	//   ....[1]....
        /*09ec*/ 	.word	0x00011240


	//   ....[2]....
        /*09f0*/ 	.word	0x000112b0


	//   ....[3]....
        /*09f4*/ 	.word	0x00011470


	//----- nvinfo : EIATTR_CRS_STACK_SIZE
	.align		4
.L_359:
        /*09f8*/ 	.byte	0x04, 0x1e
        /*09fa*/ 	.short	(.L_361 - .L_360)
.L_360:
        /*09fc*/ 	.word	0x00000000
.L_361:


//--------------------- .nv.info._ZN4mmha33masked_multihead_attention_kernelIfLi160ELi256ELi4ELi64ELi64ELb1ELb1EEEv26Multihead_attention_paramsIT_XT5_EE --------------------------
	.section	.nv.info._ZN4mmha33masked_multihead_attention_kernelIfLi160ELi256ELi4ELi64ELi64ELb1ELb1EEEv26Multihead_attention_paramsIT_XT5_EE,"",@"SHT_CUDA_INFO"
	.sectionflags	@""
	.align	4


	//----- nvinfo : EIATTR_CUDA_API_VERSION
	.align		4
        /*0000*/ 	.byte	0x04, 0x37
        /*0002*/ 	.short	(.L_363 - .L_362)
.L_362:
        /*0004*/ 	.word	0x00000082


	//----- nvinfo : EIATTR_SW2861232_WAR
	.align		4
.L_363:
        /*0008*/ 	.byte	0x01, 0x35
	.zero		2


	//----- nvinfo : EIATTR_PARAM_CBANK
	.align		4
        /*000c*/ 	.byte	0x04, 0x0a
        /*000e*/ 	.short	(.L_365 - .L_364)
	.align		4
.L_364:
        /*0010*/ 	.word	index@(.nv.constant0._ZN4mmha33masked_multihead_attention_kernelIfLi160ELi256ELi4ELi64ELi64ELb1ELb1EEEv26Multihead_attention_paramsIT_XT5_EE)
        /*0014*/ 	.short	0x0160
        /*0016*/ 	.short	0x0128


	//----- nvinfo : EIATTR_CBANK_PARAM_SIZE
	.align		4
.L_365:
        /*0018*/ 	.byte	0x03, 0x19
        /*001a*/ 	.short	0x0128


	//----- nvinfo : EIATTR_KPARAM_INFO
	.align		4
        /*001c*/ 	.byte	0x04, 0x17
        /*001e*/ 	.short	(.L_367 - .L_366)
.L_366:
        /*0020*/ 	.word	0x00000000
        /*0024*/ 	.short	0x0000
        /*0026*/ 	.short	0x0000
        /*0028*/ 	.byte	0x00, 0xf0, 0xa1, 0x04


	//----- nvinfo : EIATTR_MAXREG_COUNT
	.align		4
.L_367:
        /*002c*/ 	.byte	0x03, 0x1b
        /*002e*/ 	.short	0x00ff


	//----- nvinfo : EIATTR_NUM_BARRIERS
	.align		4
        /*0030*/ 	.byte	0x02, 0x4c
        /*0032*/ 	.byte	0x01
	.zero		1


	//----- nvinfo : EIATTR_EXTERNS
	.align		4
        /*0034*/ 	.byte	0x04, 0x0f
        /*0036*/ 	.short	(.L_369 - .L_368)


	//   ....[0]....
	.align		4
.L_368:
        /*0038*/ 	.word	index@(__assertfail)


	//----- nvinfo : EIATTR_MERCURY_ISA_VERSION
	.align		4
.L_369:
        /*003c*/ 	.byte	0x03, 0x5f
        /*003e*/ 	.short	0x0000


	//----- nvinfo : EIATTR_COOP_GROUP_MASK_REGIDS
	.align		4
        /*0040*/ 	.byte	0x04, 0x29
        /*0042*/ 	.short	(.L_371 - .L_370)


	//   ....[0]....
.L_370:
        /*0044*/ 	.word	0xffffffff


	//   ....[1]....
        /*0048*/ 	.word	0xffffffff


	//   ....[2]....
        /*004c*/ 	.word	0xffffffff


	//   ....[3]....
        /*0050*/ 	.word	0xffffffff


	//   ....[4]....
        /*0054*/ 	.word	0xffffffff


	//   ....[5]....
        /*0058*/ 	.word	0xffffffff


	//   ....[6]....
        /*005c*/ 	.word	0xffffffff


	//   ....[7]....
        /*0060*/ 	.word	0xffffffff


	//   ....[8]....
        /*0064*/ 	.word	0xffffffff


	//   ....[9]....
        /*0068*/ 	.word	0xffffffff


	//   ....[10]....
        /*006c*/ 	.word	0xffffffff


	//   ....[11]....
        /*0070*/ 	.word	0xffffffff


	//   ....[12]....
        /*0074*/ 	.word	0xffffffff


	//   ....[13]....
        /*0078*/ 	.word	0xffffffff


	//   ....[14]....
        /*007c*/ 	.word	0xffffffff


	//   ....[15]....
        /*0080*/ 	.word	0xffffffff


	//   ....[16]....
        /*0084*/ 	.word	0xffffffff


	//   ....[17]....
        /*0088*/ 	.word	0xffffffff


	//   ....[18]....
        /*008c*/ 	.word	0xffffffff


	//   ....[19]....
        /*0090*/ 	.word	0xffffffff


	//   ....[20]....
        /*0094*/ 	.word	0xffffffff


	//   ....[21]....
        /*0098*/ 	.word	0xffffffff


	//   ....[22]....
        /*009c*/ 	.word	0xffffffff


	//   ....[23]....
        /*00a0*/ 	.word	0xffffffff


	//   ....[24]....
        /*00a4*/ 	.word	0xffffffff


	//   ....[25]....
        /*00a8*/ 	.word	0xffffffff


	//----- nvinfo : EIATTR_COOP_GROUP_INSTR_OFFSETS
	.align		4
.L_371:
        /*00ac*/ 	.byte	0x04, 0x28
        /*00ae*/ 	.short	(.L_373 - .L_372)


	//   ....[0]....
.L_372:
        /*00b0*/ 	.word	0x00001c00


	//   ....[1]....
        /*00b4*/ 	.word	0x00001c60


	//   ....[2]....
        /*00b8*/ 	.word	0x00001ca0


	//   ....[3]....
        /*00bc*/ 	.word	0x00001cc0


	//   ....[4]....
        /*00c0*/ 	.word	0x00001ce0


	//   ....[5]....
        /*00c4*/ 	.word	0x00001d40


	//   ....[6]....
        /*00c8*/ 	.word	0x00001d80


	//   ....[7]....
        /*00cc*/ 	.word	0x0000ba50


	//   ....[8]....
        /*00d0*/ 	.word	0x0000ba80


	//   ....[9]....
        /*00d4*/ 	.word	0x0000bcd0


	//   ....[10]....
        /*00d8*/ 	.word	0x0000bd00


	//   ....[11]....
        /*00dc*/ 	.word	0x0000bd20


	//   ....[12]....
        /*00e0*/ 	.word	0x0000be30


	//   ....[13]....
        /*00e4*/ 	.word	0x0000be50


	//   ....[14]....
        /*00e8*/ 	.word	0x0000c560


	//   ....[15]....
        /*00ec*/ 	.word	0x0000c5d0


	//   ....[16]....
        /*00f0*/ 	.word	0x0000c600


	//   ....[17]....
        /*00f4*/ 	.word	0x0000c630


	//   ....[18]....
        /*00f8*/ 	.word	0x0000c650


	//   ....[19]....
        /*00fc*/ 	.word	0x0000c6a0


	//   ....[20]....
        /*0100*/ 	.word	0x0000c6c0


	//   ....[21]....
        /*0104*/ 	.word	0x0000e9a0


	//   ....[22]....
        /*0108*/ 	.word	0x0000ea20


	//   ....[23]....
        /*010c*/ 	.word	0x0000eaa0


	//   ....[24]....
        /*0110*/ 	.word	0x0000eb20


	//   ....[25]....
        /*0114*/ 	.word	0x0000eb90


	//----- nvinfo : EIATTR_SYSCALL_OFFSETS
	.align		4
.L_373:
        /*0118*/ 	.byte	0x04, 0x46
        /*011a*/ 	.short	(.L_375 - .L_374)


	//   ....[0]....
.L_374:
        /*011c*/ 	.word	0x00000da0


	//----- nvinfo : EIATTR_EXIT_INSTR_OFFSETS
	.align		4
.L_375:
        /*0120*/ 	.byte	0x04, 0x1c
        /*0122*/ 	.short	(.L_377 - .L_376)


	//   ....[0]....
.L_376:
        /*0124*/ 	.word	0x000000a0


	//   ....[1]....
        /*0128*/ 	.word	0x0000e710


	//   ....[2]....
        /*012c*/ 	.word	0x0000e780


	//   ....[3]....
        /*0130*/ 	.word	0x0000e940


	//----- nvinfo : EIATTR_CRS_STACK_SIZE
	.align		4
.L_377:
        /*0134*/ 	.byte	0x04, 0x1e
        /*0136*/ 	.short	(.L_379 - .L_378)
.L_378:
        /*0138*/ 	.word	0x00000000
.L_379:


//--------------------- .nv.info._ZN4mmha33masked_multihead_attention_kernelIfLi160ELi256ELi1ELi64ELi256ELb1ELb0EEEv26Multihead_attention_paramsIT_XT5_EE --------------------------
	.section	.nv.info._ZN4mmha33masked_multihead_attention_kernelIfLi160ELi256ELi1ELi64ELi256ELb1ELb0EEEv26Multihead_attention_paramsIT_XT5_EE,"",@"SHT_CUDA_INFO"
	.sectionflags	@""
	.align	4


	//----- nvinfo : EIATTR_CUDA_API_VERSION
	.align		4
        /*0000*/ 	.byte	0x04, 0x37
        /*0002*/ 	.short	(.L_381 - .L_380)
.L_380:
        /*0004*/ 	.word	0x00000082


	//----- nvinfo : EIATTR_SW2861232_WAR
	.align		4
.L_381:
        /*0008*/ 	.byte	0x01, 0x35
	.zero		2


	//----- nvinfo : EIATTR_PARAM_CBANK
	.align		4
        /*000c*/ 	.byte	0x04, 0x0a
        /*000e*/ 	.short	(.L_383 - .L_382)
	.align		4
.L_382:
        /*0010*/ 	.word	index@(.nv.constant0._ZN4mmha33masked_multihead_attention_kernelIfLi160ELi256ELi1ELi64ELi256ELb1ELb0EEEv26Multihead_attention_paramsIT_XT5_EE)
        /*0014*/ 	.short	0x0160
        /*0016*/ 	.short	0x0128


	//----- nvinfo : EIATTR_CBANK_PARAM_SIZE
	.align		4
.L_383:
        /*0018*/ 	.byte	0x03, 0x19
        /*001a*/ 	.short	0x0128


	//----- nvinfo : EIATTR_KPARAM_INFO
	.align		4
        /*001c*/ 	.byte	0x04, 0x17
        /*001e*/ 	.short	(.L_385 - .L_384)
.L_384:
        /*0020*/ 	.word	0x00000000
        /*0024*/ 	.short	0x0000
        /*0026*/ 	.short	0x0000
        /*0028*/ 	.byte	0x00, 0xf0, 0xa1, 0x04


	//----- nvinfo : EIATTR_MAXREG_COUNT
	.align		4
.L_385:
        /*002c*/ 	.byte	0x03, 0x1b
        /*002e*/ 	.short	0x00ff


	//----- nvinfo : EIATTR_NUM_BARRIERS
	.align		4
        /*0030*/ 	.byte	0x02, 0x4c
        /*0032*/ 	.byte	0x01
	.zero		1


	//----- nvinfo : EIATTR_EXTERNS
	.align		4
        /*0034*/ 	.byte	0x04, 0x0f
        /*0036*/ 	.short	(.L_387 - .L_386)


	//   ....[0]....
	.align		4
.L_386:
        /*0038*/ 	.word	index@(__assertfail)


	//----- nvinfo : EIATTR_ANNOTATIONS
	.align		4
.L_387:
        /*003c*/ 	.byte	0x04, 0x55
        /*003e*/ 	.short	(.L_389 - .L_388)


	//   ....[0]....
.L_388:
        /* <DEDUP_REMOVED lines=1000> */


	//----- nvinfo : EIATTR_MERCURY_ISA_VERSION
	.align		4
.L_389:
        /*3eb0*/ 	.byte	0x03, 0x5f
        /*3eb2*/ 	.short	0x0000


	//----- nvinfo : EIATTR_COOP_GROUP_MASK_REGIDS
	.align		4
        /*3eb4*/ 	.byte	0x04, 0x29
        /*3eb6*/ 	.short	(.L_391 - .L_390)


	//   ....[0]....
.L_390:
        /*3eb8*/ 	.word	0xffffffff


	//   ....[1]....
        /*3ebc*/ 	.word	0xffffffff


	//   ....[2]....
        /*3ec0*/ 	.word	0xffffffff


	//   ....[3]....
        /*3ec4*/ 	.word	0xffffffff


	//   ....[4]....
        /*3ec8*/ 	.word	0xffffffff


	//   ....[5]....
        /*3ecc*/ 	.word	0xffffffff


	//   ....[6]....
        /*3ed0*/ 	.word	0xffffffff


	//   ....[7]....
        /*3ed4*/ 	.word	0xffffffff


	//   ....[8]....
        /*3ed8*/ 	.word	0xffffffff


	//   ....[9]....
        /*3edc*/ 	.word	0xffffffff


	//   ....[10]....
        /*3ee0*/ 	.word	0xffffffff


	//   ....[11]....
        /*3ee4*/ 	.word	0xffffffff


	//   ....[12]....
        /*3ee8*/ 	.word	0xffffffff


	//   ....[13]....
        /*3eec*/ 	.word	0xffffffff


	//   ....[14]....
        /*3ef0*/ 	.word	0xffffffff


	//   ....[15]....
        /*3ef4*/ 	.word	0xffffffff


	//   ....[16]....
        /*3ef8*/ 	.word	0xffffffff


	//   ....[17]....
        /*3efc*/ 	.word	0xffffffff


	//   ....[18]....
        /*3f00*/ 	.word	0xffffffff


	//   ....[19]....
        /*3f04*/ 	.word	0xffffffff


	//   ....[20]....
        /*3f08*/ 	.word	0xffffffff


	//   ....[21]....
        /*3f0c*/ 	.word	0xffffffff


	//   ....[22]....
        /*3f10*/ 	.word	0xffffffff


	//   ....[23]....
        /*3f14*/ 	.word	0xffffffff


	//   ....[24]....
        /*3f18*/ 	.word	0xffffffff


	//----- nvinfo : EIATTR_COOP_GROUP_INSTR_OFFSETS
	.align		4
.L_391:
        /*3f1c*/ 	.byte	0x04, 0x28
        /*3f1e*/ 	.short	(.L_393 - .L_392)


	//   ....[0]....
.L_392:
        /*3f20*/ 	.word	0x00001cb0


	//   ....[1]....
        /*3f24*/ 	.word	0x00001d10


	//   ....[2]....
        /*3f28*/ 	.word	0x00001d50


	//   ....[3]....
        /*3f2c*/ 	.word	0x00001d90


	//   ....[4]....
        /*3f30*/ 	.word	0x00001dd0


	//   ....[5]....
        /*3f34*/ 	.word	0x00001e50


	//   ....[6]....
        /*3f38*/ 	.word	0x00001e70


	//   ....[7]....
        /*3f3c*/ 	.word	0x000169f0


	//   ....[8]....
        /*3f40*/ 	.word	0x00016a20


	//   ....[9]....
        /*3f44*/ 	.word	0x00016a70


	//   ....[10]....
        /*3f48*/ 	.word	0x00016ae0


	//   ....[11]....
        /*3f4c*/ 	.word	0x00016b00


	//   ....[12]....
        /*3f50*/ 	.word	0x00016b80


	//   ....[13]....
        /*3f54*/ 	.word	0x00016ba0


	//   ....[14]....
        /*3f58*/ 	.word	0x00016bc0


	//   ....[15]....
        /*3f5c*/ 	.word	0x00016be0


	//   ....[16]....
        /*3f60*/ 	.word	0x00017320


	//   ....[17]....
        /*3f64*/ 	.word	0x00017360


	//   ....[18]....
        /*3f68*/ 	.word	0x000173c0


	//   ....[19]....
        /*3f6c*/ 	.word	0x000173e0


	//   ....[20]....
        /*3f70*/ 	.word	0x00017400


	//   ....[21]....
        /*3f74*/ 	.word	0x00017480


	//   ....[22]....
        /*3f78*/ 	.word	0x000174a0


	//   ....[23]....
        /*3f7c*/ 	.word	0x000174c0


	//   ....[24]....
        /*3f80*/ 	.word	0x000174e0


	//----- nvinfo : EIATTR_SYSCALL_OFFSETS
	.align		4
.L_393:
        /*3f84*/ 	.byte	0x04, 0x46
        /*3f86*/ 	.short	(.L_395 - .L_394)


	//   ....[0]....
.L_394:
        /*3f88*/ 	.word	0x00000e40


	//----- nvinfo : EIATTR_EXIT_INSTR_OFFSETS
	.align		4
.L_395:
        /*3f8c*/ 	.byte	0x04, 0x1c
        /*3f8e*/ 	.short	(.L_397 - .L_396)


	//   ....[0]....
.L_396:
        /*3f90*/ 	.word	0x000000b0


	//   ....[1]....
        /*3f94*/ 	.word	0x00019490


	//   ....[2]....
        /*3f98*/ 	.word	0x00019500


	//   ....[3]....
        /*3f9c*/ 	.word	0x000196c0


	//----- nvinfo : EIATTR_CRS_STACK_SIZE
	.align		4
.L_397:
        /*3fa0*/ 	.byte	0x04, 0x1e
        /*3fa2*/ 	.short	(.L_399 - .L_398)
.L_398:
        /*3fa4*/ 	.word	0x00000000
.L_399:


//--------------------- .nv.info._ZN4mmha33masked_multihead_attention_kernelIfLi160ELi256ELi2ELi64ELi128ELb1ELb0EEEv26Multihead_attention_paramsIT_XT5_EE --------------------------
	.section	.nv.info._ZN4mmha33masked_multihead_attention_kernelIfLi160ELi256ELi2ELi64ELi128ELb1ELb0EEEv26Multihead_attention_paramsIT_XT5_EE,"",@"SHT_CUDA_INFO"
	.sectionflags	@""
	.align	4


	//----- nvinfo : EIATTR_CUDA_API_VERSION
	.align		4
        /*0000*/ 	.byte	0x04, 0x37
        /*0002*/ 	.short	(.L_401 - .L_400)
.L_400:
        /*0004*/ 	.word	0x00000082


	//----- nvinfo : EIATTR_SW2861232_WAR
	.align		4
.L_401:
        /*0008*/ 	.byte	0x01, 0x35
	.zero		2


	//----- nvinfo : EIATTR_PARAM_CBANK
	.align		4
        /*000c*/ 	.byte	0x04, 0x0a
        /*000e*/ 	.short	(.L_403 - .L_402)
	.align		4
.L_402:
        /*0010*/ 	.word	index@(.nv.constant0._ZN4mmha33masked_multihead_attention_kernelIfLi160ELi256ELi2ELi64ELi128ELb1ELb0EEEv26Multihead_attention_paramsIT_XT5_EE)
        /*0014*/ 	.short	0x0160
        /*0016*/ 	.short	0x0128


	//----- nvinfo : EIATTR_CBANK_PARAM_SIZE
	.align		4
.L_403:
        /*0018*/ 	.byte	0x03, 0x19
        /*001a*/ 	.short	0x0128


	//----- nvinfo : EIATTR_KPARAM_INFO
	.align		4
        /*001c*/ 	.byte	0x04, 0x17
        /*001e*/ 	.short	(.L_405 - .L_404)
.L_404:
        /*0020*/ 	.word	0x00000000
        /*0024*/ 	.short	0x0000
        /*0026*/ 	.short	0x0000
        /*0028*/ 	.byte	0x00, 0xf0, 0xa1, 0x04


	//----- nvinfo : EIATTR_MAXREG_COUNT
	.align		4
.L_405:
        /*002c*/ 	.byte	0x03, 0x1b
        /*002e*/ 	.short	0x00ff


	//----- nvinfo : EIATTR_NUM_BARRIERS
	.align		4
        /*0030*/ 	.byte	0x02, 0x4c
        /*0032*/ 	.byte	0x01
	.zero		1


	//----- nvinfo : EIATTR_EXTERNS
	.align		4
        /*0034*/ 	.byte	0x04, 0x0f
        /*0036*/ 	.short	(.L_407 - .L_406)


	//   ....[0]....
	.align		4
.L_406:
        /*0038*/ 	.word	index@(__assertfail)


	//----- nvinfo : EIATTR_ANNOTATIONS
	.align		4
.L_407:
        /*003c*/ 	.byte	0x04, 0x55
        /*003e*/ 	.short	(.L_409 - .L_408)


	//   ....[0]....
.L_408:
        /* <DEDUP_REMOVED lines=141> */


	//----- nvinfo : EIATTR_MERCURY_ISA_VERSION
	.align		4
.L_409:
        /*08f8*/ 	.byte	0x03, 0x5f
        /*08fa*/ 	.short	0x0000


	//----- nvinfo : EIATTR_COOP_GROUP_MASK_REGIDS
	.align		4
        /*08fc*/ 	.byte	0x04, 0x29
        /*08fe*/ 	.short	(.L_411 - .L_410)


	//   ....[0]....
.L_410:
        /*0900*/ 	.word	0xffffffff


	//   ....[1]....
        /*0904*/ 	.word	0xffffffff


	//   ....[2]....
        /*0908*/ 	.word	0xffffffff


	//   ....[3]....
        /*090c*/ 	.word	0xffffffff


	//   ....[4]....
        /*0910*/ 	.word	0xffffffff


	//   ....[5]....
        /*0914*/ 	.word	0xffffffff


	//   ....[6]....
        /*0918*/ 	.word	0xffffffff


	//   ....[7]....
        /*091c*/ 	.word	0xffffffff


	//   ....[8]....
        /*0920*/ 	.word	0xffffffff


	//   ....[9]....
        /*0924*/ 	.word	0xffffffff


	//   ....[10]....
        /*0928*/ 	.word	0xffffffff


	//   ....[11]....
        /*092c*/ 	.word	0xffffffff


	//   ....[12]....
        /*0930*/ 	.word	0xffffffff


	//   ....[13]....
        /*0934*/ 	.word	0xffffffff


	//   ....[14]....
        /*0938*/ 	.word	0xffffffff


	//   ....[15]....
        /*093c*/ 	.word	0xffffffff


	//   ....[16]....
        /*0940*/ 	.word	0xffffffff


	//   ....[17]....
        /*0944*/ 	.word	0xffffffff


	//   ....[18]....
        /*0948*/ 	.word	0xffffffff


	//   ....[19]....
        /*094c*/ 	.word	0xffffffff


	//   ....[20]....
        /*0950*/ 	.word	0xffffffff


	//   ....[21]....
        /*0954*/ 	.word	0xffffffff


	//   ....[22]....
        /*0958*/ 	.word	0xffffffff


	//   ....[23]....
        /*095c*/ 	.word	0xffffffff


	//   ....[24]....
        /*0960*/ 	.word	0xffffffff


	//   ....[25]....
        /*0964*/ 	.word	0xffffffff


	//   ....[26]....
        /*0968*/ 	.word	0xffffffff


	//   ....[27]....
        /*096c*/ 	.word	0xffffffff


	//----- nvinfo : EIATTR_COOP_GROUP_INSTR_OFFSETS
	.align		4
.L_411:
        /*0970*/ 	.byte	0x04, 0x28
        /*0972*/ 	.short	(.L_413 - .L_412)


	//   ....[0]....
.L_412:
        /*0974*/ 	.word	0x00001cc0


	//   ....[1]....
        /*0978*/ 	.word	0x00001d30


	//   ....[2]....
        /*097c*/ 	.word	0x00001d70


	//   ....[3]....
        /*0980*/ 	.word	0x00001db0


	//   ....[4]....
        /*0984*/ 	.word	0x00001df0


	//   ....[5]....
        /*0988*/ 	.word	0x00001e50


	//   ....[6]....
        /*098c*/ 	.word	0x00001e70


	//   ....[7]....
        /*0990*/ 	.word	0x0000d1b0


	//   ....[8]....
        /*0994*/ 	.word	0x0000d440


	//   ....[9]....
        /*0998*/ 	.word	0x0000d470


	//   ....[10]....
        /*099c*/ 	.word	0x0000d490


	//   ....[11]....
        /*09a0*/ 	.word	0x0000d4b0


	//   ....[12]....
        /*09a4*/ 	.word	0x0000d5e0


	//   ....[13]....
        /*09a8*/ 	.word	0x0000d600


	//   ....[14]....
        /*09ac*/ 	.word	0x0000d620


	//   ....[15]....
        /*09b0*/ 	.word	0x0000dda0


	//   ....[16]....
        /*09b4*/ 	.word	0x0000dde0


	//   ....[17]....
        /*09b8*/ 	.word	0x0000de40


	//   ....[18]....
        /*09bc*/ 	.word	0x0000de60


	//   ....[19]....
        /*09c0*/ 	.word	0x0000de80


	//   ....[20]....
        /*09c4*/ 	.word	0x0000df00


	//   ....[21]....
        /*09c8*/ 	.word	0x0000df20


	//   ....[22]....
        /*09cc*/ 	.word	0x0000df40


	//   ....[23]....
        /*09d0*/ 	.word	0x00010090


	//   ....[24]....
        /*09d4*/ 	.word	0x000100f0


	//   ....[25]....
        /*09d8*/ 	.word	0x00010150


	//   ....[26]....
        /*09dc*/ 	.word	0x000101a0


	//   ....[27]....
        /*09e0*/ 	.word	0x000101f0


	//----- nvinfo : EIATTR_SYSCALL_OFFSETS
	.align		4
.L_413:
        /*09e4*/ 	.byte	0x04, 0x46
        /*09e6*/ 	.short	(.L_415 - .L_414)


	//   ....[0]....
.L_414:
        /*09e8*/ 	.word	0x00000e50


	//----- nvinfo : EIATTR_EXIT_INSTR_OFFSETS
	.align		4
.L_415:
        /*09ec*/ 	.byte	0x04, 0x1c
        /*09ee*/ 	.short	(.L_417 - .L_416)


	//   ....[0]....
.L_416:
        /*09f0*/ 	.word	0x000000b0


	//   ....[1]....
        /*09f4*/ 	.word	0x0000fe20


	//   ....[2]....
        /*09f8*/ 	.word	0x0000fe90


	//   ....[3]....
        /*09fc*/ 	.word	0x00010050


	//----- nvinfo : EIATTR_CRS_STACK_SIZE
	.align		4
.L_417:
        /*0a00*/ 	.byte	0x04, 0x1e
        /*0a02*/ 	.short	(.L_419 - .L_418)
.L_418:
        /*0a04*/ 	.word	0x00000000
.L_419:


//--------------------- .nv.info._ZN4mmha33masked_multihead_attention_kernelIfLi160ELi256ELi4ELi64ELi64ELb1ELb0EEEv26Multihead_attention_paramsIT_XT5_EE --------------------------
	.section	.nv.info._ZN4mmha33masked_multihead_attention_kernelIfLi160ELi256ELi4ELi64ELi64ELb1ELb0EEEv26Multihead_attention_paramsIT_XT5_EE,"",@"SHT_CUDA_INFO"
	.sectionflags	@""
	.align	4


	//----- nvinfo : EIATTR_CUDA_API_VERSION
	.align		4
        /*0000*/ 	.byte	0x04, 0x37
        /*0002*/ 	.short	(.L_421 - .L_420)
.L_420:
        /*0004*/ 	.word	0x00000082


	//----- nvinfo : EIATTR_SW2861232_WAR
	.align		4
.L_421:
        /*0008*/ 	.byte	0x01, 0x35
	.zero		2


	//----- nvinfo : EIATTR_PARAM_CBANK
	.align		4
        /*000c*/ 	.byte	0x04, 0x0a
        /*000e*/ 	.short	(.L_423 - .L_422)
	.align		4
.L_422:
        /*0010*/ 	.word	index@(.nv.constant0._ZN4mmha33masked_multihead_attention_kernelIfLi160ELi256ELi4ELi64ELi64ELb1ELb0EEEv26Multihead_attention_paramsIT_XT5_EE)
        /*0014*/ 	.short	0x0160
        /*0016*/ 	.short	0x0128


	//----- nvinfo : EIATTR_CBANK_PARAM_SIZE
	.align		4
.L_423:
        /*0018*/ 	.byte	0x03, 0x19
        /*001a*/ 	.short	0x0128


	//----- nvinfo : EIATTR_KPARAM_INFO
	.align		4
        /*001c*/ 	.byte	0x04, 0x17
        /*001e*/ 	.short	(.L_425 - .L_424)
.L_424:
        /*0020*/ 	.word	0x00000000
        /*0024*/ 	.short	0x0000
        /*0026*/ 	.short	0x0000
        /*0028*/ 	.byte	0x00, 0xf0, 0xa1, 0x04


	//----- nvinfo : EIATTR_MAXREG_COUNT
	.align		4
.L_425:
        /*002c*/ 	.byte	0x03, 0x1b
        /*002e*/ 	.short	0x00ff


	//----- nvinfo : EIATTR_NUM_BARRIERS
	.align		4
        /*0030*/ 	.byte	0x02, 0x4c
        /*0032*/ 	.byte	0x01
	.zero		1


	//----- nvinfo : EIATTR_EXTERNS
	.align		4
        /*0034*/ 	.byte	0x04, 0x0f
        /*0036*/ 	.short	(.L_427 - .L_426)


	//   ....[0]....
	.align		4
.L_426:
        /*0038*/ 	.word	index@(__assertfail)


	//----- nvinfo : EIATTR_MERCURY_ISA_VERSION
	.align		4
.L_427:
        /*003c*/ 	.byte	0x03, 0x5f
        /*003e*/ 	.short	0x0000


	//----- nvinfo : EIATTR_COOP_GROUP_MASK_REGIDS
	.align		4
        /*0040*/ 	.byte	0x04, 0x29
        /*0042*/ 	.short	(.L_429 - .L_428)


	//   ....[0]....
.L_428:
        /*0044*/ 	.word	0xffffffff


	//   ....[1]....
        /*0048*/ 	.word	0xffffffff


	//   ....[2]....
        /*004c*/ 	.word	0xffffffff


	//   ....[3]....
        /*0050*/ 	.word	0xffffffff


	//   ....[4]....
        /*0054*/ 	.word	0xffffffff


	//   ....[5]....
        /*0058*/ 	.word	0xffffffff


	//   ....[6]....
        /*005c*/ 	.word	0xffffffff


	//   ....[7]....
        /*0060*/ 	.word	0xffffffff


	//   ....[8]....
        /*0064*/ 	.word	0xffffffff


	//   ....[9]....
        /*0068*/ 	.word	0xffffffff


	//   ....[10]....
        /*006c*/ 	.word	0xffffffff


	//   ....[11]....
        /*0070*/ 	.word	0xffffffff


	//   ....[12]....
        /*0074*/ 	.word	0xffffffff


	//   ....[13]....
        /*0078*/ 	.word	0xffffffff


	//   ....[14]....
        /*007c*/ 	.word	0xffffffff


	//   ....[15]....
        /*0080*/ 	.word	0xffffffff


	//   ....[16]....
        /*0084*/ 	.word	0xffffffff


	//   ....[17]....
        /*0088*/ 	.word	0xffffffff


	//   ....[18]....
        /*008c*/ 	.word	0xffffffff


	//   ....[19]....
        /*0090*/ 	.word	0xffffffff


	//   ....[20]....
        /*0094*/ 	.word	0xffffffff


	//   ....[21]....
        /*0098*/ 	.word	0xffffffff


	//   ....[22]....
        /*009c*/ 	.word	0xffffffff


	//   ....[23]....
        /*00a0*/ 	.word	0xffffffff


	//   ....[24]....
        /*00a4*/ 	.word	0xffffffff


	//   ....[25]....
        /*00a8*/ 	.word	0xffffffff


	//----- nvinfo : EIATTR_COOP_GROUP_INSTR_OFFSETS
	.align		4
.L_429:
        /*00ac*/ 	.byte	0x04, 0x28
        /*00ae*/ 	.short	(.L_431 - .L_430)


	//   ....[0]....
.L_430:
        /*00b0*/ 	.word	0x00001be0


	//   ....[1]....
        /*00b4*/ 	.word	0x00001c40


	//   ....[2]....
        /*00b8*/ 	.word	0x00001c80


	//   ....[3]....
        /*00bc*/ 	.word	0x00001ca0


	//   ....[4]....
        /*00c0*/ 	.word	0x00001cc0


	//   ....[5]....
        /*00c4*/ 	.word	0x00001d20


	//   ....[6]....
        /*00c8*/ 	.word	0x00001d60


	//   ....[7]....
        /*00cc*/ 	.word	0x00009ec0


	//   ....[8]....
        /*00d0*/ 	.word	0x00009ef0


	//   ....[9]....
        /*00d4*/ 	.word	0x0000a140


	//   ....[10]....
        /*00d8*/ 	.word	0x0000a170


	//   ....[11]....
        /*00dc*/ 	.word	0x0000a190


	//   ....[12]....
        /*00e0*/ 	.word	0x0000a2a0


	//   ....[13]....
        /*00e4*/ 	.word	0x0000a2c0


	//   ....[14]....
        /*00e8*/ 	.word	0x0000a9d0


	//   ....[15]....
        /*00ec*/ 	.word	0x0000aa40


	//   ....[16]....
        /*00f0*/ 	.word	0x0000aa70


	//   ....[17]....
        /*00f4*/ 	.word	0x0000aaa0


	//   ....[18]....
        /*00f8*/ 	.word	0x0000aac0


	//   ....[19]....
        /*00fc*/ 	.word	0x0000ab10


	//   ....[20]....
        /*0100*/ 	.word	0x0000ab30


	//   ....[21]....
        /*0104*/ 	.word	0x0000cb90


	//   ....[22]....
        /*0108*/ 	.word	0x0000cc10


	//   ....[23]....
        /*010c*/ 	.word	0x0000cc90


	//   ....[24]....
        /*0110*/ 	.word	0x0000cd10


	//   ....[25]....
        /*0114*/ 	.word	0x0000cd80


	//----- nvinfo : EIATTR_SYSCALL_OFFSETS
	.align		4
.L_431:
        /*0118*/ 	.byte	0x04, 0x46
        /*011a*/ 	.short	(.L_433 - .L_432)


	//   ....[0]....
.L_432:
        /*011c*/ 	.word	0x00000d90


	//----- nvinfo : EIATTR_EXIT_INSTR_OFFSETS
	.align		4
.L_433:
        /*0120*/ 	.byte	0x04, 0x1c
        /*0122*/ 	.short	(.L_435 - .L_434)


	//   ....[0]....
.L_434:
        /*0124*/ 	.word	0x000000a0


	//   ....[1]....
        /*0128*/ 	.word	0x0000c900


	//   ....[2]....
        /*012c*/ 	.word	0x0000c970


	//   ....[3]....
        /*0130*/ 	.word	0x0000cb30


	//----- nvinfo : EIATTR_CRS_STACK_SIZE
	.align		4
.L_435:
        /*0134*/ 	.byte	0x04, 0x1e
        /*0136*/ 	.short	(.L_437 - .L_436)
.L_436:
        /*0138*/ 	.word	0x00000000
.L_437:


//--------------------- .nv.info._ZN4mmha33masked_multihead_attention_kernelItLi160ELi256ELi1ELi32ELi256ELb0ELb1EEEv26Multihead_attention_paramsIT_XT5_EE --------------------------
	.section	.nv.info._ZN4mmha33masked_multihead_attention_kernelItLi160ELi256ELi1ELi32ELi256ELb0ELb1EEEv26Multihead_attention_paramsIT_XT5_EE,"",@"SHT_CUDA_INFO"
	.sectionflags	@""
	.align	4


	//----- nvinfo : EIATTR_CUDA_API_VERSION
	.align		4
        /*0000*/ 	.byte	0x04, 0x37
        /*0002*/ 	.short	(.L_439 - .L_438)
.L_438:
        /*0004*/ 	.word	0x00000082


	//----- nvinfo : EIATTR_SW2861232_WAR
	.align		4
.L_439:
        /*0008*/ 	.byte	0x01, 0x35
	.zero		2


	//----- nvinfo : EIATTR_PARAM_CBANK
	.align		4
        /*000c*/ 	.byte	0x04, 0x0a
        /*000e*/ 	.short	(.L_441 - .L_440)
	.align		4
.L_440:
        /*0010*/ 	.word	index@(.nv.constant0._ZN4mmha33masked_multihead_attention_kernelItLi160ELi256ELi1ELi32ELi256ELb0ELb1EEEv26Multihead_attention_paramsIT_XT5_EE)
        /*0014*/ 	.short	0x0160
        /*0016*/ 	.short	0x0128


	//----- nvinfo : EIATTR_CBANK_PARAM_SIZE
	.align		4
.L_441:
        /*0018*/ 	.byte	0x03, 0x19
        /*001a*/ 	.short	0x0128


	//----- nvinfo : EIATTR_KPARAM_INFO
	.align		4
        /*001c*/ 	.byte	0x04, 0x17
        /*001e*/ 	.short	(.L_443 - .L_442)
.L_442:
        /*0020*/ 	.word	0x00000000
        /*0024*/ 	.short	0x0000
        /*0026*/ 	.short	0x0000
        /*0028*/ 	.byte	0x00, 0xf0, 0xa1, 0x04


	//----- nvinfo : EIATTR_MAXREG_COUNT
	.align		4
.L_443:
        /*002c*/ 	.byte	0x03, 0x1b
        /*002e*/ 	.short	0x00ff


	//----- nvinfo : EIATTR_NUM_BARRIERS
	.align		4
        /*0030*/ 	.byte	0x02, 0x4c
        /*0032*/ 	.byte	0x01
	.zero		1


	//----- nvinfo : EIATTR_EXTERNS
	.align		4
        /*0034*/ 	.byte	0x04, 0x0f
        /*0036*/ 	.short	(.L_445 - .L_444)


	//   ....[0]....
	.align		4
.L_444:
        /*0038*/ 	.word	index@(__assertfail)


	//----- nvinfo : EIATTR_ANNOTATIONS
	.align		4
.L_445:
        /*003c*/ 	.byte	0x04, 0x55
        /*003e*/ 	.short	(.L_447 - .L_446)


	//   ....[0]....
.L_446:
        /* <DEDUP_REMOVED lines=13> */


	//----- nvinfo : EIATTR_MERCURY_ISA_VERSION
	.align		4
.L_447:
        /*0100*/ 	.byte	0x03, 0x5f
        /*0102*/ 	.short	0x0000


	//----- nvinfo : EIATTR_COOP_GROUP_MASK_REGIDS
	.align		4
        /*0104*/ 	.byte	0x04, 0x29
        /*0106*/ 	.short	(.L_449 - .L_448)


	//   ....[0]....
.L_448:
        /*0108*/ 	.word	0xffffffff


	//   ....[1]....
        /*010c*/ 	.word	0xffffffff


	//   ....[2]....
        /*0110*/ 	.word	0xffffffff


	//   ....[3]....
        /*0114*/ 	.word	0xffffffff


	//   ....[4]....
        /*0118*/ 	.word	0xffffffff


	//   ....[5]....
        /*011c*/ 	.word	0xffffffff


	//   ....[6]....
        /*0120*/ 	.word	0xffffffff


	//   ....[7]....
        /*0124*/ 	.word	0xffffffff


	//   ....[8]....
        /*0128*/ 	.word	0xffffffff


	//   ....[9]....
        /*012c*/ 	.word	0xffffffff


	//   ....[10]....
        /*0130*/ 	.word	0xffffffff


	//   ....[11]....
        /*0134*/ 	.word	0xffffffff


	//   ....[12]....
        /*0138*/ 	.word	0xffffffff


	//   ....[13]....
        /*013c*/ 	.word	0xffffffff


	//   ....[14]....
        /*0140*/ 	.word	0xffffffff


	//   ....[15]....
        /*0144*/ 	.word	0xffffffff


	//   ....[16]....
        /*0148*/ 	.word	0xffffffff


	//   ....[17]....
        /*014c*/ 	.word	0xffffffff


	//   ....[18]....
        /*0150*/ 	.word	0xffffffff


	//   ....[19]....
        /*0154*/ 	.word	0xffffffff


	//   ....[20]....
        /*0158*/ 	.word	0xffffffff


	//   ....[21]....
        /*015c*/ 	.word	0xffffffff


	//   ....[22]....
        /*0160*/ 	.word	0xffffffff


	//   ....[23]....
        /*0164*/ 	.word	0xffffffff


	//   ....[24]....
        /*0168*/ 	.word	0xffffffff


	//   ....[25]....
        /*016c*/ 	.word	0xffffffff


	//   ....[26]....
        /*0170*/ 	.word	0xffffffff


	//   ....[27]....
        /*0174*/ 	.word	0xffffffff


	//----- nvinfo : EIATTR_COOP_GROUP_INSTR_OFFSETS
	.align		4
.L_449:
        /*0178*/ 	.byte	0x04, 0x28
        /*017a*/ 	.short	(.L_451 - .L_450)


	//   ....[0]....
.L_450:
        /*017c*/ 	.word	0x00002740


	//   ....[1]....
        /*0180*/ 	.word	0x00002770


	//   ....[2]....
        /*0184*/ 	.word	0x00002790


	//   ....[3]....
        /*0188*/ 	.word	0x000027b0


	//   ....[4]....
        /*018c*/ 	.word	0x000027d0


	//   ....[5]....
        /*0190*/ 	.word	0x00006840


	//   ....[6]....
        /*0194*/ 	.word	0x00006890


	//   ....[7]....
        /*0198*/ 	.word	0x000068c0


	//   ....[8]....
        /*019c*/ 	.word	0x000068e0


	//   ....[9]....
        /*01a0*/ 	.word	0x00006910


	//   ....[10]....
        /*01a4*/ 	.word	0x000069c0


	//   ....[11]....
        /*01a8*/ 	.word	0x000069e0


	//   ....[12]....
        /*01ac*/ 	.word	0x00006a10


	//   ....[13]....
        /*01b0*/ 	.word	0x00006a40


	//   ....[14]....
        /*01b4*/ 	.word	0x00006c40


	//   ....[15]....
        /*01b8*/ 	.word	0x00006d40


	//   ....[16]....
        /*01bc*/ 	.word	0x00006e20


	//   ....[17]....
        /*01c0*/ 	.word	0x00006e40


	//   ....[18]....
        /*01c4*/ 	.word	0x00006e60


	//   ....[19]....
        /*01c8*/ 	.word	0x00006eb0


	//   ....[20]....
        /*01cc*/ 	.word	0x00006ed0


	//   ....[21]....
        /*01d0*/ 	.word	0x00006ef0


	//   ....[22]....
        /*01d4*/ 	.word	0x00006f10


	//   ....[23]....
        /*01d8*/ 	.word	0x00009950


	//   ....[24]....
        /*01dc*/ 	.word	0x000099c0


	//   ....[25]....
        /*01e0*/ 	.word	0x00009a20


	//   ....[26]....
        /*01e4*/ 	.word	0x00009a80


	//   ....[27]....
        /*01e8*/ 	.word	0x00009ae0


	//----- nvinfo : EIATTR_SYSCALL_OFFSETS
	.align		4
.L_451:
        /*01ec*/ 	.byte	0x04, 0x46
        /*01ee*/ 	.short	(.L_453 - .L_452)


	//   ....[0]....
.L_452:
        /*01f0*/ 	.word	0x00001420


	//----- nvinfo : EIATTR_EXIT_INSTR_OFFSETS
	.align		4
.L_453:
        /*01f4*/ 	.byte	0x04, 0x1c
        /*01f6*/ 	.short	(.L_455 - .L_454)


	//   ....[0]....
.L_454:
        /*01f8*/ 	.word	0x000000e0


	//   ....[1]....
        /*01fc*/ 	.word	0x00009460


	//   ....[2]....
        /*0200*/ 	.word	0x00009550


	//   ....[3]....
        /*0204*/ 	.word	0x00009900


	//----- nvinfo : EIATTR_CRS_STACK_SIZE
	.align		4
.L_455:
        /*0208*/ 	.byte	0x04, 0x1e
        /*020a*/ 	.short	(.L_457 - .L_456)
.L_456:
        /*020c*/ 	.word	0x00000000
.L_457:


//--------------------- .nv.info._ZN4mmha33masked_multihead_attention_kernelItLi160ELi256ELi2ELi32ELi128ELb0ELb1EEEv26Multihead_attention_paramsIT_XT5_EE --------------------------
	.section	.nv.info._ZN4mmha33masked_multihead_attention_kernelItLi160ELi256ELi2ELi32ELi128ELb0ELb1EEEv26Multihead_attention_paramsIT_XT5_EE,"",@"SHT_CUDA_INFO"
	.sectionflags	@""
	.align	4


	//----- nvinfo : EIATTR_CUDA_API_VERSION
	.align		4
        /*0000*/ 	.byte	0x04, 0x37
        /*0002*/ 	.short	(.L_459 - .L_458)
.L_458:
        /*0004*/ 	.word	0x00000082


	//----- nvinfo : EIATTR_SW2861232_WAR
	.align		4
.L_459:
        /*0008*/ 	.byte	0x01, 0x35
	.zero		2


	//----- nvinfo : EIATTR_PARAM_CBANK
	.align		4
        /*000c*/ 	.byte	0x04, 0x0a
        /*000e*/ 	.short	(.L_461 - .L_460)
	.align		4
.L_460:
        /*0010*/ 	.word	index@(.nv.constant0._ZN4mmha33masked_multihead_attention_kernelItLi160ELi256ELi2ELi32ELi128ELb0ELb1EEEv26Multihead_attention_paramsIT_XT5_EE)
        /*0014*/ 	.short	0x0160
        /*0016*/ 	.short	0x0128


	//----- nvinfo : EIATTR_CBANK_PARAM_SIZE
	.align		4
.L_461:
        /*0018*/ 	.byte	0x03, 0x19
        /*001a*/ 	.short	0x0128


	//----- nvinfo : EIATTR_KPARAM_INFO
	.align		4
        /*001c*/ 	.byte	0x04, 0x17
        /*001e*/ 	.short	(.L_463 - .L_462)
.L_462:
        /*0020*/ 	.word	0x00000000
        /*0024*/ 	.short	0x0000
        /*0026*/ 	.short	0x0000
        /*0028*/ 	.byte	0x00, 0xf0, 0xa1, 0x04


	//----- nvinfo : EIATTR_MAXREG_COUNT
	.align		4
.L_463:
        /*002c*/ 	.byte	0x03, 0x1b
        /*002e*/ 	.short	0x00ff


	//----- nvinfo : EIATTR_NUM_BARRIERS
	.align		4
        /*0030*/ 	.byte	0x02, 0x4c
        /*0032*/ 	.byte	0x01
	.zero		1


	//----- nvinfo : EIATTR_EXTERNS
	.align		4
        /*0034*/ 	.byte	0x04, 0x0f
        /*0036*/ 	.short	(.L_465 - .L_464)


	//   ....[0]....
	.align		4
.L_464:
        /*0038*/ 	.word	index@(__assertfail)


	//----- nvinfo : EIATTR_MERCURY_ISA_VERSION
	.align		4
.L_465:
        /*003c*/ 	.byte	0x03, 0x5f
        /*003e*/ 	.short	0x0000


	//----- nvinfo : EIATTR_COOP_GROUP_MASK_REGIDS
	.align		4
        /*0040*/ 	.byte	0x04, 0x29
        /*0042*/ 	.short	(.L_467 - .L_466)


	//   ....[0]....
.L_466:
        /*0044*/ 	.word	0xffffffff


	//   ....[1]....
        /*0048*/ 	.word	0xffffffff


	//   ....[2]....
        /*004c*/ 	.word	0xffffffff


	//   ....[3]....
        /*0050*/ 	.word	0xffffffff


	//   ....[4]....
        /*0054*/ 	.word	0xffffffff


	//   ....[5]....
        /*0058*/ 	.word	0xffffffff


	//   ....[6]....
        /*005c*/ 	.word	0xffffffff


	//   ....[7]....
        /*0060*/ 	.word	0xffffffff


	//   ....[8]....
        /*0064*/ 	.word	0xffffffff


	//   ....[9]....
        /*0068*/ 	.word	0xffffffff


	//   ....[10]....
        /*006c*/ 	.word	0xffffffff


	//   ....[11]....
        /*0070*/ 	.word	0xffffffff


	//   ....[12]....
        /*0074*/ 	.word	0xffffffff


	//   ....[13]....
        /*0078*/ 	.word	0xffffffff


	//   ....[14]....
        /*007c*/ 	.word	0xffffffff


	//   ....[15]....
        /*0080*/ 	.word	0xffffffff


	//   ....[16]....
        /*0084*/ 	.word	0xffffffff


	//   ....[17]....
        /*0088*/ 	.word	0xffffffff


	//   ....[18]....
        /*008c*/ 	.word	0xffffffff


	//   ....[19]....
        /*0090*/ 	.word	0xffffffff


	//   ....[20]....
        /*0094*/ 	.word	0xffffffff


	//   ....[21]....
        /*0098*/ 	.word	0xffffffff


	//   ....[22]....
        /*009c*/ 	.word	0xffffffff


	//   ....[23]....
        /*00a0*/ 	.word	0xffffffff


	//   ....[24]....
        /*00a4*/ 	.word	0xffffffff


	//   ....[25]....
        /*00a8*/ 	.word	0xffffffff


	//   ....[26]....
        /*00ac*/ 	.word	0xffffffff


	//   ....[27]....
        /*00b0*/ 	.word	0xffffffff


	//   ....[28]....
        /*00b4*/ 	.word	0xffffffff


	//   ....[29]....
        /*00b8*/ 	.word	0xffffffff


	//   ....[30]....
        /*00bc*/ 	.word	0xffffffff


	//----- nvinfo : EIATTR_COOP_GROUP_INSTR_OFFSETS
	.align		4
.L_467:
        /*00c0*/ 	.byte	0x04, 0x28
        /*00c2*/ 	.short	(.L_469 - .L_468)


	//   ....[0]....
.L_468:
        /*00c4*/ 	.word	0x00002490


	//   ....[1]....
        /*00c8*/ 	.word	0x000024c0


	//   ....[2]....
        /*00cc*/ 	.word	0x000024e0


	//   ....[3]....
        /*00d0*/ 	.word	0x00002500


	//   ....[4]....
        /*00d4*/ 	.word	0x00002520


	//   ....[5]....
        /*00d8*/ 	.word	0x00004c80


	//   ....[6]....
        /*00dc*/ 	.word	0x00004ec0


	//   ....[7]....
        /*00e0*/ 	.word	0x00004ef0


	//   ....[8]....
        /*00e4*/ 	.word	0x00004f10


	//   ....[9]....
        /*00e8*/ 	.word	0x00004f30


	//   ....[10]....
        /*00ec*/ 	.word	0x00005050


	//   ....[11]....
        /*00f0*/ 	.word	0x00005070


	//   ....[12]....
        /*00f4*/ 	.word	0x00005090


	//   ....[13]....
        /*00f8*/ 	.word	0x00005270


	//   ....[14]....
        /*00fc*/ 	.word	0x000052d0


	//   ....[15]....
        /*0100*/ 	.word	0x00005310


	//   ....[16]....
        /*0104*/ 	.word	0x00005360


	//   ....[17]....
        /*0108*/ 	.word	0x000053a0


	//   ....[18]....
        /*010c*/ 	.word	0x000054d0


	//   ....[19]....
        /*0110*/ 	.word	0x00005510


	//   ....[20]....
        /*0114*/ 	.word	0x00005590


	//   ....[21]....
        /*0118*/ 	.word	0x00007b20


	//   ....[22]....
        /*011c*/ 	.word	0x00007ba0


	//   ....[23]....
        /*0120*/ 	.word	0x00007c10


	//   ....[24]....
        /*0124*/ 	.word	0x00007c80


	//   ....[25]....
        /*0128*/ 	.word	0x00007cf0


	//   ....[26]....
        /*012c*/ 	.word	0x00007d70


	//   ....[27]....
        /*0130*/ 	.word	0x00007de0


	//   ....[28]....
        /*0134*/ 	.word	0x00007e60


	//   ....[29]....
        /*0138*/ 	.word	0x00007ed0


	//   ....[30]....
        /*013c*/ 	.word	0x00007f40


	//----- nvinfo : EIATTR_SYSCALL_OFFSETS
	.align		4
.L_469:
        /*0140*/ 	.byte	0x04, 0x46
        /*0142*/ 	.short	(.L_471 - .L_470)


	//   ....[0]....
.L_470:
        /*0144*/ 	.word	0x000011a0


	//----- nvinfo : EIATTR_EXIT_INSTR_OFFSETS
	.align		4
.L_471:
        /*0148*/ 	.byte	0x04, 0x1c
        /*014a*/ 	.short	(.L_473 - .L_472)


	//   ....[0]....
.L_472:
        /*014c*/ 	.word	0x000000a0


	//   ....[1]....
        /*0150*/ 	.word	0x00007640


	//   ....[2]....
        /*0154*/ 	.word	0x00007720


	//   ....[3]....
        /*0158*/ 	.word	0x00007ac0


	//----- nvinfo : EIATTR_CRS_STACK_SIZE
	.align		4
.L_473:
        /*015c*/ 	.byte	0x04, 0x1e
        /*015e*/ 	.short	(.L_475 - .L_474)
.L_474:
        /*0160*/ 	.word	0x00000000
.L_475:


//--------------------- .nv.info._ZN4mmha33masked_multihead_attention_kernelItLi160ELi256ELi4ELi32ELi64ELb0ELb1EEEv26Multihead_attention_paramsIT_XT5_EE --------------------------
	.section	.nv.info._ZN4mmha33masked_multihead_attention_kernelItLi160ELi256ELi4ELi32ELi64ELb0ELb1EEEv26Multihead_attention_paramsIT_XT5_EE,"",@"SHT_CUDA_INFO"
	.sectionflags	@""
	.align	4


	//----- nvinfo : EIATTR_CUDA_API_VERSION
	.align		4
        /*0000*/ 	.byte	0x04, 0x37
        /*0002*/ 	.short	(.L_477 - .L_476)
.L_476:
        /*0004*/ 	.word	0x00000082


	//----- nvinfo : EIATTR_SW2861232_WAR
	.align		4
.L_477:
        /*0008*/ 	.byte	0x01, 0x35
	.zero		2


	//----- nvinfo : EIATTR_PARAM_CBANK
	.align		4
        /*000c*/ 	.byte	0x04, 0x0a
        /*000e*/ 	.short	(.L_479 - .L_478)
	.align		4
.L_478:
        /*0010*/ 	.word	index@(.nv.constant0._ZN4mmha33masked_multihead_attention_kernelItLi160ELi256ELi4ELi32ELi64ELb0ELb1EEEv26Multihead_attention_paramsIT_XT5_EE)
        /*0014*/ 	.short	0x0160
        /*0016*/ 	.short	0x0128


	//----- nvinfo : EIATTR_CBANK_PARAM_SIZE
	.align		4
.L_479:
        /*0018*/ 	.byte	0x03, 0x19
        /*001a*/ 	.short	0x0128


	//----- nvinfo : EIATTR_KPARAM_INFO
	.align		4
        /*001c*/ 	.byte	0x04, 0x17
        /*001e*/ 	.short	(.L_481 - .L_480)
.L_480:
        /*0020*/ 	.word	0x00000000
        /*0024*/ 	.short	0x0000
        /*0026*/ 	.short	0x0000
        /*0028*/ 	.byte	0x00, 0xf0, 0xa1, 0x04


	//----- nvinfo : EIATTR_MAXREG_COUNT
	.align		4
.L_481:
        /*002c*/ 	.byte	0x03, 0x1b
        /*002e*/ 	.short	0x00ff


	//----- nvinfo : EIATTR_NUM_BARRIERS
	.align		4
        /*0030*/ 	.byte	0x02, 0x4c
        /*0032*/ 	.byte	0x01
	.zero		1


	//----- nvinfo : EIATTR_EXTERNS
	.align		4
        /*0034*/ 	.byte	0x04, 0x0f
        /*0036*/ 	.short	(.L_483 - .L_482)


	//   ....[0]....
	.align		4
.L_482:
        /*0038*/ 	.word	index@(__assertfail)


	//----- nvinfo : EIATTR_MERCURY_ISA_VERSION
	.align		4
.L_483:
        /*003c*/ 	.byte	0x03, 0x5f
        /*003e*/ 	.short	0x0000


	//----- nvinfo : EIATTR_COOP_GROUP_MASK_REGIDS
	.align		4
        /*0040*/ 	.byte	0x04, 0x29
        /*0042*/ 	.short	(.L_485 - .L_484)


	//   ....[0]....
.L_484:
        /*0044*/ 	.word	0xffffffff


	//   ....[1]....
        /*0048*/ 	.word	0xffffffff


	//   ....[2]....
        /*004c*/ 	.word	0xffffffff


	//   ....[3]....
        /*0050*/ 	.word	0xffffffff


	//   ....[4]....
        /*0054*/ 	.word	0xffffffff


	//   ....[5]....
        /*0058*/ 	.word	0xffffffff


	//   ....[6]....
        /*005c*/ 	.word	0xffffffff


	//   ....[7]....
        /*0060*/ 	.word	0xffffffff


	//   ....[8]....
        /*0064*/ 	.word	0xffffffff


	//   ....[9]....
        /*0068*/ 	.word	0xffffffff


	//   ....[10]....
        /*006c*/ 	.word	0xffffffff


	//   ....[11]....
        /*0070*/ 	.word	0xffffffff


	//   ....[12]....
        /*0074*/ 	.word	0xffffffff


	//   ....[13]....
        /*0078*/ 	.word	0xffffffff


	//   ....[14]....
        /*007c*/ 	.word	0xffffffff


	//   ....[15]....
        /*0080*/ 	.word	0xffffffff


	//   ....[16]....
        /*0084*/ 	.word	0xffffffff


	//   ....[17]....
        /*0088*/ 	.word	0xffffffff


	//   ....[18]....
        /*008c*/ 	.word	0xffffffff


	//   ....[19]....
        /*0090*/ 	.word	0xffffffff


	//   ....[20]....
        /*0094*/ 	.word	0xffffffff


	//   ....[21]....
        /*0098*/ 	.word	0xffffffff


	//   ....[22]....
        /*009c*/ 	.word	0xffffffff


	//   ....[23]....
        /*00a0*/ 	.word	0xffffffff


	//   ....[24]....
        /*00a4*/ 	.word	0xffffffff


	//   ....[25]....
        /*00a8*/ 	.word	0xffffffff


	//   ....[26]....
        /*00ac*/ 	.word	0xffffffff


	//   ....[27]....
        /*00b0*/ 	.word	0xffffffff


	//   ....[28]....
        /*00b4*/ 	.word	0xffffffff


	//----- nvinfo : EIATTR_COOP_GROUP_INSTR_OFFSETS
	.align		4
.L_485:
        /*00b8*/ 	.byte	0x04, 0x28
        /*00ba*/ 	.short	(.L_487 - .L_486)


	//   ....[0]....
.L_486:
        /*00bc*/ 	.word	0x000024b0


	//   ....[1]....
        /*00c0*/ 	.word	0x000024e0


	//   ....[2]....
        /*00c4*/ 	.word	0x00002500


	//   ....[3]....
        /*00c8*/ 	.word	0x00002520


	//   ....[4]....
        /*00cc*/ 	.word	0x00002540


	//   ....[5]....
        /*00d0*/ 	.word	0x000048b0


	//   ....[6]....
        /*00d4*/ 	.word	0x000048e0


	//   ....[7]....
        /*00d8*/ 	.word	0x00004b30


	//   ....[8]....
        /*00dc*/ 	.word	0x00004b60


	//   ....[9]....
        /*00e0*/ 	.word	0x00004b80


	//   ....[10]....
        /*00e4*/ 	.word	0x00004c90


	//   ....[11]....
        /*00e8*/ 	.word	0x00004cb0


	//   ....[12]....
        /*00ec*/ 	.word	0x00004e90


	//   ....[13]....
        /*00f0*/ 	.word	0x00004f00


	//   ....[14]....
        /*00f4*/ 	.word	0x00004f40


	//   ....[15]....
        /*00f8*/ 	.word	0x00004f70


	//   ....[16]....
        /*00fc*/ 	.word	0x00004fa0


	//   ....[17]....
        /*0100*/ 	.word	0x00005140


	//   ....[18]....
        /*0104*/ 	.word	0x00005190


	//   ....[19]....
        /*0108*/ 	.word	0x00007510


	//   ....[20]....
        /*010c*/ 	.word	0x00007590


	//   ....[21]....
        /*0110*/ 	.word	0x00007600


	//   ....[22]....
        /*0114*/ 	.word	0x00007670


	//   ....[23]....
        /*0118*/ 	.word	0x000076e0


	//   ....[24]....
        /*011c*/ 	.word	0x00007760


	//   ....[25]....
        /*0120*/ 	.word	0x000077e0


	//   ....[26]....
        /*0124*/ 	.word	0x00007860


	//   ....[27]....
        /*0128*/ 	.word	0x000078e0


	//   ....[28]....
        /*012c*/ 	.word	0x00007950


	//----- nvinfo : EIATTR_SYSCALL_OFFSETS
	.align		4
.L_487:
        /*0130*/ 	.byte	0x04, 0x46
        /*0132*/ 	.short	(.L_489 - .L_488)


	//   ....[0]....
.L_488:
        /*0134*/ 	.word	0x000011c0


	//----- nvinfo : EIATTR_EXIT_INSTR_OFFSETS
	.align		4
.L_489:
        /*0138*/ 	.byte	0x04, 0x1c
        /*013a*/ 	.short	(.L_491 - .L_490)


	//   ....[0]....
.L_490:
        /*013c*/ 	.word	0x000000a0


	//   ....[1]....
        /*0140*/ 	.word	0x00007030


	//   ....[2]....
        /*0144*/ 	.word	0x00007110


	//   ....[3]....
        /*0148*/ 	.word	0x000074b0


	//----- nvinfo : EIATTR_CRS_STACK_SIZE
	.align		4
.L_491:
        /*014c*/ 	.byte	0x04, 0x1e
        /*014e*/ 	.short	(.L_493 - .L_492)
.L_492:
        /*0150*/ 	.word	0x00000000
.L_493:


//--------------------- .nv.info._ZN4mmha33masked_multihead_attention_kernelItLi160ELi256ELi1ELi32ELi256ELb0ELb0EEEv26Multihead_attention_paramsIT_XT5_EE --------------------------
	.section	.nv.info._ZN4mmha33masked_multihead_attention_kernelItLi160ELi256ELi1ELi32ELi256ELb0ELb0EEEv26Multihead_attention_paramsIT_XT5_EE,"",@"SHT_CUDA_INFO"
	.sectionflags	@""
	.align	4


	//----- nvinfo : EIATTR_CUDA_API_VERSION
	.align		4
        /*0000*/ 	.byte	0x04, 0x37
        /*0002*/ 	.short	(.L_495 - .L_494)
.L_494:
        /*0004*/ 	.word	0x00000082


	//----- nvinfo : EIATTR_SW2861232_WAR
	.align		4
.L_495:
        /*0008*/ 	.byte	0x01, 0x35
	.zero		2


	//----- nvinfo : EIATTR_PARAM_CBANK
	.align		4
        /*000c*/ 	.byte	0x04, 0x0a
        /*000e*/ 	.short	(.L_497 - .L_496)
	.align		4
.L_496:
        /*0010*/ 	.word	index@(.nv.constant0._ZN4mmha33masked_multihead_attention_kernelItLi160ELi256ELi1ELi32ELi256ELb0ELb0EEEv26Multihead_attention_paramsIT_XT5_EE)
        /*0014*/ 	.short	0x0160
        /*0016*/ 	.short	0x0128


	//----- nvinfo : EIATTR_CBANK_PARAM_SIZE
	.align		4
.L_497:
        /*0018*/ 	.byte	0x03, 0x19
        /*001a*/ 	.short	0x0128


	//----- nvinfo : EIATTR_KPARAM_INFO
	.align		4
        /*001c*/ 	.byte	0x04, 0x17
        /*001e*/ 	.short	(.L_499 - .L_498)
.L_498:
        /*0020*/ 	.word	0x00000000
        /*0024*/ 	.short	0x0000
        /*0026*/ 	.short	0x0000
        /*0028*/ 	.byte	0x00, 0xf0, 0xa1, 0x04


	//----- nvinfo : EIATTR_MAXREG_COUNT
	.align		4
.L_499:
        /*002c*/ 	.byte	0x03, 0x1b
        /*002e*/ 	.short	0x00ff


	//----- nvinfo : EIATTR_NUM_BARRIERS
	.align		4
        /*0030*/ 	.byte	0x02, 0x4c
        /*0032*/ 	.byte	0x01
	.zero		1


	//----- nvinfo : EIATTR_EXTERNS
	.align		4
        /*0034*/ 	.byte	0x04, 0x0f
        /*0036*/ 	.short	(.L_501 - .L_500)


	//   ....[0]....
	.align		4
.L_500:
        /*0038*/ 	.word	index@(__assertfail)


	//----- nvinfo : EIATTR_ANNOTATIONS
	.align		4
.L_501:
        /*003c*/ 	.byte	0x04, 0x55
        /*003e*/ 	.short	(.L_503 - .L_502)


	//   ....[0]....
.L_502:
        /* <DEDUP_REMOVED lines=15> */


	//----- nvinfo : EIATTR_MERCURY_ISA_VERSION
	.align		4
.L_503:
        /*0120*/ 	.byte	0x03, 0x5f
        /*0122*/ 	.short	0x0000


	//----- nvinfo : EIATTR_COOP_GROUP_MASK_REGIDS
	.align		4
        /*0124*/ 	.byte	0x04, 0x29
        /*0126*/ 	.short	(.L_505 - .L_504)


	//   ....[0]....
.L_504:
        /*0128*/ 	.word	0xffffffff


	//   ....[1]....
        /*012c*/ 	.word	0xffffffff


	//   ....[2]....
        /*0130*/ 	.word	0xffffffff


	//   ....[3]....
        /*0134*/ 	.word	0xffffffff


	//   ....[4]....
        /*0138*/ 	.word	0xffffffff


	//   ....[5]....
        /*013c*/ 	.word	0xffffffff


	//   ....[6]....
        /*0140*/ 	.word	0xffffffff


	//   ....[7]....
        /*0144*/ 	.word	0xffffffff


	//   ....[8]....
        /*0148*/ 	.word	0xffffffff


	//   ....[9]....
        /*014c*/ 	.word	0xffffffff


	//   ....[10]....
        /*0150*/ 	.word	0xffffffff


	//   ....[11]....
        /*0154*/ 	.word	0xffffffff


	//   ....[12]....
        /*0158*/ 	.word	0xffffffff


	//   ....[13]....
        /*015c*/ 	.word	0xffffffff


	//   ....[14]....
        /*0160*/ 	.word	0xffffffff


	//   ....[15]....
        /*0164*/ 	.word	0xffffffff


	//   ....[16]....
        /*0168*/ 	.word	0xffffffff


	//   ....[17]....
        /*016c*/ 	.word	0xffffffff


	//   ....[18]....
        /*0170*/ 	.word	0xffffffff


	//   ....[19]....
        /*0174*/ 	.word	0xffffffff


	//   ....[20]....
        /*0178*/ 	.word	0xffffffff


	//   ....[21]....
        /*017c*/ 	.word	0xffffffff


	//   ....[22]....
        /*0180*/ 	.word	0xffffffff


	//   ....[23]....
        /*0184*/ 	.word	0xffffffff


	//   ....[24]....
        /*0188*/ 	.word	0xffffffff


	//   ....[25]....
        /*018c*/ 	.word	0xffffffff


	//   ....[26]....
        /*0190*/ 	.word	0xffffffff


	//   ....[27]....
        /*0194*/ 	.word	0xffffffff


	//----- nvinfo : EIATTR_COOP_GROUP_INSTR_OFFSETS
	.align		4
.L_505:
        /*0198*/ 	.byte	0x04, 0x28
        /*019a*/ 	.short	(.L_507 - .L_506)


	//   ....[0]....
.L_506:
        /*019c*/ 	.word	0x00002740


	//   ....[1]....
        /*01a0*/ 	.word	0x00002770


	//   ....[2]....
        /*01a4*/ 	.word	0x00002790


	//   ....[3]....
        /*01a8*/ 	.word	0x000027b0


	//   ....[4]....
        /*01ac*/ 	.word	0x000027d0


	//   ....[5]....
        /*01b0*/ 	.word	0x000058a0


	//   ....[6]....
        /*01b4*/ 	.word	0x000058f0


	//   ....[7]....
        /*01b8*/ 	.word	0x00005940


	//   ....[8]....
        /*01bc*/ 	.word	0x00005990


	//   ....[9]....
        /*01c0*/ 	.word	0x000059c0


	//   ....[10]....
        /*01c4*/ 	.word	0x00005a20


	//   ....[11]....
        /*01c8*/ 	.word	0x00005a40


	//   ....[12]....
        /*01cc*/ 	.word	0x00005a70


	//   ....[13]....
        /*01d0*/ 	.word	0x00005aa0


	//   ....[14]....
        /*01d4*/ 	.word	0x00005ca0


	//   ....[15]....
        /*01d8*/ 	.word	0x00005d80


	//   ....[16]....
        /*01dc*/ 	.word	0x00005df0


	//   ....[17]....
        /*01e0*/ 	.word	0x00005e10


	//   ....[18]....
        /*01e4*/ 	.word	0x00005e30


	//   ....[19]....
        /*01e8*/ 	.word	0x00005e80


	//   ....[20]....
        /*01ec*/ 	.word	0x00005ea0


	//   ....[21]....
        /*01f0*/ 	.word	0x00005ec0


	//   ....[22]....
        /*01f4*/ 	.word	0x00005ef0


	//   ....[23]....
        /*01f8*/ 	.word	0x000088b0


	//   ....[24]....
        /*01fc*/ 	.word	0x00008920


	//   ....[25]....
        /*0200*/ 	.word	0x00008980


	//   ....[26]....
        /*0204*/ 	.word	0x000089e0


	//   ....[27]....
        /*0208*/ 	.word	0x00008a40


	//----- nvinfo : EIATTR_SYSCALL_OFFSETS
	.align		4
.L_507:
        /*020c*/ 	.byte	0x04, 0x46
        /*020e*/ 	.short	(.L_509 - .L_508)


	//   ....[0]....
.L_508:
        /*0210*/ 	.word	0x00001420


	//----- nvinfo : EIATTR_EXIT_INSTR_OFFSETS
	.align		4
.L_509:
        /*0214*/ 	.byte	0x04, 0x1c
        /*0216*/ 	.short	(.L_511 - .L_510)


	//   ....[0]....
.L_510:
        /*0218*/ 	.word	0x000000e0


	//   ....[1]....
        /*021c*/ 	.word	0x000083c0


	//   ....[2]....
        /*0220*/ 	.word	0x000084b0


	//   ....[3]....
        /*0224*/ 	.word	0x00008860


	//----- nvinfo : EIATTR_CRS_STACK_SIZE
	.align		4
.L_511:
        /*0228*/ 	.byte	0x04, 0x1e
        /*022a*/ 	.short	(.L_513 - .L_512)
.L_512:
        /*022c*/ 	.word	0x00000000
.L_513:


//--------------------- .nv.info._ZN4mmha33masked_multihead_attention_kernelItLi160ELi256ELi2ELi32ELi128ELb0ELb0EEEv26Multihead_attention_paramsIT_XT5_EE --------------------------
	.section	.nv.info._ZN4mmha33masked_multihead_attention_kernelItLi160ELi256ELi2ELi32ELi128ELb0ELb0EEEv26Multihead_attention_paramsIT_XT5_EE,"",@"SHT_CUDA_INFO"
	.sectionflags	@""
	.align	4


	//----- nvinfo : EIATTR_CUDA_API_VERSION
	.align		4
        /*0000*/ 	.byte	0x04, 0x37
        /*0002*/ 	.short	(.L_515 - .L_514)
.L_514:
        /*0004*/ 	.word	0x00000082


	//----- nvinfo : EIATTR_SW2861232_WAR
	.align		4
.L_515:
        /*0008*/ 	.byte	0x01, 0x35
	.zero		2


	//----- nvinfo : EIATTR_PARAM_CBANK
	.align		4
        /*000c*/ 	.byte	0x04, 0x0a
        /*000e*/ 	.short	(.L_517 - .L_516)
	.align		4
.L_516:
        /*0010*/ 	.word	index@(.nv.constant0._ZN4mmha33masked_multihead_attention_kernelItLi160ELi256ELi2ELi32ELi128ELb0ELb0EEEv26Multihead_attention_paramsIT_XT5_EE)
        /*0014*/ 	.short	0x0160
        /*0016*/ 	.short	0x0128


	//----- nvinfo : EIATTR_CBANK_PARAM_SIZE
	.align		4
.L_517:
        /*0018*/ 	.byte	0x03, 0x19
        /*001a*/ 	.short	0x0128


	//----- nvinfo : EIATTR_KPARAM_INFO
	.align		4
        /*001c*/ 	.byte	0x04, 0x17
        /*001e*/ 	.short	(.L_519 - .L_518)
.L_518:
        /*0020*/ 	.word	0x00000000
        /*0024*/ 	.short	0x0000
        /*0026*/ 	.short	0x0000
        /*0028*/ 	.byte	0x00, 0xf0, 0xa1, 0x04


	//----- nvinfo : EIATTR_MAXREG_COUNT
	.align		4
.L_519:
        /*002c*/ 	.byte	0x03, 0x1b
        /*002e*/ 	.short	0x00ff


	//----- nvinfo : EIATTR_NUM_BARRIERS
	.align		4
        /*0030*/ 	.byte	0x02, 0x4c
        /*0032*/ 	.byte	0x01
	.zero		1


	//----- nvinfo : EIATTR_EXTERNS
	.align		4
        /*0034*/ 	.byte	0x04, 0x0f
        /*0036*/ 	.short	(.L_521 - .L_520)


	//   ....[0]....
	.align		4
.L_520:
        /*0038*/ 	.word	index@(__assertfail)


	//----- nvinfo : EIATTR_MERCURY_ISA_VERSION
	.align		4
.L_521:
        /*003c*/ 	.byte	0x03, 0x5f
        /*003e*/ 	.short	0x0000


	//----- nvinfo : EIATTR_COOP_GROUP_MASK_REGIDS
	.align		4
        /*0040*/ 	.byte	0x04, 0x29
        /*0042*/ 	.short	(.L_523 - .L_522)


	//   ....[0]....
.L_522:
        /*0044*/ 	.word	0xffffffff


	//   ....[1]....
        /*0048*/ 	.word	0xffffffff


	//   ....[2]....
        /*004c*/ 	.word	0xffffffff


	//   ....[3]....
        /*0050*/ 	.word	0xffffffff


	//   ....[4]....
        /*0054*/ 	.word	0xffffffff


	//   ....[5]....
        /*0058*/ 	.word	0xffffffff


	//   ....[6]....
        /*005c*/ 	.word	0xffffffff


	//   ....[7]....
        /*0060*/ 	.word	0xffffffff


	//   ....[8]....
        /*0064*/ 	.word	0xffffffff


	//   ....[9]....
        /*0068*/ 	.word	0xffffffff


	//   ....[10]....
        /*006c*/ 	.word	0xffffffff


	//   ....[11]....
        /*0070*/ 	.word	0xffffffff


	//   ....[12]....
        /*0074*/ 	.word	0xffffffff


	//   ....[13]....
        /*0078*/ 	.word	0xffffffff


	//   ....[14]....
        /*007c*/ 	.word	0xffffffff


	//   ....[15]....
        /*0080*/ 	.word	0xffffffff


	//   ....[16]....
        /*0084*/ 	.word	0xffffffff


	//   ....[17]....
        /*0088*/ 	.word	0xffffffff


	//   ....[18]....
        /*008c*/ 	.word	0xffffffff


	//   ....[19]....
        /*0090*/ 	.word	0xffffffff


	//   ....[20]....
        /*0094*/ 	.word	0xffffffff


	//   ....[21]....
        /*0098*/ 	.word	0xffffffff


	//   ....[22]....
        /*009c*/ 	.word	0xffffffff


	//   ....[23]....
        /*00a0*/ 	.word	0xffffffff


	//   ....[24]....
        /*00a4*/ 	.word	0xffffffff


	//   ....[25]....
        /*00a8*/ 	.word	0xffffffff


	//   ....[26]....
        /*00ac*/ 	.word	0xffffffff


	//   ....[27]....
        /*00b0*/ 	.word	0xffffffff


	//   ....[28]....
        /*00b4*/ 	.word	0xffffffff


	//   ....[29]....
        /*00b8*/ 	.word	0xffffffff


	//   ....[30]....
        /*00bc*/ 	.word	0xffffffff


	//----- nvinfo : EIATTR_COOP_GROUP_INSTR_OFFSETS
	.align		4
.L_523:
        /*00c0*/ 	.byte	0x04, 0x28
        /*00c2*/ 	.short	(.L_525 - .L_524)


	//   ....[0]....
.L_524:
        /*00c4*/ 	.word	0x00002490


	//   ....[1]....
        /*00c8*/ 	.word	0x000024c0


	//   ....[2]....
        /*00cc*/ 	.word	0x000024e0


	//   ....[3]....
        /*00d0*/ 	.word	0x00002500


	//   ....[4]....
        /*00d4*/ 	.word	0x00002520


	//   ....[5]....
        /*00d8*/ 	.word	0x00004430


	//   ....[6]....
        /*00dc*/ 	.word	0x00004670


	//   ....[7]....
        /*00e0*/ 	.word	0x000046a0


	//   ....[8]....
        /*00e4*/ 	.word	0x000046c0


	//   ....[9]....
        /*00e8*/ 	.word	0x000046e0


	//   ....[10]....
        /*00ec*/ 	.word	0x00004800


	//   ....[11]....
        /*00f0*/ 	.word	0x00004820


	//   ....[12]....
        /*00f4*/ 	.word	0x00004840


	//   ....[13]....
        /*00f8*/ 	.word	0x00004a20


	//   ....[14]....
        /*00fc*/ 	.word	0x00004ab0


	//   ....[15]....
        /*0100*/ 	.word	0x00004b10


	//   ....[16]....
        /*0104*/ 	.word	0x00004b40


	//   ....[17]....
        /*0108*/ 	.word	0x00004b60


	//   ....[18]....
        /*010c*/ 	.word	0x00004c90


	//   ....[19]....
        /*0110*/ 	.word	0x00004cc0


	//   ....[20]....
        /*0114*/ 	.word	0x00004d00


	//   ....[21]....
        /*0118*/ 	.word	0x00007220


	//   ....[22]....
        /*011c*/ 	.word	0x000072a0


	//   ....[23]....
        /*0120*/ 	.word	0x00007310


	//   ....[24]....
        /*0124*/ 	.word	0x00007380


	//   ....[25]....
        /*0128*/ 	.word	0x000073f0


	//   ....[26]....
        /*012c*/ 	.word	0x00007470


	//   ....[27]....
        /*0130*/ 	.word	0x000074e0


	//   ....[28]....
        /*0134*/ 	.word	0x00007560


	//   ....[29]....
        /*0138*/ 	.word	0x000075d0


	//   ....[30]....
        /*013c*/ 	.word	0x00007640


	//----- nvinfo : EIATTR_SYSCALL_OFFSETS
	.align		4
.L_525:
        /*0140*/ 	.byte	0x04, 0x46
        /*0142*/ 	.short	(.L_527 - .L_526)


	//   ....[0]....
.L_526:
        /*0144*/ 	.word	0x000011a0


	//----- nvinfo : EIATTR_EXIT_INSTR_OFFSETS
	.align		4
.L_527:
        /*0148*/ 	.byte	0x04, 0x1c
        /*014a*/ 	.short	(.L_529 - .L_528)


	//   ....[0]....
.L_528:
        /*014c*/ 	.word	0x000000a0


	//   ....[1]....
        /*0150*/ 	.word	0x00006d40


	//   ....[2]....
        /*0154*/ 	.word	0x00006e20


	//   ....[3]....
        /*0158*/ 	.word	0x000071c0


	//----- nvinfo : EIATTR_CRS_STACK_SIZE
	.align		4
.L_529:
        /*015c*/ 	.byte	0x04, 0x1e
        /*015e*/ 	.short	(.L_531 - .L_530)
.L_530:
        /*0160*/ 	.word	0x00000000
.L_531:


//--------------------- .nv.info._ZN4mmha33masked_multihead_attention_kernelItLi160ELi256ELi4ELi32ELi64ELb0ELb0EEEv26Multihead_attention_paramsIT_XT5_EE --------------------------
	.section	.nv.info._ZN4mmha33masked_multihead_attention_kernelItLi160ELi256ELi4ELi32ELi64ELb0ELb0EEEv26Multihead_attention_paramsIT_XT5_EE,"",@"SHT_CUDA_INFO"
	.sectionflags	@""
	.align	4


	//----- nvinfo : EIATTR_CUDA_API_VERSION
	.align		4
        /*0000*/ 	.byte	0x04, 0x37
        /*0002*/ 	.short	(.L_533 - .L_532)
.L_532:
        /*0004*/ 	.word	0x00000082


	//----- nvinfo : EIATTR_SW2861232_WAR
	.align		4
.L_533:
        /*0008*/ 	.byte	0x01, 0x35
	.zero		2


	//----- nvinfo : EIATTR_PARAM_CBANK
	.align		4
        /*000c*/ 	.byte	0x04, 0x0a
        /*000e*/ 	.short	(.L_535 - .L_534)
	.align		4
.L_534:
        /*0010*/ 	.word	index@(.nv.constant0._ZN4mmha33masked_multihead_attention_kernelItLi160ELi256ELi4ELi32ELi64ELb0ELb0EEEv26Multihead_attention_paramsIT_XT5_EE)
        /*0014*/ 	.short	0x0160
        /*0016*/ 	.short	0x0128


	//----- nvinfo : EIATTR_CBANK_PARAM_SIZE
	.align		4
.L_535:
        /*0018*/ 	.byte	0x03, 0x19
        /*001a*/ 	.short	0x0128


	//----- nvinfo : EIATTR_KPARAM_INFO
	.align		4
        /*001c*/ 	.byte	0x04, 0x17
        /*001e*/ 	.short	(.L_537 - .L_536)
.L_536:
        /*0020*/ 	.word	0x00000000
        /*0024*/ 	.short	0x0000
        /*0026*/ 	.short	0x0000
        /*0028*/ 	.byte	0x00, 0xf0, 0xa1, 0x04


	//----- nvinfo : EIATTR_MAXREG_COUNT
	.align		4
.L_537:
        /*002c*/ 	.byte	0x03, 0x1b
        /*002e*/ 	.short	0x00ff


	//----- nvinfo : EIATTR_NUM_BARRIERS
	.align		4
        /*0030*/ 	.byte	0x02, 0x4c
        /*0032*/ 	.byte	0x01
	.zero		1


	//----- nvinfo : EIATTR_EXTERNS
	.align		4
        /*0034*/ 	.byte	0x04, 0x0f
        /*0036*/ 	.short	(.L_539 - .L_538)


	//   ....[0]....
	.align		4
.L_538:
        /*0038*/ 	.word	index@(__assertfail)


	//----- nvinfo : EIATTR_MERCURY_ISA_VERSION
	.align		4
.L_539:
        /*003c*/ 	.byte	0x03, 0x5f
        /*003e*/ 	.short	0x0000


	//----- nvinfo : EIATTR_COOP_GROUP_MASK_REGIDS
	.align		4
        /*0040*/ 	.byte	0x04, 0x29
        /*0042*/ 	.short	(.L_541 - .L_540)


	//   ....[0]....
.L_540:
        /*0044*/ 	.word	0xffffffff


	//   ....[1]....
        /*0048*/ 	.word	0xffffffff


	//   ....[2]....
        /*004c*/ 	.word	0xffffffff


	//   ....[3]....
        /*0050*/ 	.word	0xffffffff


	//   ....[4]....
        /*0054*/ 	.word	0xffffffff


	//   ....[5]....
        /*0058*/ 	.word	0xffffffff


	//   ....[6]....
        /*005c*/ 	.word	0xffffffff


	//   ....[7]....
        /*0060*/ 	.word	0xffffffff


	//   ....[8]....
        /*0064*/ 	.word	0xffffffff


	//   ....[9]....
        /*0068*/ 	.word	0xffffffff


	//   ....[10]....
        /*006c*/ 	.word	0xffffffff


	//   ....[11]....
        /*0070*/ 	.word	0xffffffff


	//   ....[12]....
        /*0074*/ 	.word	0xffffffff


	//   ....[13]....
        /*0078*/ 	.word	0xffffffff


	//   ....[14]....
        /*007c*/ 	.word	0xffffffff


	//   ....[15]....
        /*0080*/ 	.word	0xffffffff


	//   ....[16]....
        /*0084*/ 	.word	0xffffffff


	//   ....[17]....
        /*0088*/ 	.word	0xffffffff


	//   ....[18]....
        /*008c*/ 	.word	0xffffffff


	//   ....[19]....
        /*0090*/ 	.word	0xffffffff


	//   ....[20]....
        /*0094*/ 	.word	0xffffffff


	//   ....[21]....
        /*0098*/ 	.word	0xffffffff


	//   ....[22]....
        /*009c*/ 	.word	0xffffffff


	//   ....[23]....
        /*00a0*/ 	.word	0xffffffff


	//   ....[24]....
        /*00a4*/ 	.word	0xffffffff


	//   ....[25]....
        /*00a8*/ 	.word	0xffffffff


	//   ....[26]....
        /*00ac*/ 	.word	0xffffffff


	//   ....[27]....
        /*00b0*/ 	.word	0xffffffff


	//   ....[28]....
        /*00b4*/ 	.word	0xffffffff


	//----- nvinfo : EIATTR_COOP_GROUP_INSTR_OFFSETS
	.align		4
.L_541:
        /*00b8*/ 	.byte	0x04, 0x28
        /*00ba*/ 	.short	(.L_543 - .L_542)


	//   ....[0]....
.L_542:
        /*00bc*/ 	.word	0x000024a0


	//   ....[1]....
        /*00c0*/ 	.word	0x000024d0


	//   ....[2]....
        /*00c4*/ 	.word	0x000024f0


	//   ....[3]....
        /*00c8*/ 	.word	0x00002510


	//   ....[4]....
        /*00cc*/ 	.word	0x00002530


	//   ....[5]....
        /*00d0*/ 	.word	0x00004040


	//   ....[6]....
        /*00d4*/ 	.word	0x00004070


	//   ....[7]....
        /*00d8*/ 	.word	0x000042c0


	//   ....[8]....
        /*00dc*/ 	.word	0x000042f0


	//   ....[9]....
        /*00e0*/ 	.word	0x00004310


	//   ....[10]....
        /*00e4*/ 	.word	0x00004420


	//   ....[11]....
        /*00e8*/ 	.word	0x00004440


	//   ....[12]....
        /*00ec*/ 	.word	0x00004620


	//   ....[13]....
        /*00f0*/ 	.word	0x000046b0


	//   ....[14]....
        /*00f4*/ 	.word	0x000046f0


	//   ....[15]....
        /*00f8*/ 	.word	0x00004740


	//   ....[16]....
        /*00fc*/ 	.word	0x00004770


	//   ....[17]....
        /*0100*/ 	.word	0x000048a0


	//   ....[18]....
        /*0104*/ 	.word	0x000048e0


	//   ....[19]....
        /*0108*/ 	.word	0x00006c40


	//   ....[20]....
        /*010c*/ 	.word	0x00006ca0


	//   ....[21]....
        /*0110*/ 	.word	0x00006d00


	//   ....[22]....
        /*0114*/ 	.word	0x00006d60


	//   ....[23]....
        /*0118*/ 	.word	0x00006dd0


	//   ....[24]....
        /*011c*/ 	.word	0x00006e30


	//   ....[25]....
        /*0120*/ 	.word	0x00006e90


	//   ....[26]....
        /*0124*/ 	.word	0x00006f00


	//   ....[27]....
        /*0128*/ 	.word	0x00006f60


	//   ....[28]....
        /*012c*/ 	.word	0x00006fd0


	//----- nvinfo : EIATTR_SYSCALL_OFFSETS
	.align		4
.L_543:
        /*0130*/ 	.byte	0x04, 0x46
        /*0132*/ 	.short	(.L_545 - .L_544)


	//   ....[0]....
.L_544:
        /*0134*/ 	.word	0x000011b0


	//----- nvinfo : EIATTR_EXIT_INSTR_OFFSETS
	.align		4
.L_545:
        /*0138*/ 	.byte	0x04, 0x1c
        /*013a*/ 	.short	(.L_547 - .L_546)


	//   ....[0]....
.L_546:
        /*013c*/ 	.word	0x000000a0


	//   ....[1]....
        /*0140*/ 	.word	0x00006770


	//   ....[2]....
        /*0144*/ 	.word	0x00006850


	//   ....[3]....
        /*0148*/ 	.word	0x00006bf0


	//----- nvinfo : EIATTR_CRS_STACK_SIZE
	.align		4
.L_547:
        /*014c*/ 	.byte	0x04, 0x1e
        /*014e*/ 	.short	(.L_549 - .L_548)
.L_548:
        /*0150*/ 	.word	0x00000000
.L_549:


//--------------------- .nv.info._ZN4mmha33masked_multihead_attention_kernelIfLi160ELi256ELi1ELi64ELi256ELb0ELb1EEEv26Multihead_attention_paramsIT_XT5_EE --------------------------
	.section	.nv.info._ZN4mmha33masked_multihead_attention_kernelIfLi160ELi256ELi1ELi64ELi256ELb0ELb1EEEv26Multihead_attention_paramsIT_XT5_EE,"",@"SHT_CUDA_INFO"
	.sectionflags	@""
	.align	4


	//----- nvinfo : EIATTR_CUDA_API_VERSION
	.align		4
        /*0000*/ 	.byte	0x04, 0x37
        /*0002*/ 	.short	(.L_551 - .L_550)
.L_550:
        /*0004*/ 	.word	0x00000082


	//----- nvinfo : EIATTR_SW2861232_WAR
	.align		4
.L_551:
        /*0008*/ 	.byte	0x01, 0x35
	.zero		2


	//----- nvinfo : EIATTR_PARAM_CBANK
	.align		4
        /*000c*/ 	.byte	0x04, 0x0a
        /*000e*/ 	.short	(.L_553 - .L_552)
	.align		4
.L_552:
        /*0010*/ 	.word	index@(.nv.constant0._ZN4mmha33masked_multihead_attention_kernelIfLi160ELi256ELi1ELi64ELi256ELb0ELb1EEEv26Multihead_attention_paramsIT_XT5_EE)
        /*0014*/ 	.short	0x0160
        /*0016*/ 	.short	0x0128


	//----- nvinfo : EIATTR_CBANK_PARAM_SIZE
	.align		4
.L_553:
        /*0018*/ 	.byte	0x03, 0x19
        /*001a*/ 	.short	0x0128


	//----- nvinfo : EIATTR_KPARAM_INFO
	.align		4
        /*001c*/ 	.byte	0x04, 0x17
        /*001e*/ 	.short	(.L_555 - .L_554)
.L_554:
        /*0020*/ 	.word	0x00000000
        /*0024*/ 	.short	0x0000
        /*0026*/ 	.short	0x0000
        /*0028*/ 	.byte	0x00, 0xf0, 0xa1, 0x04


	//----- nvinfo : EIATTR_MAXREG_COUNT
	.align		4
.L_555:
        /*002c*/ 	.byte	0x03, 0x1b
        /*002e*/ 	.short	0x00ff


	//----- nvinfo : EIATTR_NUM_BARRIERS
	.align		4
        /*0030*/ 	.byte	0x02, 0x4c
        /*0032*/ 	.byte	0x01
	.zero		1


	//----- nvinfo : EIATTR_EXTERNS
	.align		4
        /*0034*/ 	.byte	0x04, 0x0f
        /*0036*/ 	.short	(.L_557 - .L_556)


	//   ....[0]....
	.align		4
.L_556:
        /*0038*/ 	.word	index@(__assertfail)


	//----- nvinfo : EIATTR_ANNOTATIONS
	.align		4
.L_557:
        /*003c*/ 	.byte	0x04, 0x55
        /*003e*/ 	.short	(.L_559 - .L_558)


	//   ....[0]....
.L_558:
        /* <DEDUP_REMOVED lines=394> */


	//----- nvinfo : EIATTR_MERCURY_ISA_VERSION
	.align		4
.L_559:
        /*18c8*/ 	.byte	0x03, 0x5f
        /*18ca*/ 	.short	0x0000


	//----- nvinfo : EIATTR_COOP_GROUP_MASK_REGIDS
	.align		4
        /*18cc*/ 	.byte	0x04, 0x29
        /*18ce*/ 	.short	(.L_561 - .L_560)


	//   ....[0]....
.L_560:
        /*18d0*/ 	.word	0xffffffff


	//   ....[1]....
        /*18d4*/ 	.word	0xffffffff


	//   ....[2]....
        /*18d8*/ 	.word	0xffffffff


	//   ....[3]....
        /*18dc*/ 	.word	0xffffffff


	//   ....[4]....
        /*18e0*/ 	.word	0xffffffff


	//   ....[5]....
        /*18e4*/ 	.word	0xffffffff


	//   ....[6]....
        /*18e8*/ 	.word	0xffffffff


	//   ....[7]....
        /*18ec*/ 	.word	0xffffffff


	//   ....[8]....
        /*18f0*/ 	.word	0xffffffff


	//   ....[9]....
        /*18f4*/ 	.word	0xffffffff


	//   ....[10]....
        /*18f8*/ 	.word	0xffffffff


	//   ....[11]....
        /*18fc*/ 	.word	0xffffffff


	//   ....[12]....
        /*1900*/ 	.word	0xffffffff


	//   ....[13]....
        /*1904*/ 	.word	0xffffffff


	//   ....[14]....
        /*1908*/ 	.word	0xffffffff


	//   ....[15]....
        /*190c*/ 	.word	0xffffffff


	//   ....[16]....
        /*1910*/ 	.word	0xffffffff


	//   ....[17]....
        /*1914*/ 	.word	0xffffffff


	//   ....[18]....
        /*1918*/ 	.word	0xffffffff


	//   ....[19]....
        /*191c*/ 	.word	0xffffffff


	//   ....[20]....
        /*1920*/ 	.word	0xffffffff


	//   ....[21]....
        /*1924*/ 	.word	0xffffffff


	//   ....[22]....
        /*1928*/ 	.word	0xffffffff


	//   ....[23]....
        /*192c*/ 	.word	0xffffffff


	//   ....[24]....
        /*1930*/ 	.word	0xffffffff


	//----- nvinfo : EIATTR_COOP_GROUP_INSTR_OFFSETS
	.align		4
.L_561:
        /*1934*/ 	.byte	0x04, 0x28
        /*1936*/ 	.short	(.L_563 - .L_562)


	//   ....[0]....
.L_562:
        /*1938*/ 	.word	0x00001ba0


	//   ....[1]....
        /*193c*/ 	.word	0x00001c20


	//   ....[2]....
        /*1940*/ 	.word	0x00001c50


	//   ....[3]....
        /*1944*/ 	.word	0x00001c70


	//   ....[4]....
        /*1948*/ 	.word	0x00001c90


	//   ....[5]....
        /*194c*/ 	.word	0x00001d10


	//   ....[6]....
        /*1950*/ 	.word	0x00001d30


	//   ....[7]....
        /*1954*/ 	.word	0x0000c380


	//   ....[8]....
        /*1958*/ 	.word	0x0000c3a0


	//   ....[9]....
        /*195c*/ 	.word	0x0000c3d0


	//   ....[10]....
        /*1960*/ 	.word	0x0000c3f0


	//   ....[11]....
        /*1964*/ 	.word	0x0000c410


	//   ....[12]....
        /*1968*/ 	.word	0x0000c470


	//   ....[13]....
        /*196c*/ 	.word	0x0000c4a0


	//   ....[14]....
        /*1970*/ 	.word	0x0000c4d0


	//   ....[15]....
        /*1974*/ 	.word	0x0000c4f0


	//   ....[16]....
        /*1978*/ 	.word	0x0000c6f0


	//   ....[17]....
        /*197c*/ 	.word	0x0000c730


	//   ....[18]....
        /*1980*/ 	.word	0x0000c790


	//   ....[19]....
        /*1984*/ 	.word	0x0000c7d0


	//   ....[20]....
        /*1988*/ 	.word	0x0000c7f0


	//   ....[21]....
        /*198c*/ 	.word	0x0000c840


	//   ....[22]....
        /*1990*/ 	.word	0x0000c860


	//   ....[23]....
        /*1994*/ 	.word	0x0000c880


	//   ....[24]....
        /*1998*/ 	.word	0x0000c8a0


	//----- nvinfo : EIATTR_SYSCALL_OFFSETS
	.align		4
.L_563:
        /*199c*/ 	.byte	0x04, 0x46
        /*199e*/ 	.short	(.L_565 - .L_564)


	//   ....[0]....
.L_564:
        /*19a0*/ 	.word	0x00001200


	//----- nvinfo : EIATTR_EXIT_INSTR_OFFSETS
	.align		4
.L_565:
        /*19a4*/ 	.byte	0x04, 0x1c
        /*19a6*/ 	.short	(.L_567 - .L_566)


	//   ....[0]....
.L_566:
        /*19a8*/ 	.word	0x000000e0


	//   ....[1]....
        /*19ac*/ 	.word	0x0000eb90


	//   ....[2]....
        /*19b0*/ 	.word	0x0000ec10


	//   ....[3]....
        /*19b4*/ 	.word	0x0000ede0


	//----- nvinfo : EIATTR_CRS_STACK_SIZE
	.align		4
.L_567:
        /*19b8*/ 	.byte	0x04, 0x1e
        /*19ba*/ 	.short	(.L_569 - .L_568)
.L_568:
        /*19bc*/ 	.word	0x00000000
.L_569:


//--------------------- .nv.info._ZN4mmha33masked_multihead_attention_kernelIfLi160ELi256ELi2ELi64ELi128ELb0ELb1EEEv26Multihead_attention_paramsIT_XT5_EE --------------------------
	.section	.nv.info._ZN4mmha33masked_multihead_attention_kernelIfLi160ELi256ELi2ELi64ELi128ELb0ELb1EEEv26Multihead_attention_paramsIT_XT5_EE,"",@"SHT_CUDA_INFO"
	.sectionflags	@""
	.align	4


	//----- nvinfo : EIATTR_CUDA_API_VERSION
	.align		4
        /*0000*/ 	.byte	0x04, 0x37
        /*0002*/ 	.short	(.L_571 - .L_570)
.L_570:
        /*0004*/ 	.word	0x00000082


	//----- nvinfo : EIATTR_SW2861232_WAR
	.align		4
.L_571:
        /*0008*/ 	.byte	0x01, 0x35
	.zero		2


	//----- nvinfo : EIATTR_PARAM_CBANK
	.align		4
        /*000c*/ 	.byte	0x04, 0x0a
        /*000e*/ 	.short	(.L_573 - .L_572)
	.align		4
.L_572:
        /*0010*/ 	.word	index@(.nv.constant0._ZN4mmha33masked_multihead_attention_kernelIfLi160ELi256ELi2ELi64ELi128ELb0ELb1EEEv26Multihead_attention_paramsIT_XT5_EE)
        /*0014*/ 	.short	0x0160
        /*0016*/ 	.short	0x0128


	//----- nvinfo : EIATTR_CBANK_PARAM_SIZE
	.align		4
.L_573:
        /*0018*/ 	.byte	0x03, 0x19
        /*001a*/ 	.short	0x0128


	//----- nvinfo : EIATTR_KPARAM_INFO
	.align		4
        /*001c*/ 	.byte	0x04, 0x17
        /*001e*/ 	.short	(.L_575 - .L_574)
.L_574:
        /*0020*/ 	.word	0x00000000
        /*0024*/ 	.short	0x0000
        /*0026*/ 	.short	0x0000
        /*0028*/ 	.byte	0x00, 0xf0, 0xa1, 0x04


	//----- nvinfo : EIATTR_MAXREG_COUNT
	.align		4
.L_575:
        /*002c*/ 	.byte	0x03, 0x1b
        /*002e*/ 	.short	0x00ff


	//----- nvinfo : EIATTR_NUM_BARRIERS
	.align		4
        /*0030*/ 	.byte	0x02, 0x4c
        /*0032*/ 	.byte	0x01
	.zero		1


	//----- nvinfo : EIATTR_EXTERNS
	.align		4
        /*0034*/ 	.byte	0x04, 0x0f
        /*0036*/ 	.short	(.L_577 - .L_576)


	//   ....[0]....
	.align		4
.L_576:
        /*0038*/ 	.word	index@(__assertfail)


	//----- nvinfo : EIATTR_ANNOTATIONS
	.align		4
.L_577:
        /*003c*/ 	.byte	0x04, 0x55
        /*003e*/ 	.short	(.L_579 - .L_578)


	//   ....[0]....
.L_578:
        /* <DEDUP_REMOVED lines=27> */


	//----- nvinfo : EIATTR_MERCURY_ISA_VERSION
	.align		4
.L_579:
        /*01e0*/ 	.byte	0x03, 0x5f
        /*01e2*/ 	.short	0x0000


	//----- nvinfo : EIATTR_COOP_GROUP_MASK_REGIDS
	.align		4
        /*01e4*/ 	.byte	0x04, 0x29
        /*01e6*/ 	.short	(.L_581 - .L_580)


	//   ....[0]....
.L_580:
        /*01e8*/ 	.word	0xffffffff


	//   ....[1]....
        /*01ec*/ 	.word	0xffffffff


	//   ....[2]....
        /*01f0*/ 	.word	0xffffffff


	//   ....[3]....
        /*01f4*/ 	.word	0xffffffff


	//   ....[4]....
        /*01f8*/ 	.word	0xffffffff


	//   ....[5]....
        /*01fc*/ 	.word	0xffffffff


	//   ....[6]....
        /*0200*/ 	.word	0xffffffff


	//   ....[7]....
        /*0204*/ 	.word	0xffffffff


	//   ....[8]....
        /*0208*/ 	.word	0xffffffff


	//   ....[9]....
        /*020c*/ 	.word	0xffffffff


	//   ....[10]....
        /*0210*/ 	.word	0xffffffff


	//   ....[11]....
        /*0214*/ 	.word	0xffffffff


	//   ....[12]....
        /*0218*/ 	.word	0xffffffff


	//   ....[13]....
        /*021c*/ 	.word	0xffffffff


	//   ....[14]....
        /*0220*/ 	.word	0xffffffff


	//   ....[15]....
        /*0224*/ 	.word	0xffffffff


	//   ....[16]....
        /*0228*/ 	.word	0xffffffff


	//   ....[17]....
        /*022c*/ 	.word	0xffffffff


	//   ....[18]....
        /*0230*/ 	.word	0xffffffff


	//   ....[19]....
        /*0234*/ 	.word	0xffffffff


	//   ....[20]....
        /*0238*/ 	.word	0xffffffff


	//   ....[21]....
        /*023c*/ 	.word	0xffffffff


	//   ....[22]....
        /*0240*/ 	.word	0xffffffff


	//   ....[23]....
        /*0244*/ 	.word	0xffffffff


	//   ....[24]....
        /*0248*/ 	.word	0xffffffff


	//   ....[25]....
        /*024c*/ 	.word	0xffffffff


	//   ....[26]....
        /*0250*/ 	.word	0xffffffff


	//   ....[27]....
        /*0254*/ 	.word	0xffffffff


	//----- nvinfo : EIATTR_COOP_GROUP_INSTR_OFFSETS
	.align		4
.L_581:
        /*0258*/ 	.byte	0x04, 0x28
        /*025a*/ 	.short	(.L_583 - .L_582)


	//   ....[0]....
.L_582:
        /*025c*/ 	.word	0x00001ba0


	//   ....[1]....
        /*0260*/ 	.word	0x00001c20


	//   ....[2]....
        /*0264*/ 	.word	0x00001c50


	//   ....[3]....
        /*0268*/ 	.word	0x00001c70


	//   ....[4]....
        /*026c*/ 	.word	0x00001c90


	//   ....[5]....
        /*0270*/ 	.word	0x00001d00


	//   ....[6]....
        /*0274*/ 	.word	0x00001d20


	//   ....[7]....
        /*0278*/ 	.word	0x00006a00


	//   ....[8]....
        /*027c*/ 	.word	0x00006ce0


	//   ....[9]....
        /*0280*/ 	.word	0x00006d10


	//   ....[10]....
        /*0284*/ 	.word	0x00006d30


	//   ....[11]....
        /*0288*/ 	.word	0x00006d50


	//   ....[12]....
        /*028c*/ 	.word	0x00006e80


	//   ....[13]....
        /*0290*/ 	.word	0x00006ea0


	//   ....[14]....
        /*0294*/ 	.word	0x00006ec0


	//   ....[15]....
        /*0298*/ 	.word	0x000070d0


	//   ....[16]....
        /*029c*/ 	.word	0x00007110


	//   ....[17]....
        /*02a0*/ 	.word	0x00007180


	//   ....[18]....
        /*02a4*/ 	.word	0x000071b0


	//   ....[19]....
        /*02a8*/ 	.word	0x000071d0


	//   ....[20]....
        /*02ac*/ 	.word	0x00007220


	//   ....[21]....
        /*02b0*/ 	.word	0x00007240


	//   ....[22]....
        /*02b4*/ 	.word	0x00007260


	//   ....[23]....
        /*02b8*/ 	.word	0x00009710


	//   ....[24]....
        /*02bc*/ 	.word	0x00009780


	//   ....[25]....
        /*02c0*/ 	.word	0x000097f0


	//   ....[26]....
        /*02c4*/ 	.word	0x00009850


	//   ....[27]....
        /*02c8*/ 	.word	0x000098b0


	//----- nvinfo : EIATTR_SYSCALL_OFFSETS
	.align		4
.L_583:
        /*02cc*/ 	.byte	0x04, 0x46
        /*02ce*/ 	.short	(.L_585 - .L_584)


	//   ....[0]....
.L_584:
        /*02d0*/ 	.word	0x00001200


	//----- nvinfo : EIATTR_EXIT_INSTR_OFFSETS
	.align		4
.L_585:
        /*02d4*/ 	.byte	0x04, 0x1c
        /*02d6*/ 	.short	(.L_587 - .L_586)


	//   ....[0]....
.L_586:
        /*02d8*/ 	.word	0x000000e0


	//   ....[1]....
        /*02dc*/ 	.word	0x00009470


	//   ....[2]....
        /*02e0*/ 	.word	0x000094f0


	//   ....[3]....
        /*02e4*/ 	.word	0x000096c0


	//----- nvinfo : EIATTR_CRS_STACK_SIZE
	.align		4
.L_587:
        /*02e8*/ 	.byte	0x04, 0x1e
        /*02ea*/ 	.short	(.L_589 - .L_588)
.L_588:
        /*02ec*/ 	.word	0x00000000
.L_589:


//--------------------- .nv.info._ZN4mmha33masked_multihead_attention_kernelIfLi160ELi256ELi4ELi64ELi64ELb0ELb1EEEv26Multihead_attention_paramsIT_XT5_EE --------------------------
	.section	.nv.info._ZN4mmha33masked_multihead_attention_kernelIfLi160ELi256ELi4ELi64ELi64ELb0ELb1EEEv26Multihead_attention_paramsIT_XT5_EE,"",@"SHT_CUDA_INFO"
	.sectionflags	@""
	.align	4


	//----- nvinfo : EIATTR_CUDA_API_VERSION
	.align		4
        /*0000*/ 	.byte	0x04, 0x37
        /*0002*/ 	.short	(.L_591 - .L_590)
.L_590:
        /*0004*/ 	.word	0x00000082


	//----- nvinfo : EIATTR_SW2861232_WAR
	.align		4
.L_591:
        /*0008*/ 	.byte	0x01, 0x35
	.zero		2


	//----- nvinfo : EIATTR_PARAM_CBANK
	.align		4
        /*000c*/ 	.byte	0x04, 0x0a
        /*000e*/ 	.short	(.L_593 - .L_592)
	.align		4
.L_592:
        /*0010*/ 	.word	index@(.nv.constant0._ZN4mmha33masked_multihead_attention_kernelIfLi160ELi256ELi4ELi64ELi64ELb0ELb1EEEv26Multihead_attention_paramsIT_XT5_EE)
        /*0014*/ 	.short	0x0160
        /*0016*/ 	.short	0x0128


	//----- nvinfo : EIATTR_CBANK_PARAM_SIZE
	.align		4
.L_593:
        /*0018*/ 	.byte	0x03, 0x19
        /*001a*/ 	.short	0x0128


	//----- nvinfo : EIATTR_KPARAM_INFO
	.align		4
        /*001c*/ 	.byte	0x04, 0x17
        /*001e*/ 	.short	(.L_595 - .L_594)
.L_594:
        /*0020*/ 	.word	0x00000000
        /*0024*/ 	.short	0x0000
        /*0026*/ 	.short	0x0000
        /*0028*/ 	.byte	0x00, 0xf0, 0xa1, 0x04


	//----- nvinfo : EIATTR_MAXREG_COUNT
	.align		4
.L_595:
        /*002c*/ 	.byte	0x03, 0x1b
        /*002e*/ 	.short	0x00ff


	//----- nvinfo : EIATTR_NUM_BARRIERS
	.align		4
        /*0030*/ 	.byte	0x02, 0x4c
        /*0032*/ 	.byte	0x01
	.zero		1


	//----- nvinfo : EIATTR_EXTERNS
	.align		4
        /*0034*/ 	.byte	0x04, 0x0f
        /*0036*/ 	.short	(.L_597 - .L_596)


	//   ....[0]....
	.align		4
.L_596:
        /*0038*/ 	.word	index@(__assertfail)


	//----- nvinfo : EIATTR_MERCURY_ISA_VERSION
	.align		4
.L_597:
        /*003c*/ 	.byte	0x03, 0x5f
        /*003e*/ 	.short	0x0000


	//----- nvinfo : EIATTR_COOP_GROUP_MASK_REGIDS
	.align		4
        /*0040*/ 	.byte	0x04, 0x29
        /*0042*/ 	.short	(.L_599 - .L_598)


	//   ....[0]....
.L_598:
        /*0044*/ 	.word	0xffffffff


	//   ....[1]....
        /*0048*/ 	.word	0xffffffff


	//   ....[2]....
        /*004c*/ 	.word	0xffffffff


	//   ....[3]....
        /*0050*/ 	.word	0xffffffff


	//   ....[4]....
        /*0054*/ 	.word	0xffffffff


	//   ....[5]....
        /*0058*/ 	.word	0xffffffff


	//   ....[6]....
        /*005c*/ 	.word	0xffffffff


	//   ....[7]....
        /*0060*/ 	.word	0xffffffff


	//   ....[8]....
        /*0064*/ 	.word	0xffffffff


	//   ....[9]....
        /*0068*/ 	.word	0xffffffff


	//   ....[10]....
        /*006c*/ 	.word	0xffffffff


	//   ....[11]....
        /*0070*/ 	.word	0xffffffff


	//   ....[12]....
        /*0074*/ 	.word	0xffffffff


	//   ....[13]....
        /*0078*/ 	.word	0xffffffff


	//   ....[14]....
        /*007c*/ 	.word	0xffffffff


	//   ....[15]....
        /*0080*/ 	.word	0xffffffff


	//   ....[16]....
        /*0084*/ 	.word	0xffffffff


	//   ....[17]....
        /*0088*/ 	.word	0xffffffff


	//   ....[18]....
        /*008c*/ 	.word	0xffffffff


	//   ....[19]....
        /*0090*/ 	.word	0xffffffff


	//   ....[20]....
        /*0094*/ 	.word	0xffffffff


	//   ....[21]....
        /*0098*/ 	.word	0xffffffff


	//   ....[22]....
        /*009c*/ 	.word	0xffffffff


	//   ....[23]....
        /*00a0*/ 	.word	0xffffffff


	//   ....[24]....
        /*00a4*/ 	.word	0xffffffff


	//   ....[25]....
        /*00a8*/ 	.word	0xffffffff


	//----- nvinfo : EIATTR_COOP_GROUP_INSTR_OFFSETS
	.align		4
.L_599:
        /*00ac*/ 	.byte	0x04, 0x28
        /*00ae*/ 	.short	(.L_601 - .L_600)


	//   ....[0]....
.L_600:
        /*00b0*/ 	.word	0x00001920


	//   ....[1]....
        /*00b4*/ 	.word	0x00001990


	//   ....[2]....
        /*00b8*/ 	.word	0x000019d0


	//   ....[3]....
        /*00bc*/ 	.word	0x000019f0


	//   ....[4]....
        /*00c0*/ 	.word	0x00001a10


	//   ....[5]....
        /*00c4*/ 	.word	0x00001a70


	//   ....[6]....
        /*00c8*/ 	.word	0x00001aa0


	//   ....[7]....
        /*00cc*/ 	.word	0x00005b60


	//   ....[8]....
        /*00d0*/ 	.word	0x00005b90


	//   ....[9]....
        /*00d4*/ 	.word	0x00005dc0


	//   ....[10]....
        /*00d8*/ 	.word	0x00005df0


	//   ....[11]....
        /*00dc*/ 	.word	0x00005e10


	//   ....[12]....
        /*00e0*/ 	.word	0x00005f20


	//   ....[13]....
        /*00e4*/ 	.word	0x00005f40


	//   ....[14]....
        /*00e8*/ 	.word	0x00006120


	//   ....[15]....
        /*00ec*/ 	.word	0x00006180


	//   ....[16]....
        /*00f0*/ 	.word	0x000061c0


	//   ....[17]....
        /*00f4*/ 	.word	0x000061f0


	//   ....[18]....
        /*00f8*/ 	.word	0x00006210


	//   ....[19]....
        /*00fc*/ 	.word	0x00006260


	//   ....[20]....
        /*0100*/ 	.word	0x00006280


	//   ....[21]....
        /*0104*/ 	.word	0x000083c0


	//   ....[22]....
        /*0108*/ 	.word	0x00008440


	//   ....[23]....
        /*010c*/ 	.word	0x000084c0


	//   ....[24]....
        /*0110*/ 	.word	0x00008540


	//   ....[25]....
        /*0114*/ 	.word	0x000085b0


	//----- nvinfo : EIATTR_SYSCALL_OFFSETS
	.align		4
.L_601:
        /*0118*/ 	.byte	0x04, 0x46
        /*011a*/ 	.short	(.L_603 - .L_602)


	//   ....[0]....
.L_602:
        /*011c*/ 	.word	0x00000fb0


	//----- nvinfo : EIATTR_EXIT_INSTR_OFFSETS
	.align		4
.L_603:
        /*0120*/ 	.byte	0x04, 0x1c
        /*0122*/ 	.short	(.L_605 - .L_604)


	//   ....[0]....
.L_604:
        /*0124*/ 	.word	0x000000a0


	//   ....[1]....
        /*0128*/ 	.word	0x00008130


	//   ....[2]....
        /*012c*/ 	.word	0x000081a0


	//   ....[3]....
        /*0130*/ 	.word	0x00008360


	//----- nvinfo : EIATTR_CRS_STACK_SIZE
	.align		4
.L_605:
        /*0134*/ 	.byte	0x04, 0x1e
        /*0136*/ 	.short	(.L_607 - .L_606)
.L_606:
        /*0138*/ 	.word	0x00000000
.L_607:


//--------------------- .nv.info._ZN4mmha33masked_multihead_attention_kernelIfLi160ELi256ELi1ELi64ELi256ELb0ELb0EEEv26Multihead_attention_paramsIT_XT5_EE --------------------------
	.section	.nv.info._ZN4mmha33masked_multihead_attention_kernelIfLi160ELi256ELi1ELi64ELi256ELb0ELb0EEEv26Multihead_attention_paramsIT_XT5_EE,"",@"SHT_CUDA_INFO"
	.sectionflags	@""
	.align	4


	//----- nvinfo : EIATTR_CUDA_API_VERSION
	.align		4
        /*0000*/ 	.byte	0x04, 0x37
        /*0002*/ 	.short	(.L_609 - .L_608)
.L_608:
        /*0004*/ 	.word	0x00000082


	//----- nvinfo : EIATTR_SW2861232_WAR
	.align		4
.L_609:
        /*0008*/ 	.byte	0x01, 0x35
	.zero		2


	//----- nvinfo : EIATTR_PARAM_CBANK
	.align		4
        /*000c*/ 	.byte	0x04, 0x0a
        /*000e*/ 	.short	(.L_611 - .L_610)
	.align		4
.L_610:
        /*0010*/ 	.word	index@(.nv.constant0._ZN4mmha33masked_multihead_attention_kernelIfLi160ELi256ELi1ELi64ELi256ELb0ELb0EEEv26Multihead_attention_paramsIT_XT5_EE)
        /*0014*/ 	.short	0x0160
        /*0016*/ 	.short	0x0128


	//----- nvinfo : EIATTR_CBANK_PARAM_SIZE
	.align		4
.L_611:
        /*0018*/ 	.byte	0x03, 0x19
        /*001a*/ 	.short	0x0128


	//----- nvinfo : EIATTR_KPARAM_INFO
	.align		4
        /*001c*/ 	.byte	0x04, 0x17
        /*001e*/ 	.short	(.L_613 - .L_612)
.L_612:
        /*0020*/ 	.word	0x00000000
        /*0024*/ 	.short	0x0000
        /*0026*/ 	.short	0x0000
        /*0028*/ 	.byte	0x00, 0xf0, 0xa1, 0x04


	//----- nvinfo : EIATTR_MAXREG_COUNT
	.align		4
.L_613:
        /*002c*/ 	.byte	0x03, 0x1b
        /*002e*/ 	.short	0x00ff


	//----- nvinfo : EIATTR_NUM_BARRIERS
	.align		4
        /*0030*/ 	.byte	0x02, 0x4c
        /*0032*/ 	.byte	0x01
	.zero		1


	//----- nvinfo : EIATTR_EXTERNS
	.align		4
        /*0034*/ 	.byte	0x04, 0x0f
        /*0036*/ 	.short	(.L_615 - .L_614)


	//   ....[0]....
	.align		4
.L_614:
        /*0038*/ 	.word	index@(__assertfail)


	//----- nvinfo : EIATTR_ANNOTATIONS
	.align		4
.L_615:
        /*003c*/ 	.byte	0x04, 0x55
        /*003e*/ 	.short	(.L_617 - .L_616)


	//   ....[0]....
.L_616:
        /* <DEDUP_REMOVED lines=384> */


	//----- nvinfo : EIATTR_MERCURY_ISA_VERSION
	.align		4
.L_617:
        /*1828*/ 	.byte	0x03, 0x5f
        /*182a*/ 	.short	0x0000


	//----- nvinfo : EIATTR_COOP_GROUP_MASK_REGIDS
	.align		4
        /*182c*/ 	.byte	0x04, 0x29
        /*182e*/ 	.short	(.L_619 - .L_618)


	//   ....[0]....
.L_618:
        /*1830*/ 	.word	0xffffffff


	//   ....[1]....
        /*1834*/ 	.word	0xffffffff


	//   ....[2]....
        /*1838*/ 	.word	0xffffffff


	//   ....[3]....
        /*183c*/ 	.word	0xffffffff


	//   ....[4]....
        /*1840*/ 	.word	0xffffffff


	//   ....[5]....
        /*1844*/ 	.word	0xffffffff


	//   ....[6]....
        /*1848*/ 	.word	0xffffffff


	//   ....[7]....
        /*184c*/ 	.word	0xffffffff


	//   ....[8]....
        /*1850*/ 	.word	0xffffffff


	//   ....[9]....
        /*1854*/ 	.word	0xffffffff


	//   ....[10]....
        /*1858*/ 	.word	0xffffffff


	//   ....[11]....
        /*185c*/ 	.word	0xffffffff


	//   ....[12]....
        /*1860*/ 	.word	0xffffffff


	//   ....[13]....
        /*1864*/ 	.word	0xffffffff


	//   ....[14]....
        /*1868*/ 	.word	0xffffffff


	//   ....[15]....
        /*186c*/ 	.word	0xffffffff


	//   ....[16]....
        /*1870*/ 	.word	0xffffffff


	//   ....[17]....
        /*1874*/ 	.word	0xffffffff


	//   ....[18]....
        /*1878*/ 	.word	0xffffffff


	//   ....[19]....
        /*187c*/ 	.word	0xffffffff


	//   ....[20]....
        /*1880*/ 	.word	0xffffffff


	//   ....[21]....
        /*1884*/ 	.word	0xffffffff


	//   ....[22]....
        /*1888*/ 	.word	0xffffffff


	//   ....[23]....
        /*188c*/ 	.word	0xffffffff


	//   ....[24]....
        /*1890*/ 	.word	0xffffffff


	//----- nvinfo : EIATTR_COOP_GROUP_INSTR_OFFSETS
	.align		4
.L_619:
        /*1894*/ 	.byte	0x04, 0x28
        /*1896*/ 	.short	(.L_621 - .L_620)


	//   ....[0]....
.L_620:
        /*1898*/ 	.word	0x00001b20


	//   ....[1]....
        /*189c*/ 	.word	0x00001ba0


	//   ....[2]....
        /*18a0*/ 	.word	0x00001bd0


	//   ....[3]....
        /*18a4*/ 	.word	0x00001bf0


	//   ....[4]....
        /*18a8*/ 	.word	0x00001c10


	//   ....[5]....
        /*18ac*/ 	.word	0x00001c90


	//   ....[6]....
        /*18b0*/ 	.word	0x00001cb0


	//   ....[7]....
        /*18b4*/ 	.word	0x0000a9f0


	//   ....[8]....
        /*18b8*/ 	.word	0x0000aa10


	//   ....[9]....
        /*18bc*/ 	.word	0x0000aa40


	//   ....[10]....
        /*18c0*/ 	.word	0x0000aa60


	//   ....[11]....
        /*18c4*/ 	.word	0x0000aa80


	//   ....[12]....
        /*18c8*/ 	.word	0x0000aae0


	//   ....[13]....
        /*18cc*/ 	.word	0x0000ab10


	//   ....[14]....
        /*18d0*/ 	.word	0x0000ab40


	//   ....[15]....
        /*18d4*/ 	.word	0x0000ab60


	//   ....[16]....
        /*18d8*/ 	.word	0x0000ad60


	//   ....[17]....
        /*18dc*/ 	.word	0x0000ada0


	//   ....[18]....
        /*18e0*/ 	.word	0x0000ae00


	//   ....[19]....
        /*18e4*/ 	.word	0x0000ae40


	//   ....[20]....
        /*18e8*/ 	.word	0x0000ae60


	//   ....[21]....
        /*18ec*/ 	.word	0x0000aeb0


	//   ....[22]....
        /*18f0*/ 	.word	0x0000aed0


	//   ....[23]....
        /*18f4*/ 	.word	0x0000aef0


	//   ....[24]....
        /*18f8*/ 	.word	0x0000af10


	//----- nvinfo : EIATTR_SYSCALL_OFFSETS
	.align		4
.L_621:
        /*18fc*/ 	.byte	0x04, 0x46
        /*18fe*/ 	.short	(.L_623 - .L_622)


	//   ....[0]....
.L_622:
        /*1900*/ 	.word	0x00001180


	//----- nvinfo : EIATTR_EXIT_INSTR_OFFSETS
	.align		4
.L_623:
        /*1904*/ 	.byte	0x04, 0x1c
        /*1906*/ 	.short	(.L_625 - .L_624)


	//   ....[0]....
.L_624:
        /*1908*/ 	.word	0x000000e0


	//   ....[1]....
        /*190c*/ 	.word	0x0000d610


	//   ....[2]....
        /*1910*/ 	.word	0x0000d690


	//   ....[3]....
        /*1914*/ 	.word	0x0000d860


	//----- nvinfo : EIATTR_CRS_STACK_SIZE
	.align		4
.L_625:
        /*1918*/ 	.byte	0x04, 0x1e
        /*191a*/ 	.short	(.L_627 - .L_626)
.L_626:
        /*191c*/ 	.word	0x00000000
.L_627:


//--------------------- .nv.info._ZN4mmha33masked_multihead_attention_kernelIfLi160ELi256ELi2ELi64ELi128ELb0ELb0EEEv26Multihead_attention_paramsIT_XT5_EE --------------------------
	.section	.nv.info._ZN4mmha33masked_multihead_attention_kernelIfLi160ELi256ELi2ELi64ELi128ELb0ELb0EEEv26Multihead_attention_paramsIT_XT5_EE,"",@"SHT_CUDA_INFO"
	.sectionflags	@""
	.align	4


	//----- nvinfo : EIATTR_CUDA_API_VERSION
	.align		4
        /*0000*/ 	.byte	0x04, 0x37
        /*0002*/ 	.short	(.L_629 - .L_628)
.L_628:
        /*0004*/ 	.word	0x00000082


	//----- nvinfo : EIATTR_SW2861232_WAR
	.align		4
.L_629:
        /*0008*/ 	.byte	0x01, 0x35
	.zero		2


	//----- nvinfo : EIATTR_PARAM_CBANK
	.align		4
        /*000c*/ 	.byte	0x04, 0x0a
        /*000e*/ 	.short	(.L_631 - .L_630)
	.align		4
.L_630:
        /*0010*/ 	.word	index@(.nv.constant0._ZN4mmha33masked_multihead_attention_kernelIfLi160ELi256ELi2ELi64ELi128ELb0ELb0EEEv26Multihead_attention_paramsIT_XT5_EE)
        /*0014*/ 	.short	0x0160
        /*0016*/ 	.short	0x0128


	//----- nvinfo : EIATTR_CBANK_PARAM_SIZE
	.align		4
.L_631:
        /*0018*/ 	.byte	0x03, 0x19
        /*001a*/ 	.short	0x0128


	//----- nvinfo : EIATTR_KPARAM_INFO
	.align		4
        /*001c*/ 	.byte	0x04, 0x17
        /*001e*/ 	.short	(.L_633 - .L_632)
.L_632:
        /*0020*/ 	.word	0x00000000
        /*0024*/ 	.short	0x0000
        /*0026*/ 	.short	0x0000
        /*0028*/ 	.byte	0x00, 0xf0, 0xa1, 0x04


	//----- nvinfo : EIATTR_MAXREG_COUNT
	.align		4
.L_633:
        /*002c*/ 	.byte	0x03, 0x1b
        /*002e*/ 	.short	0x00ff


	//----- nvinfo : EIATTR_NUM_BARRIERS
	.align		4
        /*0030*/ 	.byte	0x02, 0x4c
        /*0032*/ 	.byte	0x01
	.zero		1


	//----- nvinfo : EIATTR_EXTERNS
	.align		4
        /*0034*/ 	.byte	0x04, 0x0f
        /*0036*/ 	.short	(.L_635 - .L_634)


	//   ....[0]....
	.align		4
.L_634:
        /*0038*/ 	.word	index@(__assertfail)


	//----- nvinfo : EIATTR_ANNOTATIONS
	.align		4
.L_635:
        /*003c*/ 	.byte	0x04, 0x55
        /*003e*/ 	.short	(.L_637 - .L_636)


	//   ....[0]....
.L_636:
        /* <DEDUP_REMOVED lines=26> */


	//----- nvinfo : EIATTR_MERCURY_ISA_VERSION
	.align		4
.L_637:
        /*01c8*/ 	.byte	0x03, 0x5f
        /*01ca*/ 	.short	0x0000


	//----- nvinfo : EIATTR_COOP_GROUP_MASK_REGIDS
	.align		4
        /*01cc*/ 	.byte	0x04, 0x29
        /*01ce*/ 	.short	(.L_639 - .L_638)


	//   ....[0]....
.L_638:
        /*01d0*/ 	.word	0xffffffff


	//   ....[1]....
        /*01d4*/ 	.word	0xffffffff


	//   ....[2]....
        /*01d8*/ 	.word	0xffffffff


	//   ....[3]....
        /*01dc*/ 	.word	0xffffffff


	//   ....[4]....
        /*01e0*/ 	.word	0xffffffff


	//   ....[5]....
        /*01e4*/ 	.word	0xffffffff


	//   ....[6]....
        /*01e8*/ 	.word	0xffffffff


	//   ....[7]....
        /*01ec*/ 	.word	0xffffffff


	//   ....[8]....
        /*01f0*/ 	.word	0xffffffff


	//   ....[9]....
        /*01f4*/ 	.word	0xffffffff


	//   ....[10]....
        /*01f8*/ 	.word	0xffffffff


	//   ....[11]....
        /*01fc*/ 	.word	0xffffffff


	//   ....[12]....
        /*0200*/ 	.word	0xffffffff


	//   ....[13]....
        /*0204*/ 	.word	0xffffffff


	//   ....[14]....
        /*0208*/ 	.word	0xffffffff


	//   ....[15]....
        /*020c*/ 	.word	0xffffffff


	//   ....[16]....
        /*0210*/ 	.word	0xffffffff


	//   ....[17]....
        /*0214*/ 	.word	0xffffffff


	//   ....[18]....
        /*0218*/ 	.word	0xffffffff


	//   ....[19]....
        /*021c*/ 	.word	0xffffffff


	//   ....[20]....
        /*0220*/ 	.word	0xffffffff


	//   ....[21]....
        /*0224*/ 	.word	0xffffffff


	//   ....[22]....
        /*0228*/ 	.word	0xffffffff


	//   ....[23]....
        /*022c*/ 	.word	0xffffffff


	//   ....[24]....
        /*0230*/ 	.word	0xffffffff


	//   ....[25]....
        /*0234*/ 	.word	0xffffffff


	//   ....[26]....
        /*0238*/ 	.word	0xffffffff


	//   ....[27]....
        /*023c*/ 	.word	0xffffffff


	//----- nvinfo : EIATTR_COOP_GROUP_INSTR_OFFSETS
	.align		4
.L_639:
        /*0240*/ 	.byte	0x04, 0x28
        /*0242*/ 	.short	(.L_641 - .L_640)


	//   ....[0]....
.L_640:
        /*0244*/ 	.word	0x00001b20


	//   ....[1]....
        /*0248*/ 	.word	0x00001ba0


	//   ....[2]....
        /*024c*/ 	.word	0x00001bd0


	//   ....[3]....
        /*0250*/ 	.word	0x00001bf0


	//   ....[4]....
        /*0254*/ 	.word	0x00001c10


	//   ....[5]....
        /*0258*/ 	.word	0x00001c80


	//   ....[6]....
        /*025c*/ 	.word	0x00001ca0


	//   ....[7]....
        /*0260*/ 	.word	0x00005900


	//   ....[8]....
        /*0264*/ 	.word	0x00005be0


	//   ....[9]....
        /*0268*/ 	.word	0x00005c10


	//   ....[10]....
        /*026c*/ 	.word	0x00005c30


	//   ....[11]....
        /*0270*/ 	.word	0x00005c50


	//   ....[12]....
        /*0274*/ 	.word	0x00005d80


	//   ....[13]....
        /*0278*/ 	.word	0x00005da0


	//   ....[14]....
        /*027c*/ 	.word	0x00005dc0


	//   ....[15]....
        /*0280*/ 	.word	0x00005fd0


	//   ....[16]....
        /*0284*/ 	.word	0x00006010


	//   ....[17]....
        /*0288*/ 	.word	0x00006080


	//   ....[18]....
        /*028c*/ 	.word	0x000060b0


	//   ....[19]....
        /*0290*/ 	.word	0x000060d0


	//   ....[20]....
        /*0294*/ 	.word	0x00006120


	//   ....[21]....
        /*0298*/ 	.word	0x00006140


	//   ....[22]....
        /*029c*/ 	.word	0x00006160


	//   ....[23]....
        /*02a0*/ 	.word	0x00008a20


	//   ....[24]....
        /*02a4*/ 	.word	0x00008a90


	//   ....[25]....
        /*02a8*/ 	.word	0x00008af0


	//   ....[26]....
        /*02ac*/ 	.word	0x00008b50


	//   ....[27]....
        /*02b0*/ 	.word	0x00008bb0


	//----- nvinfo : EIATTR_SYSCALL_OFFSETS
	.align		4
.L_641:
        /*02b4*/ 	.byte	0x04, 0x46
        /*02b6*/ 	.short	(.L_643 - .L_642)


	//   ....[0]....
.L_642:
        /*02b8*/ 	.word	0x00001180


	//----- nvinfo : EIATTR_EXIT_INSTR_OFFSETS
	.align		4
.L_643:
        /*02bc*/ 	.byte	0x04, 0x1c
        /*02be*/ 	.short	(.L_645 - .L_644)


	//   ....[0]....
.L_644:
        /*02c0*/ 	.word	0x000000e0


	//   ....[1]....
        /*02c4*/ 	.word	0x00008780


	//   ....[2]....
        /*02c8*/ 	.word	0x00008800


	//   ....[3]....
        /*02cc*/ 	.word	0x000089d0


	//----- nvinfo : EIATTR_CRS_STACK_SIZE
	.align		4
.L_645:
        /*02d0*/ 	.byte	0x04, 0x1e
        /*02d2*/ 	.short	(.L_647 - .L_646)
.L_646:
        /*02d4*/ 	.word	0x00000000
.L_647:


//--------------------- .nv.info._ZN4mmha33masked_multihead_attention_kernelIfLi160ELi256ELi4ELi64ELi64ELb0ELb0EEEv26Multihead_attention_paramsIT_XT5_EE --------------------------
	.section	.nv.info._ZN4mmha33masked_multihead_attention_kernelIfLi160ELi256ELi4ELi64ELi64ELb0ELb0EEEv26Multihead_attention_paramsIT_XT5_EE,"",@"SHT_CUDA_INFO"
	.sectionflags	@""
	.align	4


	//----- nvinfo : EIATTR_CUDA_API_VERSION
	.align		4
        /*0000*/ 	.byte	0x04, 0x37
        /*0002*/ 	.short	(.L_649 - .L_648)
.L_648:
        /*0004*/ 	.word	0x00000082


	//----- nvinfo : EIATTR_SW2861232_WAR
	.align		4
.L_649:
        /*0008*/ 	.byte	0x01, 0x35
	.zero		2


	//----- nvinfo : EIATTR_PARAM_CBANK
	.align		4
        /*000c*/ 	.byte	0x04, 0x0a
        /*000e*/ 	.short	(.L_651 - .L_650)
	.align		4
.L_650:
        /*0010*/ 	.word	index@(.nv.constant0._ZN4mmha33masked_multihead_attention_kernelIfLi160ELi256ELi4ELi64ELi64ELb0ELb0EEEv26Multihead_attention_paramsIT_XT5_EE)
        /*0014*/ 	.short	0x0160
        /*0016*/ 	.short	0x0128


	//----- nvinfo : EIATTR_CBANK_PARAM_SIZE
	.align		4
.L_651:
        /*0018*/ 	.byte	0x03, 0x19
        /*001a*/ 	.short	0x0128


	//----- nvinfo : EIATTR_KPARAM_INFO
	.align		4
        /*001c*/ 	.byte	0x04, 0x17
        /*001e*/ 	.short	(.L_653 - .L_652)
.L_652:
        /*0020*/ 	.word	0x00000000
        /*0024*/ 	.short	0x0000
        /*0026*/ 	.short	0x0000
        /*0028*/ 	.byte	0x00, 0xf0, 0xa1, 0x04


	//----- nvinfo : EIATTR_MAXREG_COUNT
	.align		4
.L_653:
        /*002c*/ 	.byte	0x03, 0x1b
        /*002e*/ 	.short	0x00ff


	//----- nvinfo : EIATTR_NUM_BARRIERS
	.align		4
        /*0030*/ 	.byte	0x02, 0x4c
        /*0032*/ 	.byte	0x01
	.zero		1


	//----- nvinfo : EIATTR_EXTERNS
	.align		4
        /*0034*/ 	.byte	0x04, 0x0f
        /*0036*/ 	.short	(.L_655 - .L_654)


	//   ....[0]....
	.align		4
.L_654:
        /*0038*/ 	.word	index@(__assertfail)


	//----- nvinfo : EIATTR_MERCURY_ISA_VERSION
	.align		4
.L_655:
        /*003c*/ 	.byte	0x03, 0x5f
        /*003e*/ 	.short	0x0000


	//----- nvinfo : EIATTR_COOP_GROUP_MASK_REGIDS
	.align		4
        /*0040*/ 	.byte	0x04, 0x29
        /*0042*/ 	.short	(.L_657 - .L_656)


	//   ....[0]....
.L_656:
        /*0044*/ 	.word	0xffffffff


	//   ....[1]....
        /*0048*/ 	.word	0xffffffff


	//   ....[2]....
        /*004c*/ 	.word	0xffffffff


	//   ....[3]....
        /*0050*/ 	.word	0xffffffff


	//   ....[4]....
        /*0054*/ 	.word	0xffffffff


	//   ....[5]....
        /*0058*/ 	.word	0xffffffff


	//   ....[6]....
        /*005c*/ 	.word	0xffffffff


	//   ....[7]....
        /*0060*/ 	.word	0xffffffff


	//   ....[8]....
        /*0064*/ 	.word	0xffffffff


	//   ....[9]....
        /*0068*/ 	.word	0xffffffff


	//   ....[10]....
        /*006c*/ 	.word	0xffffffff


	//   ....[11]....
        /*0070*/ 	.word	0xffffffff


	//   ....[12]....
        /*0074*/ 	.word	0xffffffff


	//   ....[13]....
        /*0078*/ 	.word	0xffffffff


	//   ....[14]....
        /*007c*/ 	.word	0xffffffff


	//   ....[15]....
        /*0080*/ 	.word	0xffffffff


	//   ....[16]....
        /*0084*/ 	.word	0xffffffff


	//   ....[17]....
        /*0088*/ 	.word	0xffffffff


	//   ....[18]....
        /*008c*/ 	.word	0xffffffff


	//   ....[19]....
        /*0090*/ 	.word	0xffffffff


	//   ....[20]....
        /*0094*/ 	.word	0xffffffff


	//   ....[21]....
        /*0098*/ 	.word	0xffffffff


	//   ....[22]....
        /*009c*/ 	.word	0xffffffff


	//   ....[23]....
        /*00a0*/ 	.word	0xffffffff


	//   ....[24]....
        /*00a4*/ 	.word	0xffffffff


	//   ....[25]....
        /*00a8*/ 	.word	0xffffffff


	//----- nvinfo : EIATTR_COOP_GROUP_INSTR_OFFSETS
	.align		4
.L_657:
        /*00ac*/ 	.byte	0x04, 0x28
        /*00ae*/ 	.short	(.L_659 - .L_658)


	//   ....[0]....
.L_658:
        /*00b0*/ 	.word	0x000018f0


	//   ....[1]....
        /*00b4*/ 	.word	0x00001960


	//   ....[2]....
        /*00b8*/ 	.word	0x000019a0


	//   ....[3]....
        /*00bc*/ 	.word	0x000019c0


	//   ....[4]....
        /*00c0*/ 	.word	0x000019e0


	//   ....[5]....
        /*00c4*/ 	.word	0x00001a40


	//   ....[6]....
        /*00c8*/ 	.word	0x00001a70


	//   ....[7]....
        /*00cc*/ 	.word	0x00004ae0


	//   ....[8]....
        /*00d0*/ 	.word	0x00004b10


	//   ....[9]....
        /*00d4*/ 	.word	0x00004d40


	//   ....[10]....
        /*00d8*/ 	.word	0x00004d70


	//   ....[11]....
        /*00dc*/ 	.word	0x00004d90


	//   ....[12]....
        /*00e0*/ 	.word	0x00004ea0


	//   ....[13]....
        /*00e4*/ 	.word	0x00004ec0


	//   ....[14]....
        /*00e8*/ 	.word	0x000050a0


	//   ....[15]....
        /*00ec*/ 	.word	0x00005100


	//   ....[16]....
        /*00f0*/ 	.word	0x00005140


	//   ....[17]....
        /*00f4*/ 	.word	0x00005170


	//   ....[18]....
        /*00f8*/ 	.word	0x00005190


	//   ....[19]....
        /*00fc*/ 	.word	0x000051e0


	//   ....[20]....
        /*0100*/ 	.word	0x00005200


	//   ....[21]....
        /*0104*/ 	.word	0x00007850


	//   ....[22]....
        /*0108*/ 	.word	0x000078d0


	//   ....[23]....
        /*010c*/ 	.word	0x00007950


	//   ....[24]....
        /*0110*/ 	.word	0x000079d0


	//   ....[25]....
        /*0114*/ 	.word	0x00007a40


	//----- nvinfo : EIATTR_SYSCALL_OFFSETS
	.align		4
.L_659:
        /*0118*/ 	.byte	0x04, 0x46
        /*011a*/ 	.short	(.L_661 - .L_660)


	//   ....[0]....
.L_660:
        /*011c*/ 	.word	0x00000f80


	//----- nvinfo : EIATTR_EXIT_INSTR_OFFSETS
	.align		4
.L_661:
        /*0120*/ 	.byte	0x04, 0x1c
        /*0122*/ 	.short	(.L_663 - .L_662)


	//   ....[0]....
.L_662:
        /*0124*/ 	.word	0x000000a0


	//   ....[1]....
        /*0128*/ 	.word	0x000075c0


	//   ....[2]....
        /*012c*/ 	.word	0x00007630


	//   ....[3]....
        /*0130*/ 	.word	0x000077f0


	//----- nvinfo : EIATTR_CRS_STACK_SIZE
	.align		4
.L_663:
        /*0134*/ 	.byte	0x04, 0x1e
        /*0136*/ 	.short	(.L_665 - .L_664)
.L_664:
        /*0138*/ 	.word	0x00000000
.L_665:


//--------------------- .nv.callgraph             --------------------------
	.section	.nv.callgraph,"",@"SHT_CUDA_CALLGRAPH"
	.align	4
	.sectionentsize	8
	.align		4
        /*0000*/ 	.word	0x00000000
	.align		4
        /*0004*/ 	.word	0xffffffff
	.align		4
        /*0008*/ 	.word	index@(_ZN4mmha33masked_multihead_attention_kernelItLi160ELi256ELi1ELi32ELi256ELb1ELb1EEEv26Multihead_attention_paramsIT_XT5_EE)
	.align		4
        /*000c*/ 	.word	index@(__assertfail)
	.align		4
        /*0010*/ 	.word	index@(_ZN4mmha33masked_multihead_attention_kernelItLi160ELi256ELi2ELi32ELi128ELb1ELb1EEEv26Multihead_attention_paramsIT_XT5_EE)
	.align		4
        /*0014*/ 	.word	index@(__assertfail)
	.align		4
        /*0018*/ 	.word	index@(_ZN4mmha33masked_multihead_attention_kernelItLi160ELi256ELi4ELi32ELi64ELb1ELb1EEEv26Multihead_attention_paramsIT_XT5_EE)
	.align		4
        /*001c*/ 	.word	index@(__assertfail)
	.align		4
        /*0020*/ 	.word	index@(_ZN4mmha33masked_multihead_attention_kernelItLi160ELi256ELi1ELi32ELi256ELb1ELb0EEEv26Multihead_attention_paramsIT_XT5_EE)
	.align		4
        /*0024*/ 	.word	index@(__assertfail)
	.align		4
        /*0028*/ 	.word	index@(_ZN4mmha33masked_multihead_attention_kernelItLi160ELi256ELi2ELi32ELi128ELb1ELb0EEEv26Multihead_attention_paramsIT_XT5_EE)
	.align		4
        /*002c*/ 	.word	index@(__assertfail)
	.align		4
        /*0030*/ 	.word	index@(_ZN4mmha33masked_multihead_attention_kernelItLi160ELi256ELi4ELi32ELi64ELb1ELb0EEEv26Multihead_attention_paramsIT_XT5_EE)
	.align		4
        /*0034*/ 	.word	index@(__assertfail)
	.align		4
        /*0038*/ 	.word	index@(_ZN4mmha33masked_multihead_attention_kernelIfLi160ELi256ELi1ELi64ELi256ELb1ELb1EEEv26Multihead_attention_paramsIT_XT5_EE)
	.align		4
        /*003c*/ 	.word	index@(__assertfail)
	.align		4
        /*0040*/ 	.word	index@(_ZN4mmha33masked_multihead_attention_kernelIfLi160ELi256ELi2ELi64ELi128ELb1ELb1EEEv26Multihead_attention_paramsIT_XT5_EE)
	.align		4
        /*0044*/ 	.word	index@(__assertfail)
	.align		4
        /*0048*/ 	.word	index@(_ZN4mmha33masked_multihead_attention_kernelIfLi160ELi256ELi4ELi64ELi64ELb1ELb1EEEv26Multihead_attention_paramsIT_XT5_EE)
	.align		4
        /*004c*/ 	.word	index@(__assertfail)
	.align		4
        /*0050*/ 	.word	index@(_ZN4mmha33masked_multihead_attention_kernelIfLi160ELi256ELi1ELi64ELi256ELb1ELb0EEEv26Multihead_attention_paramsIT_XT5_EE)
	.align		4
        /*0054*/ 	.word	index@(__assertfail)
	.align		4
        /*0058*/ 	.word	index@(_ZN4mmha33masked_multihead_attention_kernelIfLi160ELi256ELi2ELi64ELi128ELb1ELb0EEEv26Multihead_attention_paramsIT_XT5_EE)
	.align		4
        /*005c*/ 	.word	index@(__assertfail)
	.align		4
        /*0060*/ 	.word	index@(_ZN4mmha33masked_multihead_attention_kernelIfLi160ELi256ELi4ELi64ELi64ELb1ELb0EEEv26Multihead_attention_paramsIT_XT5_EE)
	.align		4
        /*0064*/ 	.word	index@(__assertfail)
	.align		4
        /*0068*/ 	.word	index@(_ZN4mmha33masked_multihead_attention_kernelItLi160ELi256ELi1ELi32ELi256ELb0ELb1EEEv26Multihead_attention_paramsIT_XT5_EE)
	.align		4
        /*006c*/ 	.word	index@(__assertfail)
	.align		4
        /*0070*/ 	.word	index@(_ZN4mmha33masked_multihead_attention_kernelItLi160ELi256ELi2ELi32ELi128ELb0ELb1EEEv26Multihead_attention_paramsIT_XT5_EE)
	.align		4
        /*0074*/ 	.word	index@(__assertfail)
	.align		4
        /*0078*/ 	.word	index@(_ZN4mmha33masked_multihead_attention_kernelItLi160ELi256ELi4ELi32ELi64ELb0ELb1EEEv26Multihead_attention_paramsIT_XT5_EE)
	.align		4
        /*007c*/ 	.word	index@(__assertfail)
	.align		4
        /*0080*/ 	.word	index@(_ZN4mmha33masked_multihead_attention_kernelItLi160ELi256ELi1ELi32ELi256ELb0ELb0EEEv26Multihead_attention_paramsIT_XT5_EE)
	.align		4
        /*0084*/ 	.word	index@(__assertfail)
	.align		4
        /*0088*/ 	.word	index@(_ZN4mmha33masked_multihead_attention_kernelItLi160ELi256ELi2ELi32ELi128ELb0ELb0EEEv26Multihead_attention_paramsIT_XT5_EE)
	.align		4
        /*008c*/ 	.word	index@(__assertfail)
	.align		4
        /*0090*/ 	.word	index@(_ZN4mmha33masked_multihead_attention_kernelItLi160ELi256ELi4ELi32ELi64ELb0ELb0EEEv26Multihead_attention_paramsIT_XT5_EE)
	.align		4
        /*0094*/ 	.word	index@(__assertfail)
	.align		4
        /*0098*/ 	.word	index@(_ZN4mmha33masked_multihead_attention_kernelIfLi160ELi256ELi1ELi64ELi256ELb0ELb1EEEv26Multihead_attention_paramsIT_XT5_EE)
	.align		4
        /*009c*/ 	.word	index@(__assertfail)
	.align		4
        /*00a0*/ 	.word	index@(_ZN4mmha33masked_multihead_attention_kernelIfLi160ELi256ELi2ELi64ELi128ELb0ELb1EEEv26Multihead_attention_paramsIT_XT5_EE)
	.align		4
        /*00a4*/ 	.word	index@(__assertfail)
	.align		4
        /*00a8*/ 	.word	index@(_ZN4mmha33masked_multihead_attention_kernelIfLi160ELi256ELi4ELi64ELi64ELb0ELb1EEEv26Multihead_attention_paramsIT_XT5_EE)
	.align		4
        /*00ac*/ 	.word	index@(__assertfail)
	.align		4
        /*00b0*/ 	.word	index@(_ZN4mmha33masked_multihead_attention_kernelIfLi160ELi256ELi1ELi64ELi256ELb0ELb0EEEv26Multihead_attention_paramsIT_XT5_EE)
	.align		4
        /*00b4*/ 	.word	index@(__assertfail)
	.align		4
        /*00b8*/ 	.word	index@(_ZN4mmha33masked_multihead_attention_kernelIfLi160ELi256ELi2ELi64ELi128ELb0ELb0EEEv26Multihead_attention_paramsIT_XT5_EE)
	.align		4
        /*00bc*/ 	.word	index@(__assertfail)
	.align		4
        /*00c0*/ 	.word	index@(_ZN4mmha33masked_multihead_attention_kernelIfLi160ELi256ELi4ELi64ELi64ELb0ELb0EEEv26Multihead_attention_paramsIT_XT5_EE)
	.align		4
        /*00c4*/ 	.word	index@(__assertfail)
	.align		4
        /*00c8*/ 	.word	0x00000000
	.align		4
        /*00cc*/ 	.word	0xfffffffe
	.align		4
        /*00d0*/ 	.word	0x00000000
	.align		4
        /*00d4*/ 	.word	0xfffffffd
	.align		4
        /*00d8*/ 	.word	0x00000000
	.align		4
        /*00dc*/ 	.word	0xfffffffc


//--------------------- .nv.rel.action            --------------------------
	.section	.nv.rel.action,"",@"SHT_CUDA_RELOCINFO"
	.align	8
	.sectionentsize	8
        /*0000*/ 	.byte	0x73, 0x00, 0x00, 0x00, 0x00, 0x00, 0x00, 0x00, 0x00, 0x00, 0x00, 0x11, 0x25, 0x00, 0x05, 0x36


//--------------------- .nv.constant4             --------------------------
	.section	.nv.constant4,"a",@progbits
	.align	8
	.align		8
.nv.constant4:
        /*0000*/ 	.dword	__assertfail
	.align		8
        /*0008*/ 	.dword	__unnamed_1
	.align		8
        /*0010*/ 	.dword	__unnamed_2
	.align		8
        /*0018*/ 	.dword	__unnamed_3
	.align		8
        /*0020*/ 	.dword	__unnamed_4
	.align		8
        /*0028*/ 	.dword	__unnamed_5
	.align		8
        /*0030*/ 	.dword	__unnamed_6
	.align		8
        /*0038*/ 	.dword	__unnamed_7
	.align		8
        /*0040*/ 	.dword	__unnamed_8
	.align		8
        /*0048*/ 	.dword	__unnamed_9
	.align		8
        /*0050*/ 	.dword	__unnamed_10
	.align		8
        /*0058*/ 	.dword	__unnamed_11
	.align		8
        /*0060*/ 	.dword	__unnamed_12
	.align		8
        /*0068*/ 	.dword	__unnamed_13
	.align		8
        /*0070*/ 	.dword	__unnamed_14
	.align		8
        /*0078*/ 	.dword	__unnamed_15
	.align		8
        /*0080*/ 	.dword	__unnamed_16
	.align		8
        /*0088*/ 	.dword	__unnamed_17
	.align		8
        /*0090*/ 	.dword	__unnamed_18
	.align		8
        /*0098*/ 	.dword	__unnamed_19
	.align		8
        /*00a0*/ 	.dword	__unnamed_20
	.align		8
        /*00a8*/ 	.dword	__unnamed_21
	.align		8
        /*00b0*/ 	.dword	__unnamed_22
	.align		8
        /*00b8*/ 	.dword	__unnamed_23
	.align		8
        /*00c0*/ 	.dword	__unnamed_24
	.align		8
        /*00c8*/ 	.dword	$str
	.align		8
        /*00d0*/ 	.dword	$str$1


//--------------------- .nv.constant0._ZN4mmha33masked_multihead_attention_kernelItLi160ELi256ELi1ELi32ELi256ELb1ELb1EEEv26Multihead_attention_paramsIT_XT5_EE --------------------------
	.section	.nv.constant0._ZN4mmha33masked_multihead_attention_kernelItLi160ELi256ELi1ELi32ELi256ELb1ELb1EEEv26Multihead_attention_paramsIT_XT5_EE,"a",@progbits
	.sectionflags	@""
	.align	4
.nv.constant0._ZN4mmha33masked_multihead_attention_kernelItLi160ELi256ELi1ELi32ELi256ELb1ELb1EEEv26Multihead_attention_paramsIT_XT5_EE:
	.zero		648


//--------------------- .nv.constant0._ZN4mmha33masked_multihead_attention_kernelItLi160ELi256ELi2ELi32ELi128ELb1ELb1EEEv26Multihead_attention_paramsIT_XT5_EE --------------------------
	.section	.nv.constant0._ZN4mmha33masked_multihead_attention_kernelItLi160ELi256ELi2ELi32ELi128ELb1ELb1EEEv26Multihead_attention_paramsIT_XT5_EE,"a",@progbits
	.sectionflags	@""
	.align	4
.nv.constant0._ZN4mmha33masked_multihead_attention_kernelItLi160ELi256ELi2ELi32ELi128ELb1ELb1EEEv26Multihead_attention_paramsIT_XT5_EE:
	.zero		648


//--------------------- .nv.constant0._ZN4mmha33masked_multihead_attention_kernelItLi160ELi256ELi4ELi32ELi64ELb1ELb1EEEv26Multihead_attention_paramsIT_XT5_EE --------------------------
	.section	.nv.constant0._ZN4mmha33masked_multihead_attention_kernelItLi160ELi256ELi4ELi32ELi64ELb1ELb1EEEv26Multihead_attention_paramsIT_XT5_EE,"a",@progbits
	.sectionflags	@""
	.align	4
.nv.constant0._ZN4mmha33masked_multihead_attention_kernelItLi160ELi256ELi4ELi32ELi64ELb1ELb1EEEv26Multihead_attention_paramsIT_XT5_EE:
	.zero		648


//--------------------- .nv.constant0._ZN4mmha33masked_multihead_attention_kernelItLi160ELi256ELi1ELi32ELi256ELb1ELb0EEEv26Multihead_attention_paramsIT_XT5_EE --------------------------
	.section	.nv.constant0._ZN4mmha33masked_multihead_attention_kernelItLi160ELi256ELi1ELi32ELi256ELb1ELb0EEEv26Multihead_attention_paramsIT_XT5_EE,"a",@progbits
	.sectionflags	@""
	.align	4
.nv.constant0._ZN4mmha33masked_multihead_attention_kernelItLi160ELi256ELi1ELi32ELi256ELb1ELb0EEEv26Multihead_attention_paramsIT_XT5_EE:
	.zero		648


//--------------------- .nv.constant0._ZN4mmha33masked_multihead_attention_kernelItLi160ELi256ELi2ELi32ELi128ELb1ELb0EEEv26Multihead_attention_paramsIT_XT5_EE --------------------------
	.section	.nv.constant0._ZN4mmha33masked_multihead_attention_kernelItLi160ELi256ELi2ELi32ELi128ELb1ELb0EEEv26Multihead_attention_paramsIT_XT5_EE,"a",@progbits
	.sectionflags	@""
	.align	4
.nv.constant0._ZN4mmha33masked_multihead_attention_kernelItLi160ELi256ELi2ELi32ELi128ELb1ELb0EEEv26Multihead_attention_paramsIT_XT5_EE:
	.zero		648


//--------------------- .nv.constant0._ZN4mmha33masked_multihead_attention_kernelItLi160ELi256ELi4ELi32ELi64ELb1ELb0EEEv26Multihead_attention_paramsIT_XT5_EE --------------------------
	.section	.nv.constant0._ZN4mmha33masked_multihead_attention_kernelItLi160ELi256ELi4ELi32ELi64ELb1ELb0EEEv26Multihead_attention_paramsIT_XT5_EE,"a",@progbits
	.sectionflags	@""
	.align	4
.nv.constant0._ZN4mmha33masked_multihead_attention_kernelItLi160ELi256ELi4ELi32ELi64ELb1ELb0EEEv26Multihead_attention_paramsIT_XT5_EE:
	.zero		648


//--------------------- .nv.constant0._ZN4mmha33masked_multihead_attention_kernelIfLi160ELi256ELi1ELi64ELi256ELb1ELb1EEEv26Multihead_attention_paramsIT_XT5_EE --------------------------
	.section	.nv.constant0._ZN4mmha33masked_multihead_attention_kernelIfLi160ELi256ELi1ELi64ELi256ELb1ELb1EEEv26Multihead_attention_paramsIT_XT5_EE,"a",@progbits
	.sectionflags	@""
	.align	4
.nv.constant0._ZN4mmha33masked_multihead_attention_kernelIfLi160ELi256ELi1ELi64ELi256ELb1ELb1EEEv26Multihead_attention_paramsIT_XT5_EE:
	.zero		648


//--------------------- .nv.constant0._ZN4mmha33masked_multihead_attention_kernelIfLi160ELi256ELi2ELi64ELi128ELb1ELb1EEEv26Multihead_attention_paramsIT_XT5_EE --------------------------
	.section	.nv.constant0._ZN4mmha33masked_multihead_attention_kernelIfLi160ELi256ELi2ELi64ELi128ELb1ELb1EEEv26Multihead_attention_paramsIT_XT5_EE,"a",@progbits
	.sectionflags	@""
	.align	4
.nv.constant0._ZN4mmha33masked_multihead_attention_kernelIfLi160ELi256ELi2ELi64ELi128ELb1ELb1EEEv26Multihead_attention_paramsIT_XT5_EE:
	.zero		648


//--------------------- .nv.constant0._ZN4mmha33masked_multihead_attention_kernelIfLi160ELi256ELi4ELi64ELi64ELb1ELb1EEEv26Multihead_attention_paramsIT_XT5_EE --------------------------
	.section	.nv.constant0._ZN4mmha33masked_multihead_attention_kernelIfLi160ELi256ELi4ELi64ELi64ELb1ELb1EEEv26Multihead_attention_paramsIT_XT5_EE,"a",@progbits
	.sectionflags	@""
	.align	4
.nv.constant0._ZN4mmha33masked_multihead_attention_kernelIfLi160ELi256ELi4ELi64ELi64ELb1ELb1EEEv26Multihead_attention_paramsIT_XT5_EE:
	.zero		648


//--------------------- .nv.constant0._ZN4mmha33masked_multihead_attention_kernelIfLi160ELi256ELi1ELi64ELi256ELb1ELb0EEEv26Multihead_attention_paramsIT_XT5_EE --------------------------
	.section	.nv.constant0._ZN4mmha33masked_multihead_attention_kernelIfLi160ELi256ELi1ELi64ELi256ELb1ELb0EEEv26Multihead_attention_paramsIT_XT5_EE,"a",@progbits
	.sectionflags	@""
	.align	4
.nv.constant0._ZN4mmha33masked_multihead_attention_kernelIfLi160ELi256ELi1ELi64ELi256ELb1ELb0EEEv26Multihead_attention_paramsIT_XT5_EE:
	.zero		648


//--------------------- .nv.constant0._ZN4mmha33masked_multihead_attention_kernelIfLi160ELi256ELi2ELi64ELi128ELb1ELb0EEEv26Multihead_attention_paramsIT_XT5_EE --------------------------
	.section	.nv.constant0._ZN4mmha33masked_multihead_attention_kernelIfLi160ELi256ELi2ELi64ELi128ELb1ELb0EEEv26Multihead_attention_paramsIT_XT5_EE,"a",@progbits
	.sectionflags	@""
	.align	4
.nv.constant0._ZN4mmha33masked_multihead_attention_kernelIfLi160ELi256ELi2ELi64ELi128ELb1ELb0EEEv26Multihead_attention_paramsIT_XT5_EE:
	.zero		648


//--------------------- .nv.constant0._ZN4mmha33masked_multihead_attention_kernelIfLi160ELi256ELi4ELi64ELi64ELb1ELb0EEEv26Multihead_attention_paramsIT_XT5_EE --------------------------
	.section	.nv.constant0._ZN4mmha33masked_multihead_attention_kernelIfLi160ELi256ELi4ELi64ELi64ELb1ELb0EEEv26Multihead_attention_paramsIT_XT5_EE,"a",@progbits
	.sectionflags	@""
	.align	4
.nv.constant0._ZN4mmha33masked_multihead_attention_kernelIfLi160ELi256ELi4ELi64ELi64ELb1ELb0EEEv26Multihead_attention_paramsIT_XT5_EE:
	.zero		648


//--------------------- .nv.constant2._ZN4mmha33masked_multihead_attention_kernelItLi160ELi256ELi1ELi32ELi256ELb0ELb1EEEv26Multihead_attention_paramsIT_XT5_EE --------------------------
	.section	.nv.constant2._ZN4mmha33masked_multihead_attention_kernelItLi160ELi256ELi1ELi32ELi256ELb0ELb1EEEv26Multihead_attention_paramsIT_XT5_EE,"a",@progbits
	.sectionflags	@""
	.align	4
.nv.constant2._ZN4mmha33masked_multihead_attention_kernelItLi160ELi256ELi1ELi32ELi256ELb0ELb1EEEv26Multihead_attention_paramsIT_XT5_EE:
        /*0000*/ 	.byte	0x04, 0x00, 0x00, 0x00, 0x00, 0x00, 0x00, 0x00


//--------------------- .nv.constant0._ZN4mmha33masked_multihead_attention_kernelItLi160ELi256ELi1ELi32ELi256ELb0ELb1EEEv26Multihead_attention_paramsIT_XT5_EE --------------------------
	.section	.nv.constant0._ZN4mmha33masked_multihead_attention_kernelItLi160ELi256ELi1ELi32ELi256ELb0ELb1EEEv26Multihead_attention_paramsIT_XT5_EE,"a",@progbits
	.sectionflags	@""
	.align	4
.nv.constant0._ZN4mmha33masked_multihead_attention_kernelItLi160ELi256ELi1ELi32ELi256ELb0ELb1EEEv26Multihead_attention_paramsIT_XT5_EE:
	.zero		648


//--------------------- .nv.constant2._ZN4mmha33masked_multihead_attention_kernelItLi160ELi256ELi2ELi32ELi128ELb0ELb1EEEv26Multihead_attention_paramsIT_XT5_EE --------------------------
	.section	.nv.constant2._ZN4mmha33masked_multihead_attention_kernelItLi160ELi256ELi2ELi32ELi128ELb0ELb1EEEv26Multihead_attention_paramsIT_XT5_EE,"a",@progbits
	.sectionflags	@""
	.align	4
.nv.constant2._ZN4mmha33masked_multihead_attention_kernelItLi160ELi256ELi2ELi32ELi128ELb0ELb1EEEv26Multihead_attention_paramsIT_XT5_EE:
        /*0000*/ 	.byte	0x04, 0x00, 0x00, 0x00, 0x00, 0x00, 0x00, 0x00


//--------------------- .nv.constant0._ZN4mmha33masked_multihead_attention_kernelItLi160ELi256ELi2ELi32ELi128ELb0ELb1EEEv26Multihead_attention_paramsIT_XT5_EE --------------------------
	.section	.nv.constant0._ZN4mmha33masked_multihead_attention_kernelItLi160ELi256ELi2ELi32ELi128ELb0ELb1EEEv26Multihead_attention_paramsIT_XT5_EE,"a",@progbits
	.sectionflags	@""
	.align	4
.nv.constant0._ZN4mmha33masked_multihead_attention_kernelItLi160ELi256ELi2ELi32ELi128ELb0ELb1EEEv26Multihead_attention_paramsIT_XT5_EE:
	.zero		648


//--------------------- .nv.constant2._ZN4mmha33masked_multihead_attention_kernelItLi160ELi256ELi4ELi32ELi64ELb0ELb1EEEv26Multihead_attention_paramsIT_XT5_EE --------------------------
	.section	.nv.constant2._ZN4mmha33masked_multihead_attention_kernelItLi160ELi256ELi4ELi32ELi64ELb0ELb1EEEv26Multihead_attention_paramsIT_XT5_EE,"a",@progbits
	.sectionflags	@""
	.align	4
.nv.constant2._ZN4mmha33masked_multihead_attention_kernelItLi160ELi256ELi4ELi32ELi64ELb0ELb1EEEv26Multihead_attention_paramsIT_XT5_EE:
        /*0000*/ 	.byte	0x04, 0x00, 0x00, 0x00, 0x00, 0x00, 0x00, 0x00


//--------------------- .nv.constant0._ZN4mmha33masked_multihead_attention_kernelItLi160ELi256ELi4ELi32ELi64ELb0ELb1EEEv26Multihead_attention_paramsIT_XT5_EE --------------------------
	.section	.nv.constant0._ZN4mmha33masked_multihead_attention_kernelItLi160ELi256ELi4ELi32ELi64ELb0ELb1EEEv26Multihead_attention_paramsIT_XT5_EE,"a",@progbits
	.sectionflags	@""
	.align	4
.nv.constant0._ZN4mmha33masked_multihead_attention_kernelItLi160ELi256ELi4ELi32ELi64ELb0ELb1EEEv26Multihead_attention_paramsIT_XT5_EE:
	.zero		648


//--------------------- .nv.constant2._ZN4mmha33masked_multihead_attention_kernelItLi160ELi256ELi1ELi32ELi256ELb0ELb0EEEv26Multihead_attention_paramsIT_XT5_EE --------------------------
	.section	.nv.constant2._ZN4mmha33masked_multihead_attention_kernelItLi160ELi256ELi1ELi32ELi256ELb0ELb0EEEv26Multihead_attention_paramsIT_XT5_EE,"a",@progbits
	.sectionflags	@""
	.align	4
.nv.constant2._ZN4mmha33masked_multihead_attention_kernelItLi160ELi256ELi1ELi32ELi256ELb0ELb0EEEv26Multihead_attention_paramsIT_XT5_EE:
        /*0000*/ 	.byte	0x04, 0x00, 0x00, 0x00, 0x00, 0x00, 0x00, 0x00


//--------------------- .nv.constant0._ZN4mmha33masked_multihead_attention_kernelItLi160ELi256ELi1ELi32ELi256ELb0ELb0EEEv26Multihead_attention_paramsIT_XT5_EE --------------------------
	.section	.nv.constant0._ZN4mmha33masked_multihead_attention_kernelItLi160ELi256ELi1ELi32ELi256ELb0ELb0EEEv26Multihead_attention_paramsIT_XT5_EE,"a",@progbits
	.sectionflags	@""
	.align	4
.nv.constant0._ZN4mmha33masked_multihead_attention_kernelItLi160ELi256ELi1ELi32ELi256ELb0ELb0EEEv26Multihead_attention_paramsIT_XT5_EE:
	.zero		648


//--------------------- .nv.constant2._ZN4mmha33masked_multihead_attention_kernelItLi160ELi256ELi2ELi32ELi128ELb0ELb0EEEv26Multihead_attention_paramsIT_XT5_EE --------------------------
	.section	.nv.constant2._ZN4mmha33masked_multihead_attention_kernelItLi160ELi256ELi2ELi32ELi128ELb0ELb0EEEv26Multihead_attention_paramsIT_XT5_EE,"a",@progbits
	.sectionflags	@""
	.align	4
.nv.constant2._ZN4mmha33masked_multihead_attention_kernelItLi160ELi256ELi2ELi32ELi128ELb0ELb0EEEv26Multihead_attention_paramsIT_XT5_EE:
        /*0000*/ 	.byte	0x04, 0x00, 0x00, 0x00, 0x00, 0x00, 0x00, 0x00


//--------------------- .nv.constant0._ZN4mmha33masked_multihead_attention_kernelItLi160ELi256ELi2ELi32ELi128ELb0ELb0EEEv26Multihead_attention_paramsIT_XT5_EE --------------------------
	.section	.nv.constant0._ZN4mmha33masked_multihead_attention_kernelItLi160ELi256ELi2ELi32ELi128ELb0ELb0EEEv26Multihead_attention_paramsIT_XT5_EE,"a",@progbits
	.sectionflags	@""
	.align	4
.nv.constant0._ZN4mmha33masked_multihead_attention_kernelItLi160ELi256ELi2ELi32ELi128ELb0ELb0EEEv26Multihead_attention_paramsIT_XT5_EE:
	.zero		648


//--------------------- .nv.constant2._ZN4mmha33masked_multihead_attention_kernelItLi160ELi256ELi4ELi32ELi64ELb0ELb0EEEv26Multihead_attention_paramsIT_XT5_EE --------------------------
	.section	.nv.constant2._ZN4mmha33masked_multihead_attention_kernelItLi160ELi256ELi4ELi32ELi64ELb0ELb0EEEv26Multihead_attention_paramsIT_XT5_EE,"a",@progbits
	.sectionflags	@""
	.align	4
.nv.constant2._ZN4mmha33masked_multihead_attention_kernelItLi160ELi256ELi4ELi32ELi64ELb0ELb0EEEv26Multihead_attention_paramsIT_XT5_EE:
        /*0000*/ 	.byte	0x04, 0x00, 0x00, 0x00, 0x00, 0x00, 0x00, 0x00


//--------------------- .nv.constant0._ZN4mmha33masked_multihead_attention_kernelItLi160ELi256ELi4ELi32ELi64ELb0ELb0EEEv26Multihead_attention_paramsIT_XT5_EE --------------------------
	.section	.nv.constant0._ZN4mmha33masked_multihead_attention_kernelItLi160ELi256ELi4ELi32ELi64ELb0ELb0EEEv26Multihead_attention_paramsIT_XT5_EE,"a",@progbits
	.sectionflags	@""
	.align	4
.nv.constant0._ZN4mmha33masked_multihead_attention_kernelItLi160ELi256ELi4ELi32ELi64ELb0ELb0EEEv26Multihead_attention_paramsIT_XT5_EE:
	.zero		648


//--------------------- .nv.constant2._ZN4mmha33masked_multihead_attention_kernelIfLi160ELi256ELi1ELi64ELi256ELb0ELb1EEEv26Multihead_attention_paramsIT_XT5_EE --------------------------
	.section	.nv.constant2._ZN4mmha33masked_multihead_attention_kernelIfLi160ELi256ELi1ELi64ELi256ELb0ELb1EEEv26Multihead_attention_paramsIT_XT5_EE,"a",@progbits
	.sectionflags	@""
	.align	4
.nv.constant2._ZN4mmha33masked_multihead_attention_kernelIfLi160ELi256ELi1ELi64ELi256ELb0ELb1EEEv26Multihead_attention_paramsIT_XT5_EE:
        /*0000*/ 	.byte	0x04, 0x00, 0x00, 0x00, 0x00, 0x00, 0x00, 0x00


//--------------------- .nv.constant0._ZN4mmha33masked_multihead_attention_kernelIfLi160ELi256ELi1ELi64ELi256ELb0ELb1EEEv26Multihead_attention_paramsIT_XT5_EE --------------------------
	.section	.nv.constant0._ZN4mmha33masked_multihead_attention_kernelIfLi160ELi256ELi1ELi64ELi256ELb0ELb1EEEv26Multihead_attention_paramsIT_XT5_EE,"a",@progbits
	.sectionflags	@""
	.align	4
.nv.constant0._ZN4mmha33masked_multihead_attention_kernelIfLi160ELi256ELi1ELi64ELi256ELb0ELb1EEEv26Multihead_attention_paramsIT_XT5_EE:
	.zero		648


//--------------------- .nv.constant2._ZN4mmha33masked_multihead_attention_kernelIfLi160ELi256ELi2ELi64ELi128ELb0ELb1EEEv26Multihead_attention_paramsIT_XT5_EE --------------------------
	.section	.nv.constant2._ZN4mmha33masked_multihead_attention_kernelIfLi160ELi256ELi2ELi64ELi128ELb0ELb1EEEv26Multihead_attention_paramsIT_XT5_EE,"a",@progbits
	.sectionflags	@""
	.align	4
.nv.constant2._ZN4mmha33masked_multihead_attention_kernelIfLi160ELi256ELi2ELi64ELi128ELb0ELb1EEEv26Multihead_attention_paramsIT_XT5_EE:
        /*0000*/ 	.byte	0x04, 0x00, 0x00, 0x00, 0x00, 0x00, 0x00, 0x00


//--------------------- .nv.constant0._ZN4mmha33masked_multihead_attention_kernelIfLi160ELi256ELi2ELi64ELi128ELb0ELb1EEEv26Multihead_attention_paramsIT_XT5_EE --------------------------
	.section	.nv.constant0._ZN4mmha33masked_multihead_attention_kernelIfLi160ELi256ELi2ELi64ELi128ELb0ELb1EEEv26Multihead_attention_paramsIT_XT5_EE,"a",@progbits
	.sectionflags	@""
	.align	4
.nv.constant0._ZN4mmha33masked_multihead_attention_kernelIfLi160ELi256ELi2ELi64ELi128ELb0ELb1EEEv26Multihead_attention_paramsIT_XT5_EE:
	.zero		648


//--------------------- .nv.constant2._ZN4mmha33masked_multihead_attention_kernelIfLi160ELi256ELi4ELi64ELi64ELb0ELb1EEEv26Multihead_attention_paramsIT_XT5_EE --------------------------
	.section	.nv.constant2._ZN4mmha33masked_multihead_attention_kernelIfLi160ELi256ELi4ELi64ELi64ELb0ELb1EEEv26Multihead_attention_paramsIT_XT5_EE,"a",@progbits
	.sectionflags	@""
	.align	4
.nv.constant2._ZN4mmha33masked_multihead_attention_kernelIfLi160ELi256ELi4ELi64ELi64ELb0ELb1EEEv26Multihead_attention_paramsIT_XT5_EE:
        /*0000*/ 	.byte	0x04, 0x00, 0x00, 0x00, 0x00, 0x00, 0x00, 0x00


//--------------------- .nv.constant0._ZN4mmha33masked_multihead_attention_kernelIfLi160ELi256ELi4ELi64ELi64ELb0ELb1EEEv26Multihead_attention_paramsIT_XT5_EE --------------------------
	.section	.nv.constant0._ZN4mmha33masked_multihead_attention_kernelIfLi160ELi256ELi4ELi64ELi64ELb0ELb1EEEv26Multihead_attention_paramsIT_XT5_EE,"a",@progbits
	.sectionflags	@""
	.align	4
.nv.constant0._ZN4mmha33masked_multihead_attention_kernelIfLi160ELi256ELi4ELi64ELi64ELb0ELb1EEEv26Multihead_attention_paramsIT_XT5_EE:
	.zero		648


//--------------------- .nv.constant0._ZN4mmha33masked_multihead_attention_kernelIfLi160ELi256ELi1ELi64ELi256ELb0ELb0EEEv26Multihead_attention_paramsIT_XT5_EE --------------------------
	.section	.nv.constant0._ZN4mmha33masked_multihead_attention_kernelIfLi160ELi256ELi1ELi64ELi256ELb0ELb0EEEv26Multihead_attention_paramsIT_XT5_EE,"a",@progbits
	.sectionflags	@""
	.align	4
.nv.constant0._ZN4mmha33masked_multihead_attention_kernelIfLi160ELi256ELi1ELi64ELi256ELb0ELb0EEEv26Multihead_attention_paramsIT_XT5_EE:
	.zero		648


//--------------------- .nv.constant0._ZN4mmha33masked_multihead_attention_kernelIfLi160ELi256ELi2ELi64ELi128ELb0ELb0EEEv26Multihead_attention_paramsIT_XT5_EE --------------------------
	.section	.nv.constant0._ZN4mmha33masked_multihead_attention_kernelIfLi160ELi256ELi2ELi64ELi128ELb0ELb0EEEv26Multihead_attention_paramsIT_XT5_EE,"a",@progbits
	.sectionflags	@""
	.align	4
.nv.constant0._ZN4mmha33masked_multihead_attention_kernelIfLi160ELi256ELi2ELi64ELi128ELb0ELb0EEEv26Multihead_attention_paramsIT_XT5_EE:
	.zero		648


//--------------------- .nv.constant0._ZN4mmha33masked_multihead_attention_kernelIfLi160ELi256ELi4ELi64ELi64ELb0ELb0EEEv26Multihead_attention_paramsIT_XT5_EE --------------------------
	.section	.nv.constant0._ZN4mmha33masked_multihead_attention_kernelIfLi160ELi256ELi4ELi64ELi64ELb0ELb0EEEv26Multihead_attention_paramsIT_XT5_EE,"a",@progbits
	.sectionflags	@""
	.align	4
.nv.constant0._ZN4mmha33masked_multihead_attention_kernelIfLi160ELi256ELi4ELi64ELi64ELb0ELb0EEEv26Multihead_attention_paramsIT_XT5_EE:
	.zero		648


//--------------------- .text._ZN4mmha33masked_multihead_attention_kernelItLi160ELi256ELi1ELi32ELi256ELb1ELb1EEEv26Multihead_attention_paramsIT_XT5_EE --------------------------
	.section	.text._ZN4mmha33masked_multihead_attention_kernelItLi160ELi256ELi1ELi32ELi256ELb1ELb1EEEv26Multihead_attention_paramsIT_XT5_EE,"ax",@progbits
	.sectioninfo	@"SHI_REGISTERS=255"
	.align	128
        .global         _ZN4mmha33masked_multihead_attention_kernelItLi160ELi256ELi1ELi32ELi256ELb1ELb1EEEv26Multihead_attention_paramsIT_XT5_EE
        .type           _ZN4mmha33masked_multihead_attention_kernelItLi160ELi256ELi1ELi32ELi256ELb1ELb1EEEv26Multihead_attention_paramsIT_XT5_EE,@function
        .size           _ZN4mmha33masked_multihead_attention_kernelItLi160ELi256ELi1ELi32ELi256ELb1ELb1EEEv26Multihead_attention_paramsIT_XT5_EE,(.L_x_4306 - _ZN4mmha33masked_multihead_attention_kernelItLi160ELi256ELi1ELi32ELi256ELb1ELb1EEEv26Multihead_attention_paramsIT_XT5_EE)
        .other          _ZN4mmha33masked_multihead_attention_kernelItLi160ELi256ELi1ELi32ELi256ELb1ELb1EEEv26Multihead_attention_paramsIT_XT5_EE,@"STO_CUDA_ENTRY STV_DEFAULT"
_ZN4mmha33masked_multihead_attention_kernelItLi160ELi256ELi1ELi32ELi256ELb1ELb1EEEv26Multihead_attention_paramsIT_XT5_EE:
.text._ZN4mmha33masked_multihead_attention_kernelItLi160ELi256ELi1ELi32ELi256ELb1ELb1EEEv26Multihead_attention_paramsIT_XT5_EE:
[----:B------:R-:W-:Y:S02]  /*0000*/  IMAD.MOV.U32 R1, RZ, RZ, c[0x0][0x28] ;  /* 0x00000a00ff017624 */ /* 0x000fe400078e00ff */
[----:B------:R-:W0:Y:S01]  /*0010*/  S2R R20, SR_CTAID.Y ;  /* 0x0000000000147919 */ /* 0x000e220000002600 */
[----:B------:R-:W-:Y:S01]  /*0020*/  ISETP.NE.U32.AND P0, PT, RZ, c[0x0][0x270], PT ;  /* 0x00009c00ff007a0c */ /* 0x000fe20003f05070 */
[----:B------:R-:W-:Y:S01]  /*0030*/  ULDC.64 UR36, c[0x0][0x118] ;  /* 0x0000460000247ab9 */ /* 0x000fe20000000a00 */
[----:B------:R-:W-:Y:S02]  /*0040*/  IADD3 R1, R1, -0x2b8, RZ ;  /* 0xfffffd4801017810 */ /* 0x000fe40007ffe0ff */
[----:B------:R-:W-:-:S13]  /*0050*/  ISETP.NE.AND.EX P0, PT, RZ, c[0x0][0x274], PT, P0 ;  /* 0x00009d00ff007a0c */ /* 0x000fda0003f05300 */
[----:B------:R-:W-:Y:S05]  /*0060*/  @!P0 BRA `(.L_x_0) ;  /* 0x0000005000008947 */ /* 0x000fea0003800000 */
[----:B0-----:R-:W-:-:S04]  /*0070*/  IADD3 R2, P0, R20, c[0x0][0x270], RZ ;  /* 0x00009c0014027a10 */ /* 0x001fc80007f1e0ff */
[----:B------:R-:W-:-:S05]  /*0080*/  LEA.HI.X.SX32 R3, R20, c[0x0][0x274], 0x1, P0 ;  /* 0x00009d0014037a11 */ /* 0x000fca00000f0eff */
[----:B------:R-:W2:Y:S02]  /*0090*/  LDG.E.U8 R2, [R2.64] ;  /* 0x0000002402027981 */ /* 0x000ea4000c1e1100 */
[----:B--2---:R-:W-:-:S13]  /*00a0*/  ISETP.NE.AND P0, PT, R2, 0x1, PT ;  /* 0x000000010200780c */ /* 0x004fda0003f05270 */
[----:B------:R-:W-:Y:S05]  /*00b0*/  @!P0 EXIT ;  /* 0x000000000000894d */ /* 0x000fea0003800000 */
.L_x_0:
[----:B------:R-:W-:Y:S01]  /*00c0*/  IABS R5, c[0x0][0x1d0] ;  /* 0x0000740000057a13 */ /* 0x000fe20000000000 */
[----:B------:R-:W-:Y:S01]  /*00d0*/  IMAD.MOV.U32 R6, RZ, RZ, 0x4 ;  /* 0x00000004ff067424 */ /* 0x000fe200078e00ff */
[----:B------:R-:W-:Y:S02]  /*00e0*/  ISETP.NE.U32.AND P0, PT, RZ, c[0x0][0x240], PT ;  /* 0x00009000ff007a0c */ /* 0x000fe40003f05070 */
[----:B------:R-:W1:Y:S02]  /*00f0*/  I2F.RP R0, R5 ;  /* 0x0000000500007306 */ /* 0x000e640000209400 */
[----:B------:R-:W-:-:S04]  /*0100*/  ISETP.NE.AND.EX P0, PT, RZ, c[0x0][0x244], PT, P0 ;  /* 0x00009100ff007a0c */ /* 0x000fc80003f05300 */
[----:B------:R-:W-:Y:S02]  /*0110*/  ISETP.EQ.AND P4, PT, RZ, c[0x0][0x1ec], P0 ;  /* 0x00007b00ff007a0c */ /* 0x000fe40000782270 */
[----:B-1----:R-:W1:Y:S02]  /*0120*/  MUFU.RCP R0, R0 ;  /* 0x0000000000007308 */ /* 0x002e640000001000 */
[----:B-1----:R-:W-:-:S06]  /*0130*/  IADD3 R2, R0, 0xffffffe, RZ ;  /* 0x0ffffffe00027810 */ /* 0x002fcc0007ffe0ff */
[----:B------:R1:W2:Y:S02]  /*0140*/  F2I.FTZ.U32.TRUNC.NTZ R3, R2 ;  /* 0x0000000200037305 */ /* 0x0002a4000021f000 */
[----:B-1----:R-:W-:Y:S02]  /*0150*/  IMAD.MOV.U32 R2, RZ, RZ, RZ ;  /* 0x000000ffff027224 */ /* 0x002fe400078e00ff */
[----:B--2---:R-:W-:-:S04]  /*0160*/  IMAD.MOV R4, RZ, RZ, -R3 ;  /* 0x000000ffff047224 */ /* 0x004fc800078e0a03 */
[----:B------:R-:W-:Y:S01]  /*0170*/  IMAD R7, R4, R5, RZ ;  /* 0x0000000504077224 */ /* 0x000fe200078e02ff */
[----:B0-----:R-:W-:-:S03]  /*0180*/  IABS R4, R20 ;  /* 0x0000001400047213 */ /* 0x001fc60000000000 */
[----:B------:R-:W-:-:S04]  /*0190*/  IMAD.HI.U32 R3, R3, R7, R2 ;  /* 0x0000000703037227 */ /* 0x000fc800078e0002 */
[----:B------:R-:W-:Y:S01]  /*01a0*/  IMAD.MOV.U32 R251, RZ, RZ, RZ ;  /* 0x000000fffffb7224 */ /* 0x000fe200078e00ff */
[----:B------:R-:W0:Y:S01]  /*01b0*/  S2R R40, SR_TID.X ;  /* 0x0000000000287919 */ /* 0x000e220000002100 */
[----:B------:R-:W-:Y:S01]  /*01c0*/  IMAD.HI.U32 R3, R3, R4, RZ ;  /* 0x0000000403037227 */ /* 0x000fe200078e00ff */
[----:B------:R-:W-:-:S03]  /*01d0*/  P2R R2, PR, RZ, 0x10 ;  /* 0x00000010ff027803 */ /* 0x000fc60000000000 */
[----:B------:R-:W-:-:S04]  /*01e0*/  IMAD.MOV R0, RZ, RZ, -R3 ;  /* 0x000000ffff007224 */ /* 0x000fc800078e0a03 */
[----:B------:R-:W-:-:S05]  /*01f0*/  IMAD R0, R5, R0, R4 ;  /* 0x0000000005007224 */ /* 0x000fca00078e0204 */
[----:B------:R-:W-:-:S13]  /*0200*/  ISETP.GT.U32.AND P2, PT, R5, R0, PT ;  /* 0x000000000500720c */ /* 0x000fda0003f44070 */
[----:B------:R-:W-:Y:S01]  /*0210*/  @!P2 IMAD.IADD R0, R0, 0x1, -R5 ;  /* 0x000000010000a824 */ /* 0x000fe200078e0a05 */
[----:B------:R-:W-:Y:S02]  /*0220*/  @!P2 IADD3 R3, R3, 0x1, RZ ;  /* 0x000000010303a810 */ /* 0x000fe40007ffe0ff */
[----:B------:R-:W-:Y:S02]  /*0230*/  ISETP.NE.AND P2, PT, RZ, c[0x0][0x1d0], PT ;  /* 0x00007400ff007a0c */ /* 0x000fe40003f45270 */
[----:B------:R-:W-:Y:S01]  /*0240*/  ISETP.GE.U32.AND P1, PT, R0, R5, PT ;  /* 0x000000050000720c */ /* 0x000fe20003f26070 */
[C---:B------:R-:W-:Y:S01]  /*0250*/  IMAD.WIDE R4, R20.reuse, R6, c[0x0][0x278] ;  /* 0x00009e0014047625 */ /* 0x040fe200078e0206 */
[----:B------:R-:W-:-:S04]  /*0260*/  LOP3.LUT R0, R20, c[0x0][0x1d0], RZ, 0x3c, !PT ;  /* 0x0000740014007a12 */ /* 0x000fc800078e3cff */
[----:B------:R-:W-:Y:S01]  /*0270*/  ISETP.GE.AND P3, PT, R0, RZ, PT ;  /* 0x000000ff0000720c */ /* 0x000fe20003f66270 */
[----:B------:R1:W2:Y:S06]  /*0280*/  LDG.E R250, [R4.64] ;  /* 0x0000002404fa7981 */ /* 0x0002ac000c1e1900 */
[----:B------:R-:W-:-:S05]  /*0290*/  @P1 IADD3 R3, R3, 0x1, RZ ;  /* 0x0000000103031810 */ /* 0x000fca0007ffe0ff */
[----:B------:R-:W-:-:S04]  /*02a0*/  IMAD.MOV.U32 R105, RZ, RZ, R3 ;  /* 0x000000ffff697224 */ /* 0x000fc800078e0003 */
[----:B------:R-:W-:Y:S01]  /*02b0*/  @!P3 IMAD.MOV R105, RZ, RZ, -R105 ;  /* 0x000000ffff69b224 */ /* 0x000fe200078e0a69 */
[----:B------:R-:W-:-:S05]  /*02c0*/  @!P2 LOP3.LUT R105, RZ, c[0x0][0x1d0], RZ, 0x33, !PT ;  /* 0x00007400ff69aa12 */ /* 0x000fca00078e33ff */
[----:B------:R-:W-:-:S05]  /*02d0*/  @P4 IMAD.WIDE R6, R105, R6, c[0x0][0x240] ;  /* 0x0000900069064625 */ /* 0x000fca00078e0206 */
[----:B------:R3:W4:Y:S01]  /*02e0*/  @P4 LDG.E R251, [R6.64] ;  /* 0x0000002406fb4981 */ /* 0x000722000c1e1900 */
[----:B------:R-:W-:-:S04]  /*02f0*/  ISETP.NE.U32.AND P3, PT, RZ, c[0x0][0x1f8], PT ;  /* 0x00007e00ff007a0c */ /* 0x000fc80003f65070 */
[----:B------:R-:W-:Y:S01]  /*0300*/  ISETP.NE.AND.EX P3, PT, RZ, c[0x0][0x1fc], PT, P3 ;  /* 0x00007f00ff007a0c */ /* 0x000fe20003f65330 */
[----:B------:R-:W1:Y:S01]  /*0310*/  S2R R9, SR_CTAID.X ;  /* 0x0000000000097919 */ /* 0x000e620000002500 */
[----:B0-----:R-:W-:Y:S02]  /*0320*/  ISETP.LT.AND P2, PT, R40, 0x20, P4 ;  /* 0x000000202800780c */ /* 0x001fe40002741270 */
[----:B------:R-:W-:Y:S01]  /*0330*/  SHF.R.S32.HI R8, RZ, 0x1f, R20 ;  /* 0x0000001fff087819 */ /* 0x000fe20000011414 */
[----:B------:R-:W-:-:S08]  /*0340*/  IMAD.MOV.U32 R44, RZ, RZ, RZ ;  /* 0x000000ffff2c7224 */ /* 0x000fd000078e00ff */
[----:B------:R-:W-:-:S04]  /*0350*/  @P3 LEA R12, P4, R20, c[0x0][0x1f8], 0x2 ;  /* 0x00007e00140c3a11 */ /* 0x000fc800078810ff */
[----:B------:R-:W-:Y:S02]  /*0360*/  @P3 LEA.HI.X R13, R20, c[0x0][0x1fc], R8, 0x2, P4 ;  /* 0x00007f00140d3a11 */ /* 0x000fe400020f1408 */
[----:B------:R-:W-:-:S03]  /*0370*/  ISETP.GT.AND P0, PT, R40, 0x13, PT ;  /* 0x000000132800780c */ /* 0x000fc60003f04270 */
[----:B------:R0:W4:Y:S01]  /*0380*/  @P3 LDG.E R44, [R12.64] ;  /* 0x000000240c2c3981 */ /* 0x000122000c1e1900 */
[----:B-1----:R-:W-:Y:S02]  /*0390*/  IMAD R10, R20, c[0x0][0x1d8], R9 ;  /* 0x00007600140a7a24 */ /* 0x002fe400078e0209 */
[----:B------:R-:W-:Y:S02]  /*03a0*/  IMAD.SHL.U32 R17, R40, 0x8, RZ ;  /* 0x0000000828117824 */ /* 0x000fe400078e00ff */
[----:B------:R-:W-:Y:S02]  /*03b0*/  IMAD R104, R10, 0xa0, RZ ;  /* 0x000000a00a687824 */ /* 0x000fe400078e02ff */
[----:B------:R-:W-:Y:S02]  /*03c0*/  @P2 IMAD.MOV.U32 R5, RZ, RZ, 0x2 ;  /* 0x00000002ff052424 */ /* 0x000fe400078e00ff */
[----:B------:R-:W-:Y:S02]  /*03d0*/  IMAD.IADD R18, R104, 0x1, R17 ;  /* 0x0000000168127824 */ /* 0x000fe400078e0211 */
[----:B---3--:R-:W-:-:S02]  /*03e0*/  @!P0 IMAD.MOV.U32 R6, RZ, RZ, 0x2 ;  /* 0x00000002ff068424 */ /* 0x008fc400078e00ff */
[----:B------:R-:W-:Y:S01]  /*03f0*/  IMAD R0, R9, 0xa0, RZ ;  /* 0x000000a009007824 */ /* 0x000fe200078e02ff */
[----:B------:R-:W-:Y:S02]  /*0400*/  IABS R21, c[0x0][0x1d4] ;  /* 0x0000750000157a13 */ /* 0x000fe40000000000 */
[----:B--2---:R-:W-:-:S05]  /*0410*/  IADD3 R19, R250, -0x1, RZ ;  /* 0xfffffffffa137810 */ /* 0x004fca0007ffe0ff */
[----:B------:R-:W-:-:S04]  /*0420*/  @!P0 IMAD.SHL.U32 R3, R19, 0x8, RZ ;  /* 0x0000000813038824 */ /* 0x000fc800078e00ff */
[----:B------:R-:W-:Y:S02]  /*0430*/  @!P0 IMAD R3, R18, c[0x0][0x1d4], R3 ;  /* 0x0000750012038a24 */ /* 0x000fe400078e0203 */
[----:B----4-:R-:W-:-:S04]  /*0440*/  @P2 IMAD R4, R251, c[0x0][0x1d8], R9 ;  /* 0x00007600fb042a24 */ /* 0x010fc800078e0209 */
[----:B------:R-:W-:-:S04]  /*0450*/  @P2 IMAD R4, R4, 0xa0, R17 ;  /* 0x000000a004042824 */ /* 0x000fc800078e0211 */
[----:B------:R-:W-:-:S04]  /*0460*/  @P2 IMAD.WIDE R4, R4, R5, c[0x0][0x230] ;  /* 0x00008c0004042625 */ /* 0x000fc800078e0205 */
[----:B------:R-:W-:Y:S02]  /*0470*/  @!P0 IMAD.WIDE R8, R3, R6, c[0x0][0x198] ;  /* 0x0000660003088625 */ /* 0x000fe400078e0206 */
[----:B------:R-:W5:Y:S01]  /*0480*/  @P2 LDG.E.128 R4, [R4.64] ;  /* 0x0000002404042981 */ /* 0x000f62000c1e1d00 */
[----:B------:R-:W1:Y:S01]  /*0490*/  I2F.RP R3, R21 ;  /* 0x0000001500037306 */ /* 0x000e620000209400 */
[----:B------:R-:W-:-:S07]  /*04a0*/  ISETP.EQ.U32.AND P1, PT, RZ, c[0x0][0x170], PT ;  /* 0x00005c00ff007a0c */ /* 0x000fce0003f22070 */
[----:B-1----:R-:W1:Y:S01]  /*04b0*/  MUFU.RCP R3, R3 ;  /* 0x0000000300037308 */ /* 0x002e620000001000 */
[----:B------:R-:W-:Y:S01]  /*04c0*/  ISETP.EQ.OR.EX P1, PT, RZ, c[0x0][0x174], P0, P1 ;  /* 0x00005d00ff007a0c */ /* 0x000fe20000722710 */
[----:B------:R-:W-:Y:S01]  /*04d0*/  IMAD.IADD R16, R0, 0x1, R17 ;  /* 0x0000000100107824 */ /* 0x000fe200078e0211 */
[----:B-1----:R-:W-:-:S05]  /*04e0*/  IADD3 R14, R3, 0xffffffe, RZ ;  /* 0x0ffffffe030e7810 */ /* 0x002fca0007ffe0ff */
[----:B------:R1:W0:Y:S06]  /*04f0*/  F2I.FTZ.U32.TRUNC.NTZ R15, R14 ;  /* 0x0000000e000f7305 */ /* 0x00022c000021f000 */
[----:B------:R-:W-:Y:S01]  /*0500*/  @!P1 IMAD.MOV.U32 R11, RZ, RZ, 0x2 ;  /* 0x00000002ff0b9424 */ /* 0x000fe200078e00ff */
[----:B------:R-:W-:Y:S01]  /*0510*/  CS2R R32, SRZ ;  /* 0x0000000000207805 */ /* 0x000fe2000001ff00 */
[----:B------:R-:W-:Y:S02]  /*0520*/  CS2R R34, SRZ ;  /* 0x0000000000227805 */ /* 0x000fe4000001ff00 */
[----:B------:R-:W-:-:S04]  /*0530*/  @!P1 IMAD.WIDE R10, R16, R11, c[0x0][0x170] ;  /* 0x00005c00100a9625 */ /* 0x000fc800078e020b */
[----:B-1----:R-:W-:Y:S01]  /*0540*/  IMAD.MOV.U32 R14, RZ, RZ, RZ ;  /* 0x000000ffff0e7224 */ /* 0x002fe200078e00ff */
[----:B------:R1:W5:Y:S01]  /*0550*/  @!P1 LDG.E.128 R32, [R10.64] ;  /* 0x000000240a209981 */ /* 0x000362000c1e1d00 */
[----:B0-----:R-:W-:-:S04]  /*0560*/  IMAD.MOV R12, RZ, RZ, -R15 ;  /* 0x000000ffff0c7224 */ /* 0x001fc800078e0a0f */
[----:B-1----:R-:W-:Y:S01]  /*0570*/  IMAD R11, R12, R21, RZ ;  /* 0x000000150c0b7224 */ /* 0x002fe200078e02ff */
[----:B------:R-:W-:-:S03]  /*0580*/  IABS R12, R19 ;  /* 0x00000013000c7213 */ /* 0x000fc60000000000 */
[----:B------:R-:W-:-:S06]  /*0590*/  IMAD.HI.U32 R15, R15, R11, R14 ;  /* 0x0000000b0f0f7227 */ /* 0x000fcc00078e000e */
[----:B------:R-:W-:-:S04]  /*05a0*/  IMAD.HI.U32 R15, R15, R12, RZ ;  /* 0x0000000c0f0f7227 */ /* 0x000fc800078e00ff */
[----:B------:R-:W-:Y:S01]  /*05b0*/  IMAD.MOV R15, RZ, RZ, -R15 ;  /* 0x000000ffff0f7224 */ /* 0x000fe200078e0a0f */
[----:B------:R0:W-:Y:S03]  /*05c0*/  STL [R1+0x260], R44 ;  /* 0x0002602c01007387 */ /* 0x0001e60000100800 */
[----:B------:R-:W-:-:S05]  /*05d0*/  IMAD R12, R21, R15, R12 ;  /* 0x0000000f150c7224 */ /* 0x000fca00078e020c */
[----:B------:R-:W-:Y:S01]  /*05e0*/  ISETP.GT.U32.AND P3, PT, R21, R12, PT ;  /* 0x0000000c1500720c */ /* 0x000fe20003f64070 */
[----:B------:R-:W-:Y:S01]  /*05f0*/  CS2R R24, SRZ ;  /* 0x0000000000187805 */ /* 0x000fe2000001ff00 */
[----:B------:R-:W-:Y:S01]  /*0600*/  CS2R R26, SRZ ;  /* 0x00000000001a7805 */ /* 0x000fe2000001ff00 */
[----:B------:R-:W-:Y:S01]  /*0610*/  IMAD R3, R20, c[0x0][0x1c8], R0 ;  /* 0x0000720014037a24 */ /* 0x000fe200078e0200 */
[----:B------:R-:W-:Y:S01]  /*0620*/  ISETP.NE.AND P1, PT, RZ, c[0x0][0x1c8], PT ;  /* 0x00007200ff007a0c */ /* 0x000fe20003f25270 */
[----:B------:R-:W-:Y:S01]  /*0630*/  BSSY B0, `(.L_x_1) ;  /* 0x0000033000007945 */ /* 0x000fe20003800000 */
[----:B------:R-:W-:Y:S01]  /*0640*/  ISETP.NE.AND P5, PT, RZ, c[0x0][0x1ec], PT ;  /* 0x00007b00ff007a0c */ /* 0x000fe20003fa5270 */
[----:B------:R-:W-:Y:S01]  /*0650*/  CS2R R10, SRZ ;  /* 0x00000000000a7805 */ /* 0x000fe2000001ff00 */
[----:B------:R1:W5:Y:S01]  /*0660*/  @!P0 LDG.E.128 R24, [R8.64] ;  /* 0x0000002408188981 */ /* 0x000362000c1e1d00 */
[----:B------:R-:W-:-:S04]  /*0670*/  SEL R3, R104, R3, !P1 ;  /* 0x0000000368037207 */ /* 0x000fc80004800000 */
[----:B------:R-:W-:Y:S01]  /*0680*/  @!P3 IMAD.IADD R12, R12, 0x1, -R21 ;  /* 0x000000010c0cb824 */ /* 0x000fe200078e0a15 */
[----:B------:R-:W-:-:S04]  /*0690*/  ISETP.GE.AND P1, PT, R19, RZ, PT ;  /* 0x000000ff1300720c */ /* 0x000fc80003f26270 */
[----:B------:R-:W-:Y:S01]  /*06a0*/  ISETP.GT.U32.AND P3, PT, R21, R12, PT ;  /* 0x0000000c1500720c */ /* 0x000fe20003f64070 */
[----:B-1----:R-:W-:Y:S01]  /*06b0*/  CS2R R8, SRZ ;  /* 0x0000000000087805 */ /* 0x002fe2000001ff00 */
[----:B------:R-:W-:Y:S06]  /*06c0*/  @P0 BRA `(.L_x_2) ;  /* 0x0000029000000947 */ /* 0x000fec0003800000 */
[----:B0-----:R-:W-:Y:S02]  /*06d0*/  IMAD.MOV.U32 R8, RZ, RZ, 0x2 ;  /* 0x00000002ff087424 */ /* 0x001fe400078e00ff */
[----:B------:R-:W-:-:S03]  /*06e0*/  IMAD.IADD R3, R3, 0x1, R17 ;  /* 0x0000000103037824 */ /* 0x000fc600078e0211 */
[----:B------:R-:W-:-:S13]  /*06f0*/  ISETP.NE.AND P4, PT, R8, c[0x0][0x258], PT ;  /* 0x0000960008007a0c */ /* 0x000fda0003f85270 */
[----:B------:R-:W-:-:S06]  /*0700*/  @P4 IMAD.WIDE R8, R3, R8, c[0x0][0x168] ;  /* 0x00005a0003084625 */ /* 0x000fcc00078e0208 */
[----:B------:R-:W5:Y:S01]  /*0710*/  @P4 LDG.E.128 R8, [R8.64] ;  /* 0x0000002408084981 */ /* 0x000f62000c1e1d00 */
[----:B------:R-:W-:Y:S05]  /*0720*/  @P4 BRA `(.L_x_2) ;  /* 0x0000023000004947 */ /* 0x000fea0003800000 */
[----:B-----5:R-:W-:-:S04]  /*0730*/  IADD3 R10, P4, R3, c[0x0][0x168], RZ ;  /* 0x00005a00030a7a10 */ /* 0x020fc80007f9e0ff */
[----:B------:R-:W-:-:S05]  /*0740*/  LEA.HI.X.SX32 R11, R3, c[0x0][0x16c], 0x1, P4 ;  /* 0x00005b00030b7a11 */ /* 0x000fca00020f0eff */
[----:B------:R-:W2:Y:S01]  /*0750*/  LDG.E.64 R22, [R10.64] ;  /* 0x000000240a167981 */ /* 0x000ea2000c1e1b00 */
[----:B------:R-:W-:Y:S02]  /*0760*/  IMAD.MOV.U32 R8, RZ, RZ, c[0x0][0x248] ;  /* 0x00009200ff087624 */ /* 0x000fe400078e00ff */
[----:B------:R-:W-:-:S05]  /*0770*/  IMAD.MOV.U32 R9, RZ, RZ, c[0x0][0x24c] ;  /* 0x00009300ff097624 */ /* 0x000fca00078e00ff */
[----:B------:R0:W3:Y:S01]  /*0780*/  LDG.E R19, [R8.64] ;  /* 0x0000002408137981 */ /* 0x0000e2000c1e1900 */
[C-C-:B--2---:R-:W-:Y:S01]  /*0790*/  SHF.R.U64 R20, R22.reuse, 0x10, R23.reuse ;  /* 0x0000001016147819 */ /* 0x144fe20000001217 */
[----:B------:R-:W3:Y:S01]  /*07a0*/  I2F.S8 R13, R23 ;  /* 0x00000017000d7306 */ /* 0x000ee20000001400 */
[----:B------:R-:W-:Y:S02]  /*07b0*/  PRMT R0, R22, 0x9910, RZ ;  /* 0x0000991016007816 */ /* 0x000fe400000000ff */
[----:B0-----:R-:W-:Y:S02]  /*07c0*/  PRMT R8, R23, 0x9910, RZ ;  /* 0x0000991017087816 */ /* 0x001fe400000000ff */
[----:B------:R-:W-:Y:S02]  /*07d0*/  PRMT R9, R20, 0x9910, RZ ;  /* 0x0000991014097816 */ /* 0x000fe400000000ff */
[--C-:B------:R-:W-:Y:S01]  /*07e0*/  SHF.R.U32.HI R14, RZ, 0x10, R23.reuse ;  /* 0x00000010ff0e7819 */ /* 0x100fe20000011617 */
[----:B------:R3:W0:Y:S01]  /*07f0*/  I2F.S8 R10, R20 ;  /* 0x00000014000a7306 */ /* 0x0006220000001400 */
[----:B------:R-:W-:-:S02]  /*0800*/  SHF.R.S32.HI R15, RZ, 0x18, R23 ;  /* 0x00000018ff0f7819 */ /* 0x000fc40000011417 */
[----:B------:R-:W-:Y:S02]  /*0810*/  SHF.R.S32.HI R0, RZ, 0x8, R0 ;  /* 0x00000008ff007819 */ /* 0x000fe40000011400 */
[----:B------:R-:W-:Y:S02]  /*0820*/  SHF.R.S32.HI R8, RZ, 0x8, R8 ;  /* 0x00000008ff087819 */ /* 0x000fe40000011408 */
[----:B------:R-:W-:Y:S01]  /*0830*/  SHF.R.S32.HI R9, RZ, 0x8, R9 ;  /* 0x00000008ff097819 */ /* 0x000fe20000011409 */
[----:B------:R-:W1:Y:S01]  /*0840*/  I2F.S8 R14, R14 ;  /* 0x0000000e000e7306 */ /* 0x000e620000001400 */
[----:B---3--:R-:W-:-:S07]  /*0850*/  FMUL.FTZ R20, R13, R19 ;  /* 0x000000130d147220 */ /* 0x008fce0000410000 */
[----:B------:R-:W2:Y:S01]  /*0860*/  I2F.S16 R15, R15 ;  /* 0x0000000f000f7306 */ /* 0x000ea20000101400 */
[----:B0-----:R-:W-:-:S07]  /*0870*/  FMUL.FTZ R13, R10, R19 ;  /* 0x000000130a0d7220 */ /* 0x001fce0000410000 */
[----:B------:R-:W0:Y:S01]  /*0880*/  I2F.S8 R3, R22 ;  /* 0x0000001600037306 */ /* 0x000e220000001400 */
[----:B-1----:R-:W-:-:S07]  /*0890*/  FMUL.FTZ R11, R14, R19 ;  /* 0x000000130e0b7220 */ /* 0x002fce0000410000 */
[----:B------:R-:W1:Y:S01]  /*08a0*/  I2F.S16 R0, R0 ;  /* 0x0000000000007306 */ /* 0x000e620000101400 */
[----:B--2---:R-:W-:-:S05]  /*08b0*/  FMUL.FTZ R10, R15, R19 ;  /* 0x000000130f0a7220 */ /* 0x004fca0000410000 */
[----:B------:R-:W-:Y:S02]  /*08c0*/  F2FP.PACK_AB R11, R10, R11 ;  /* 0x0000000b0a0b723e */ /* 0x000fe400000000ff */
[----:B------:R-:W2:Y:S01]  /*08d0*/  I2F.S16 R8, R8 ;  /* 0x0000000800087306 */ /* 0x000ea20000101400 */
[----:B0-----:R-:W-:-:S07]  /*08e0*/  FMUL.FTZ R3, R3, R19 ;  /* 0x0000001303037220 */ /* 0x001fce0000410000 */
[----:B------:R-:W0:Y:S01]  /*08f0*/  I2F.S16 R9, R9 ;  /* 0x0000000900097306 */ /* 0x000e220000101400 */
[-C--:B-1----:R-:W-:Y:S02]  /*0900*/  FMUL.FTZ R0, R0, R19.reuse ;  /* 0x0000001300007220 */ /* 0x082fe40000410000 */
[----:B--2---:R-:W-:-:S03]  /*0910*/  FMUL.FTZ R15, R8, R19 ;  /* 0x00000013080f7220 */ /* 0x004fc60000410000 */
[----:B------:R-:W-:Y:S02]  /*0920*/  F2FP.PACK_AB R8, R0, R3 ;  /* 0x000000030008723e */ /* 0x000fe400000000ff */
[----:B------:R-:W-:Y:S01]  /*0930*/  F2FP.PACK_AB R10, R15, R20 ;  /* 0x000000140f0a723e */ /* 0x000fe200000000ff */
[----:B0-----:R-:W-:-:S05]  /*0940*/  FMUL.FTZ R14, R9, R19 ;  /* 0x00000013090e7220 */ /* 0x001fca0000410000 */
[----:B------:R-:W-:Y:S02]  /*0950*/  F2FP.PACK_AB R9, R14, R13 ;  /* 0x0000000d0e09723e */ /* 0x000fe400000000ff */
.L_x_2:
[----:B0-----:R-:W-:Y:S05]  /*0960*/  BSYNC B0 ;  /* 0x0000000000007941 */ /* 0x001fea0003800000 */
.L_x_1:
[----:B------:R-:W-:Y:S01]  /*0970*/  @!P3 IMAD.IADD R12, R12, 0x1, -R21 ;  /* 0x000000010c0cb824 */ /* 0x000fe200078e0a15 */
[----:B------:R-:W-:Y:S01]  /*0980*/  CS2R R30, SRZ ;  /* 0x00000000001e7805 */ /* 0x000fe2000001ff00 */
[----:B------:R-:W-:Y:S02]  /*0990*/  CS2R R28, SRZ ;  /* 0x00000000001c7805 */ /* 0x000fe4000001ff00 */
[----:B------:R-:W-:-:S05]  /*09a0*/  IMAD.MOV.U32 R0, RZ, RZ, R12 ;  /* 0x000000ffff007224 */ /* 0x000fca00078e000c */
[----:B------:R0:W-:Y:S01]  /*09b0*/  STL [R1+0x26c], R0 ;  /* 0x00026c0001007387 */ /* 0x0001e20000100800 */
[----:B------:R-:W-:Y:S05]  /*09c0*/  @P5 BRA `(.L_x_3) ;  /* 0x000000a000005947 */ /* 0x000fea0003800000 */
[----:B------:R-:W-:Y:S01]  /*09d0*/  ISETP.EQ.U32.AND P3, PT, RZ, c[0x0][0x180], PT ;  /* 0x00006000ff007a0c */ /* 0x000fe20003f62070 */
[----:B------:R-:W-:Y:S01]  /*09e0*/  BSSY B0, `(.L_x_3) ;  /* 0x0000008000007945 */ /* 0x000fe20003800000 */
[----:B------:R-:W-:Y:S01]  /*09f0*/  CS2R R28, SRZ ;  /* 0x00000000001c7805 */ /* 0x000fe2000001ff00 */
[----:B------:R-:W-:Y:S01]  /*0a00*/  CS2R R30, SRZ ;  /* 0x00000000001e7805 */ /* 0x000fe2000001ff00 */
[----:B------:R-:W-:-:S13]  /*0a10*/  ISETP.EQ.OR.EX P0, PT, RZ, c[0x0][0x184], P0, P3 ;  /* 0x00006100ff007a0c */ /* 0x000fda0000702730 */
[----:B------:R-:W-:Y:S05]  /*0a20*/  @P0 BRA `(.L_x_4) ;  /* 0x0000003000000947 */ /* 0x000fea0003800000 */
[----:B------:R-:W-:-:S04]  /*0a30*/  IMAD.MOV.U32 R29, RZ, RZ, 0x2 ;  /* 0x00000002ff1d7424 */ /* 0x000fc800078e00ff */
[----:B------:R-:W-:-:S06]  /*0a40*/  IMAD.WIDE R28, R16, R29, c[0x0][0x180] ;  /* 0x00006000101c7625 */ /* 0x000fcc00078e021d */
[----:B------:R-:W5:Y:S02]  /*0a50*/  LDG.E.128 R28, [R28.64] ;  /* 0x000000241c1c7981 */ /* 0x000f64000c1e1d00 */
.L_x_4:
[----:B------:R-:W-:Y:S05]  /*0a60*/  BSYNC B0 ;  /* 0x0000000000007941 */ /* 0x000fea0003800000 */
.L_x_3:
[----:B0-----:R-:W-:Y:S01]  /*0a70*/  @!P1 IMAD.MOV R0, RZ, RZ, -R0 ;  /* 0x000000ffff009224 */ /* 0x001fe200078e0a00 */
[----:B-----5:R-:W-:Y:S01]  /*0a80*/  HFMA2.MMA R32, R8, 1, 1, R32 ;  /* 0x3c003c0008207835 */ /* 0x020fe20000000020 */
[----:B------:R-:W-:Y:S01]  /*0a90*/  ISETP.NE.AND P0, PT, RZ, c[0x0][0x1d4], PT ;  /* 0x00007500ff007a0c */ /* 0x000fe20003f05270 */
[----:B------:R-:W-:Y:S01]  /*0aa0*/  HFMA2.MMA R34, R10, 1, 1, R34 ;  /* 0x3c003c000a227835 */ /* 0x000fe20000000022 */
[----:B------:R-:W-:Y:S01]  /*0ab0*/  ISETP.LT.AND P3, PT, RZ, c[0x0][0x1e0], PT ;  /* 0x00007800ff007a0c */ /* 0x000fe20003f61270 */
[----:B------:R0:W-:Y:S01]  /*0ac0*/  @!P1 STL [R1+0x26c], R0 ;  /* 0x00026c0001009387 */ /* 0x0001e20000100800 */
[----:B------:R-:W-:Y:S01]  /*0ad0*/  HADD2 R33, R9, R33 ;  /* 0x0000002109217230 */ /* 0x000fe20000000000 */
[----:B------:R-:W-:Y:S05]  /*0ae0*/  @P5 BRA `(.L_x_5) ;  /* 0x0000004000005947 */ /* 0x000fea0003800000 */
[----:B------:R-:W-:Y:S01]  /*0af0*/  HFMA2.MMA R25, R25, 1, 1, R29 ;  /* 0x3c003c0019197835 */ /* 0x000fe2000000001d */
[----:B------:R-:W-:Y:S01]  /*0b00*/  HADD2 R24, R24, R28 ;  /* 0x0000001c18187230 */ /* 0x000fe20000000000 */
[----:B------:R-:W-:Y:S01]  /*0b10*/  HFMA2.MMA R27, R27, 1, 1, R31 ;  /* 0x3c003c001b1b7835 */ /* 0x000fe2000000001f */
[----:B------:R-:W-:-:S02]  /*0b20*/  HADD2 R26, R26, R30 ;  /* 0x0000001e1a1a7230 */ /* 0x000fc40000000000 */
.L_x_5:
[----:B------:R-:W-:Y:S01]  /*0b30*/  ULDC.U8 UR4, c[0x0][0x1e4] ;  /* 0x0000790000047ab9 */ /* 0x000fe20000000000 */
[----:B------:R-:W-:Y:S01]  /*0b40*/  IMAD.MOV.U32 R42, RZ, RZ, R0 ;  /* 0x000000ffff2a7224 */ /* 0x000fe200078e0000 */
[----:B------:R-:W-:Y:S01]  /*0b50*/  ISETP.NE.AND P1, PT, RZ, UR4, PT ;  /* 0x00000004ff007c0c */ /* 0x000fe2000bf25270 */
[----:B------:R-:W-:Y:S01]  /*0b60*/  @P2 HFMA2.MMA R25, R25, R5, -RZ ;  /* 0x0000000519192235 */ /* 0x000fe200001000ff */
[----:B------:R-:W-:Y:S01]  /*0b70*/  @!P0 LOP3.LUT R42, RZ, c[0x0][0x1d4], RZ, 0x33, !PT ;  /* 0x00007500ff2a8a12 */ /* 0x000fe200078e33ff */
[----:B------:R-:W-:Y:S01]  /*0b80*/  @P2 HFMA2.MMA R27, R27, R7, -RZ ;  /* 0x000000071b1b2235 */ /* 0x000fe200001000ff */
[----:B------:R-:W-:Y:S01]  /*0b90*/  HADD2 R35, R11, R35 ;  /* 0x000000230b237230 */ /* 0x000fe20000000000 */
[----:B------:R-:W-:Y:S01]  /*0ba0*/  IMAD R105, R105, c[0x0][0x1d8], RZ ;  /* 0x0000760069697a24 */ /* 0x000fe200078e02ff */
[----:B------:R-:W-:Y:S01]  /*0bb0*/  @P2 HMUL2 R24, R24, R4 ;  /* 0x0000000418182232 */ /* 0x000fe20000000000 */
[----:B------:R1:W-:Y:S01]  /*0bc0*/  @!P0 STL [R1+0x26c], R42 ;  /* 0x00026c2a01008387 */ /* 0x0003e20000100800 */
[----:B------:R-:W-:Y:S01]  /*0bd0*/  ISETP.GE.AND P0, PT, R40, 0x20, PT ;  /* 0x000000202800780c */ /* 0x000fe20003f06270 */
[----:B------:R-:W-:-:S04]  /*0be0*/  @P2 HMUL2 R26, R26, R6 ;  /* 0x000000061a1a2232 */ /* 0x000fc80000000000 */
[----:B------:R-:W-:Y:S05]  /*0bf0*/  @!P1 BRA P3, `(.L_x_6) ;  /* 0x0000143000009947 */ /* 0x000fea0001800000 */
[----:B0-----:R-:W-:-:S05]  /*0c00*/  IMAD.MOV.U32 R0, RZ, RZ, c[0x0][0x1e0] ;  /* 0x00007800ff007624 */ /* 0x001fca00078e00ff */
[----:B------:R-:W-:-:S13]  /*0c10*/  ISETP.LT.OR P1, PT, R0, 0x1, !P1 ;  /* 0x000000010000780c */ /* 0x000fda0004f21670 */
[----:B------:R-:W-:Y:S05]  /*0c20*/  @P1 BRA `(.L_x_7) ;  /* 0x00001ea000001947 */ /* 0x000fea0003800000 */
[----:B------:R-:W-:Y:S02]  /*0c30*/  LEA.HI R0, R0, c[0x0][0x1e0], RZ, 0x1 ;  /* 0x0000780000007a11 */ /* 0x000fe400078f08ff */
[----:B------:R-:W-:Y:S02]  /*0c40*/  IABS R8, R17 ;  /* 0x0000001100087213 */ /* 0x000fe40000000000 */
[----:B------:R-:W-:-:S04]  /*0c50*/  SHF.R.S32.HI R22, RZ, 0x1, R0 ;  /* 0x00000001ff167819 */ /* 0x000fc80000011400 */
[-C--:B------:R-:W-:Y:S02]  /*0c60*/  IABS R3, R22.reuse ;  /* 0x0000001600037213 */ /* 0x080fe40000000000 */
[----:B------:R-:W-:Y:S02]  /*0c70*/  IABS R9, R22 ;  /* 0x0000001600097213 */ /* 0x000fe40000000000 */
[----:B------:R-:W0:Y:S08]  /*0c80*/  I2F.RP R0, R3 ;  /* 0x0000000300007306 */ /* 0x000e300000209400 */
[----:B0-----:R-:W0:Y:S02]  /*0c90*/  MUFU.RCP R0, R0 ;  /* 0x0000000000007308 */ /* 0x001e240000001000 */
[----:B0-----:R-:W-:Y:S01]  /*0ca0*/  IADD3 R4, R0, 0xffffffe, RZ ;  /* 0x0ffffffe00047810 */ /* 0x001fe20007ffe0ff */
[----:B------:R-:W-:-:S05]  /*0cb0*/  IMAD.MOV R0, RZ, RZ, -R9 ;  /* 0x000000ffff007224 */ /* 0x000fca00078e0a09 */
[----:B------:R0:W2:Y:S02]  /*0cc0*/  F2I.FTZ.U32.TRUNC.NTZ R5, R4 ;  /* 0x0000000400057305 */ /* 0x0000a4000021f000 */
[----:B0-----:R-:W-:Y:S02]  /*0cd0*/  IMAD.MOV.U32 R4, RZ, RZ, RZ ;  /* 0x000000ffff047224 */ /* 0x001fe400078e00ff */
[----:B--2---:R-:W-:-:S04]  /*0ce0*/  IMAD.MOV R6, RZ, RZ, -R5 ;  /* 0x000000ffff067224 */ /* 0x004fc800078e0a05 */
[----:B------:R-:W-:Y:S02]  /*0cf0*/  IMAD R7, R6, R3, RZ ;  /* 0x0000000306077224 */ /* 0x000fe400078e02ff */
[----:B------:R-:W-:Y:S02]  /*0d00*/  IMAD.MOV.U32 R6, RZ, RZ, R8 ;  /* 0x000000ffff067224 */ /* 0x000fe400078e0008 */
[----:B------:R-:W-:-:S06]  /*0d10*/  IMAD.HI.U32 R5, R5, R7, R4 ;  /* 0x0000000705057227 */ /* 0x000fcc00078e0004 */
[----:B------:R-:W-:-:S04]  /*0d20*/  IMAD.HI.U32 R5, R5, R6, RZ ;  /* 0x0000000605057227 */ /* 0x000fc800078e00ff */
[----:B------:R-:W-:-:S05]  /*0d30*/  IMAD R0, R5, R0, R6 ;  /* 0x0000000005007224 */ /* 0x000fca00078e0206 */
[----:B------:R-:W-:-:S13]  /*0d40*/  ISETP.GT.U32.AND P3, PT, R3, R0, PT ;  /* 0x000000000300720c */ /* 0x000fda0003f64070 */
[----:B------:R-:W-:Y:S01]  /*0d50*/  @!P3 IMAD.IADD R0, R0, 0x1, -R3 ;  /* 0x000000010000b824 */ /* 0x000fe200078e0a03 */
[----:B------:R-:W-:Y:S02]  /*0d60*/  @!P3 IADD3 R5, R5, 0x1, RZ ;  /* 0x000000010505b810 */ /* 0x000fe40007ffe0ff */
[----:B------:R-:W-:Y:S02]  /*0d70*/  ISETP.NE.AND P3, PT, R22, RZ, PT ;  /* 0x000000ff1600720c */ /* 0x000fe40003f65270 */
[----:B------:R-:W-:Y:S02]  /*0d80*/  ISETP.GE.U32.AND P1, PT, R0, R3, PT ;  /* 0x000000030000720c */ /* 0x000fe40003f26070 */
[----:B------:R-:W-:-:S04]  /*0d90*/  LOP3.LUT R0, R17, R22, RZ, 0x3c, !PT ;  /* 0x0000001611007212 */ /* 0x000fc800078e3cff */
[----:B------:R-:W-:-:S07]  /*0da0*/  ISETP.GE.AND P2, PT, R0, RZ, PT ;  /* 0x000000ff0000720c */ /* 0x000fce0003f46270 */
[----:B------:R-:W-:Y:S02]  /*0db0*/  @P1 IADD3 R5, R5, 0x1, RZ ;  /* 0x0000000105051810 */ /* 0x000fe40007ffe0ff */
[----:B------:R-:W-:Y:S02]  /*0dc0*/  ISETP.LT.AND P1, PT, R17, c[0x0][0x1e0], !P0 ;  /* 0x0000780011007a0c */ /* 0x000fe40004721270 */
[----:B------:R-:W-:Y:S01]  /*0dd0*/  LOP3.LUT P0, RZ, R22, 0x7, RZ, 0xc0, !PT ;  /* 0x0000000716ff7812 */ /* 0x000fe2000780c0ff */
[----:B------:R-:W-:Y:S01]  /*0de0*/  IMAD.MOV.U32 R19, RZ, RZ, R5 ;  /* 0x000000ffff137224 */ /* 0x000fe200078e0005 */
[----:B------:R-:W-:-:S03]  /*0df0*/  P2R R36, PR, RZ, 0x2 ;  /* 0x00000002ff247803 */ /* 0x000fc60000000000 */
[----:B------:R-:W-:Y:S01]  /*0e00*/  @!P2 IMAD.MOV R19, RZ, RZ, -R19 ;  /* 0x000000ffff13a224 */ /* 0x000fe200078e0a13 */
[----:B------:R-:W-:-:S05]  /*0e10*/  @!P3 LOP3.LUT R19, RZ, R22, RZ, 0x33, !PT ;  /* 0x00000016ff13b212 */ /* 0x000fca00078e33ff */
[----:B------:R-:W-:-:S04]  /*0e20*/  IMAD.MOV R0, RZ, RZ, -R19 ;  /* 0x000000ffff007224 */ /* 0x000fc800078e0a13 */
[----:B------:R-:W-:Y:S01]  /*0e30*/  IMAD R23, R22, R0, R17 ;  /* 0x0000000016177224 */ /* 0x000fe200078e0211 */
[----:B------:R-:W-:Y:S05]  /*0e40*/  @!P0 BRA `(.L_x_8) ;  /* 0x0000013000008947 */ /* 0x000fea0003800000 */
[----:B------:R-:W-:Y:S01]  /*0e50*/  MOV R0, 0x0 ;  /* 0x0000000000007802 */ /* 0x000fe20000000f00 */
[----:B------:R-:W-:Y:S02]  /*0e60*/  IMAD.MOV.U32 R4, RZ, RZ, c[0x4][0xc8] ;  /* 0x01003200ff047624 */ /* 0x000fe400078e00ff */
[----:B------:R-:W-:Y:S01]  /*0e70*/  IMAD.MOV.U32 R5, RZ, RZ, c[0x4][0xcc] ;  /* 0x01003300ff057624 */ /* 0x000fe200078e00ff */
[----:B------:R0:W2:Y:S01]  /*0e80*/  LDC.64 R14, c[0x4][R0] ;  /* 0x01000000000e7b82 */ /* 0x0000a20000000a00 */
[----:B------:R-:W-:Y:S02]  /*0e90*/  IMAD.MOV.U32 R6, RZ, RZ, c[0x4][0xd0] ;  /* 0x01003400ff067624 */ /* 0x000fe400078e00ff */
[----:B------:R-:W-:Y:S02]  /*0ea0*/  IMAD.MOV.U32 R7, RZ, RZ, c[0x4][0xd4] ;  /* 0x01003500ff077624 */ /* 0x000fe400078e00ff */
[----:B------:R-:W-:-:S02]  /*0eb0*/  IMAD.MOV.U32 R8, RZ, RZ, 0x53f ;  /* 0x0000053fff087424 */ /* 0x000fc400078e00ff */
[----:B------:R-:W-:Y:S02]  /*0ec0*/  IMAD.MOV.U32 R10, RZ, RZ, c[0x4][0xc0] ;  /* 0x01003000ff0a7624 */ /* 0x000fe400078e00ff */
[----:B------:R-:W-:Y:S02]  /*0ed0*/  IMAD.MOV.U32 R11, RZ, RZ, c[0x4][0xc4] ;  /* 0x01003100ff0b7624 */ /* 0x000fe400078e00ff */
[----:B------:R-:W-:Y:S02]  /*0ee0*/  IMAD.MOV.U32 R12, RZ, RZ, 0x1 ;  /* 0x00000001ff0c7424 */ /* 0x000fe400078e00ff */
[----:B------:R-:W-:Y:S02]  /*0ef0*/  IMAD.MOV.U32 R13, RZ, RZ, RZ ;  /* 0x000000ffff0d7224 */ /* 0x000fe400078e00ff */
[----:B0-----:R-:W-:Y:S01]  /*0f00*/  LEPC R16 ;  /* 0x000000000010734e */ /* 0x001fe20000000000 */
[----:B------:R-:W-:Y:S02]  /*0f10*/  MOV R3, 0xf80 ;  /* 0x00000f8000037802 */ /* 0x000fe40000000f00 */
[----:B------:R-:W-:Y:S02]  /*0f20*/  MOV R20, 0xf00 ;  /* 0x00000f0000147802 */ /* 0x000fe40000000f00 */
[----:B------:R-:W-:-:S02]  /*0f30*/  MOV R21, 0x0 ;  /* 0x0000000000157802 */ /* 0x000fc40000000f00 */
[----:B------:R-:W-:Y:S02]  /*0f40*/  MOV R0, 0x0 ;  /* 0x0000000000007802 */ /* 0x000fe40000000f00 */
[----:B------:R-:W-:-:S04]  /*0f50*/  IADD3 R20, P0, P1, -R20, R3, R16 ;  /* 0x0000000314147210 */ /* 0x000fc8000791e110 */
[----:B------:R-:W-:-:S04]  /*0f60*/  IADD3.X R21, ~R0, R21, R17, P0, P1 ;  /* 0x0000001500157210 */ /* 0x000fc800007e2511 */
[----:B-12---:R-:W-:Y:S05]  /*0f70*/  CALL.ABS.NOINC R14 ;  /* 0x000000000e007343 */ /* 0x006fea0003c00000 */
.L_x_8:
[----:B------:R-:W-:Y:S01]  /*0f80*/  ISETP.NE.AND P6, PT, R36, RZ, PT ;  /* 0x000000ff2400720c */ /* 0x000fe20003fc5270 */
[----:B------:R-:W-:Y:S02]  /*0f90*/  IMAD R0, R22, R19, R23 ;  /* 0x0000001316007224 */ /* 0x000fe400078e0217 */
[----:B------:R-:W-:-:S03]  /*0fa0*/  IMAD.MOV.U32 R10, RZ, RZ, c[0x0][0x1e0] ;  /* 0x00007800ff0a7624 */ /* 0x000fc600078e00ff */
[----:B------:R-:W-:-:S05]  /*0fb0*/  LEA R0, R0, 0x440, 0x1 ;  /* 0x0000044000007811 */ /* 0x000fca00078e08ff */
[----:B------:R-:W-:Y:S02]  /*0fc0*/  IMAD R3, R10, 0x2, R0 ;  /* 0x000000020a037824 */ /* 0x000fe400078e0200 */
[----:B------:R-:W-:Y:S05]  /*0fd0*/  @!P6 BRA `(.L_x_9) ;  /* 0x000000300000e947 */ /* 0x000fea0003800000 */
[----:B------:R-:W-:Y:S01]  /*0fe0*/  ISETP.NE.AND P5, PT, RZ, c[0x0][0x1ec], PT ;  /* 0x00007b00ff007a0c */ /* 0x000fe20003fa5270 */
[----:B------:R0:W-:-:S12]  /*0ff0*/  STS.128 [R0], R32 ;  /* 0x0000002000007388 */ /* 0x0001d80000000c00 */
[----:B------:R0:W-:Y:S02]  /*1000*/  @!P5 STS.128 [R3], R24 ;  /* 0x000000180300d388 */ /* 0x0001e40000000c00 */
.L_x_9:
[----:B------:R-:W-:Y:S01]  /*1010*/  WARPSYNC 0xffffffff ;  /* 0xffffffff00007948 */ /* 0x000fe20003800000 */
[----:B------:R-:W-:Y:S06]  /*1020*/  BAR.SYNC.DEFER_BLOCKING 0x0 ;  /* 0x0000000000007b1d */ /* 0x000fec0000010000 */
[----:B------:R-:W-:Y:S05]  /*1030*/  @!P6 BRA.U `(.L_x_10) ;  /* 0x00000f610000e947 */ /* 0x000fea0003800000 */
[----:B------:R-:W-:Y:S01]  /*1040*/  SHF.R.S32.HI R4, RZ, 0x1f, R10 ;  /* 0x0000001fff047819 */ /* 0x000fe2000001140a */
[----:B------:R-:W-:Y:S01]  /*1050*/  BSSY B0, `(.L_x_10) ;  /* 0x00000f4000007945 */ /* 0x000fe20003800000 */
[----:B------:R-:W-:Y:S02]  /*1060*/  LEA.HI R5, R23, R23, RZ, 0x1 ;  /* 0x0000001717057211 */ /* 0x000fe400078f08ff */
[----:B------:R-:W-:-:S02]  /*1070*/  LEA.HI R4, R4, c[0x0][0x1e0], RZ, 0x2 ;  /* 0x0000780004047a11 */ /* 0x000fc400078f10ff */
[----:B------:R-:W-:Y:S02]  /*1080*/  SHF.R.S32.HI R5, RZ, 0x1, R5 ;  /* 0x00000001ff057819 */ /* 0x000fe40000011405 */
[----:B------:R-:W-:-:S05]  /*1090*/  SHF.R.S32.HI R4, RZ, 0x2, R4 ;  /* 0x00000002ff047819 */ /* 0x000fca0000011404 */
[----:B------:R-:W-:Y:S01]  /*10a0*/  IMAD R5, R19, R4, R5 ;  /* 0x0000000413057224 */ /* 0x000fe200078e0205 */
[----:B------:R-:W-:Y:S05]  /*10b0*/  @!P6 BRA `(.L_x_11) ;  /* 0x00000ed00000e947 */ /* 0x000fea0003800000 */
[C---:B------:R-:W-:Y:S01]  /*10c0*/  LEA R23, R5.reuse, 0x440, 0x1 ;  /* 0x0000044005177811 */ /* 0x040fe200078e08ff */
[----:B------:R-:W-:Y:S01]  /*10d0*/  IMAD.SHL.U32 R4, R5, 0x2, RZ ;  /* 0x0000000205047824 */ /* 0x000fe200078e00ff */
[----:B------:R-:W-:Y:S01]  /*10e0*/  ISETP.NE.AND P0, PT, RZ, c[0x0][0x1ec], PT ;  /* 0x00007b00ff007a0c */ /* 0x000fe20003f05270 */
[----:B------:R-:W-:Y:S02]  /*10f0*/  BSSY B1, `(.L_x_12) ;  /* 0x00000d9000017945 */ /* 0x000fe40003800000 */
[----:B------:R-:W-:Y:S01]  /*1100*/  IMAD R37, R22, 0x2, R23 ;  /* 0x0000000216257824 */ /* 0x000fe200078e0217 */
[----:B------:R-:W2:Y:S04]  /*1110*/  LDS.64 R12, [R4+0x440] ;  /* 0x00044000040c7984 */ /* 0x000ea80000000a00 */
[----:B------:R-:W3:Y:S01]  /*1120*/  LDS.64 R14, [R37] ;  /* 0x00000000250e7984 */ /* 0x000ee20000000a00 */
[----:B--2---:R-:W-:-:S02]  /*1130*/  SHF.R.U64 R8, R12, 0x10, R13 ;  /* 0x000000100c087819 */ /* 0x004fc4000000120d */
[----:B------:R-:W-:Y:S02]  /*1140*/  SHF.R.U32.HI R6, RZ, 0x10, R13 ;  /* 0x00000010ff067819 */ /* 0x000fe4000001160d */
[--C-:B0--3--:R-:W-:Y:S02]  /*1150*/  SHF.R.U64 R33, R14, 0x10, R15.reuse ;  /* 0x000000100e217819 */ /* 0x109fe4000000120f */
[--C-:B------:R-:W-:Y:S02]  /*1160*/  SHF.R.U32.HI R35, RZ, 0x10, R15.reuse ;  /* 0x00000010ff237819 */ /* 0x100fe4000001160f */
[----:B------:R-:W-:Y:S02]  /*1170*/  PRMT R32, R12, 0x5410, R14 ;  /* 0x000054100c207816 */ /* 0x000fe4000000000e */
[----:B------:R-:W-:Y:S02]  /*1180*/  PRMT R34, R13, 0x5410, R15 ;  /* 0x000054100d227816 */ /* 0x000fe4000000000f */
[----:B------:R-:W-:-:S02]  /*1190*/  PRMT R33, R8, 0x5410, R33 ;  /* 0x0000541008217816 */ /* 0x000fc40000000021 */
[----:B------:R-:W-:Y:S01]  /*11a0*/  PRMT R35, R6, 0x5410, R35 ;  /* 0x0000541006237816 */ /* 0x000fe20000000023 */
[----:B------:R-:W-:Y:S05]  /*11b0*/  @!P0 BRA `(.L_x_13) ;  /* 0x0000049000008947 */ /* 0x000fea0003800000 */
[----:B------:R-:W-:-:S04]  /*11c0*/  SHF.R.S32.HI R4, RZ, 0x1f, R5 ;  /* 0x0000001fff047819 */ /* 0x000fc80000011405 */
[----:B------:R-:W-:-:S05]  /*11d0*/  LEA.HI R4, R4, R5, RZ, 0x2 ;  /* 0x0000000504047211 */ /* 0x000fca00078f10ff */
[----:B------:R-:W-:-:S05]  /*11e0*/  IMAD.SHL.U32 R4, R4, 0x2, RZ ;  /* 0x0000000204047824 */ /* 0x000fca00078e00ff */
[----:B------:R-:W-:-:S04]  /*11f0*/  LOP3.LUT R8, R4, 0xfffffff8, RZ, 0xc0, !PT ;  /* 0xfffffff804087812 */ /* 0x000fc800078ec0ff */
[----:B------:R-:W-:-:S13]  /*1200*/  ISETP.GE.AND P0, PT, R8, c[0x0][0x1e0], PT ;  /* 0x0000780008007a0c */ /* 0x000fda0003f06270 */
[----:B------:R-:W-:Y:S05]  /*1210*/  @P0 BRA `(.L_x_14) ;  /* 0x00000c6000000947 */ /* 0x000fea0003800000 */
[----:B------:R-:W0:Y:S01]  /*1220*/  I2F R5, c[0x0][0x1e0] ;  /* 0x0000780000057b06 */ /* 0x000e220000201400 */
[C---:B------:R-:W-:Y:S01]  /*1230*/  IADD3 R9, R8.reuse, 0x4, RZ ;  /* 0x0000000408097810 */ /* 0x040fe20007ffe0ff */
[--C-:B------:R-:W-:Y:S01]  /*1240*/  HADD2.F32 R17, -RZ, R35.reuse.H1_H1 ;  /* 0x30000023ff117230 */ /* 0x100fe20000004100 */
[C---:B------:R-:W-:Y:S01]  /*1250*/  IADD3 R7, R8.reuse, 0x2, RZ ;  /* 0x0000000208077810 */ /* 0x040fe20007ffe0ff */
[----:B------:R-:W-:Y:S01]  /*1260*/  HADD2.F32 R35, -RZ, R35.H0_H0 ;  /* 0x20000023ff237230 */ /* 0x000fe20000004100 */
[----:B------:R-:W-:-:S03]  /*1270*/  IADD3 R11, R8, 0x6, RZ ;  /* 0x00000006080b7810 */ /* 0x000fc60007ffe0ff */
[----:B------:R-:W-:Y:S08]  /*1280*/  I2F R9, R9 ;  /* 0x0000000900097306 */ /* 0x000ff00000201400 */
[----:B0-----:R-:W0:Y:S08]  /*1290*/  MUFU.RCP R12, R5 ;  /* 0x00000005000c7308 */ /* 0x001e300000001000 */
[----:B------:R-:W2:Y:S08]  /*12a0*/  I2F R6, R8 ;  /* 0x0000000800067306 */ /* 0x000eb00000201400 */
[----:B------:R-:W3:Y:S01]  /*12b0*/  I2F R7, R7 ;  /* 0x0000000700077306 */ /* 0x000ee20000201400 */
[----:B0-----:R-:W-:-:S04]  /*12c0*/  FMUL.FTZ R5, R9, R12 ;  /* 0x0000000c09057220 */ /* 0x001fc80000410000 */
[----:B------:R-:W-:-:S03]  /*12d0*/  FMUL.FTZ R10, R5, 13.28771209716796875 ;  /* 0x41549a78050a7820 */ /* 0x000fc60000410000 */
[----:B------:R-:W0:Y:S01]  /*12e0*/  I2F R11, R11 ;  /* 0x0000000b000b7306 */ /* 0x000e220000201400 */
[----:B--2---:R-:W-:-:S04]  /*12f0*/  FMUL.FTZ R6, R6, R12 ;  /* 0x0000000c06067220 */ /* 0x004fc80000410000 */
[----:B------:R-:W-:Y:S02]  /*1300*/  FMUL.FTZ R6, R6, 13.28771209716796875 ;  /* 0x41549a7806067820 */ /* 0x000fe40000410000 */
[-C--:B---3--:R-:W-:Y:S01]  /*1310*/  FMUL.FTZ R8, R7, R12.reuse ;  /* 0x0000000c07087220 */ /* 0x088fe20000410000 */
[----:B------:R-:W-:Y:S03]  /*1320*/  I2F R4, c[0x0][0x1ec] ;  /* 0x00007b0000047b06 */ /* 0x000fe60000201400 */
[----:B------:R-:W-:Y:S02]  /*1330*/  FMUL.FTZ R8, R8, 13.28771209716796875 ;  /* 0x41549a7808087820 */ /* 0x000fe40000410000 */
[----:B0-----:R-:W-:-:S03]  /*1340*/  FMUL.FTZ R5, R11, R12 ;  /* 0x0000000c0b057220 */ /* 0x001fc60000410000 */
[----:B------:R-:W0:Y:S01]  /*1350*/  MUFU.EX2 R13, -R6 ;  /* 0x80000006000d7308 */ /* 0x000e220000000800 */
[----:B------:R-:W-:-:S07]  /*1360*/  FMUL.FTZ R9, R5, 13.28771209716796875 ;  /* 0x41549a7805097820 */ /* 0x000fce0000410000 */
[----:B------:R-:W2:Y:S08]  /*1370*/  MUFU.EX2 R7, -R8 ;  /* 0x8000000800077308 */ /* 0x000eb00000000800 */
[----:B------:R-:W3:Y:S01]  /*1380*/  MUFU.EX2 R15, -R10 ;  /* 0x8000000a000f7308 */ /* 0x000ee20000000800 */
[----:B0-----:R-:W-:-:S04]  /*1390*/  FMUL.FTZ R5, R4, R13 ;  /* 0x0000000d04057220 */ /* 0x001fc80000410000 */
[----:B------:R-:W-:-:S03]  /*13a0*/  FMUL.RZ R11, R5, 0.15915493667125701904 ;  /* 0x3e22f983050b7820 */ /* 0x000fc6000040c000 */
[----:B------:R-:W0:Y:S01]  /*13b0*/  MUFU.EX2 R9, -R9 ;  /* 0x8000000900097308 */ /* 0x000e220000000800 */
[----:B--2---:R-:W-:-:S04]  /*13c0*/  FMUL.FTZ R7, R4, R7 ;  /* 0x0000000704077220 */ /* 0x004fc80000410000 */
[----:B------:R-:W-:Y:S02]  /*13d0*/  FMUL.RZ R14, R7, 0.15915493667125701904 ;  /* 0x3e22f983070e7820 */ /* 0x000fe4000040c000 */
[C---:B---3--:R-:W-:Y:S01]  /*13e0*/  FMUL.FTZ R7, R4.reuse, R15 ;  /* 0x0000000f04077220 */ /* 0x048fe20000410000 */
[----:B------:R-:W-:Y:S03]  /*13f0*/  MUFU.SIN R6, R11 ;  /* 0x0000000b00067308 */ /* 0x000fe60000000400 */
[----:B------:R-:W-:Y:S02]  /*1400*/  FMUL.RZ R7, R7, 0.15915493667125701904 ;  /* 0x3e22f98307077820 */ /* 0x000fe4000040c000 */
[----:B0-----:R-:W-:-:S03]  /*1410*/  FMUL.FTZ R4, R4, R9 ;  /* 0x0000000904047220 */ /* 0x001fc60000410000 */
[----:B------:R0:W2:Y:S01]  /*1420*/  MUFU.COS R5, R11 ;  /* 0x0000000b00057308 */ /* 0x0000a20000000000 */
[----:B------:R-:W-:Y:S01]  /*1430*/  FMUL.RZ R19, R4, 0.15915493667125701904 ;  /* 0x3e22f98304137820 */ /* 0x000fe2000040c000 */
[--C-:B------:R-:W-:Y:S02]  /*1440*/  HADD2.F32 R4, -RZ, R32.reuse.H1_H1 ;  /* 0x30000020ff047230 */ /* 0x100fe40000004100 */
[----:B------:R-:W-:-:S04]  /*1450*/  HADD2.F32 R32, -RZ, R32.H0_H0 ;  /* 0x20000020ff207230 */ /* 0x000fc80000004100 */
[----:B------:R-:W3:Y:S01]  /*1460*/  MUFU.SIN R10, R14 ;  /* 0x0000000e000a7308 */ /* 0x000ee20000000400 */
[--C-:B0-----:R-:W-:Y:S02]  /*1470*/  HADD2.F32 R11, -RZ, R33.reuse.H1_H1 ;  /* 0x30000021ff0b7230 */ /* 0x101fe40000004100 */
[----:B------:R-:W-:-:S05]  /*1480*/  HADD2.F32 R33, -RZ, R33.H0_H0 ;  /* 0x20000021ff217230 */ /* 0x000fca0000004100 */
[----:B------:R-:W0:Y:S01]  /*1490*/  MUFU.SIN R13, R7 ;  /* 0x00000007000d7308 */ /* 0x000e220000000400 */
[----:B--2---:R-:W-:-:S07]  /*14a0*/  FMUL.FTZ R9, R5, R4 ;  /* 0x0000000405097220 */ /* 0x004fce0000410000 */
[----:B------:R-:W2:Y:S08]  /*14b0*/  MUFU.SIN R16, R19 ;  /* 0x0000001300107308 */ /* 0x000eb00000000400 */
[----:B------:R4:W5:Y:S08]  /*14c0*/  MUFU.COS R8, R14 ;  /* 0x0000000e00087308 */ /* 0x0009700000000000 */
[----:B------:R1:W0:Y:S01]  /*14d0*/  MUFU.COS R12, R7 ;  /* 0x00000007000c7308 */ /* 0x0002220000000000 */
[----:B----4-:R-:W-:-:S02]  /*14e0*/  HADD2.F32 R14, -RZ, R34.H1_H1 ;  /* 0x30000022ff0e7230 */ /* 0x010fc40000004100 */
[----:B------:R-:W-:-:S05]  /*14f0*/  HADD2.F32 R34, -RZ, R34.H0_H0 ;  /* 0x20000022ff227230 */ /* 0x000fca0000004100 */
[----:B------:R-:W4:Y:S01]  /*1500*/  MUFU.COS R15, R19 ;  /* 0x00000013000f7308 */ /* 0x000f220000000000 */
[----:B-1----:R-:W-:Y:S02]  /*1510*/  FMUL.FTZ R7, R6, R4 ;  /* 0x0000000406077220 */ /* 0x002fe40000410000 */
[----:B---3--:R-:W-:Y:S02]  /*1520*/  FMUL.FTZ R4, R10, R11 ;  /* 0x0000000b0a047220 */ /* 0x008fe40000410000 */
[-C--:B------:R-:W-:Y:S02]  /*1530*/  FFMA.FTZ R7, R5, R32.reuse, -R7 ;  /* 0x0000002005077223 */ /* 0x080fe40000010807 */
[----:B------:R-:W-:Y:S02]  /*1540*/  FFMA.FTZ R32, R6, R32, R9 ;  /* 0x0000002006207223 */ /* 0x000fe40000010009 */
[----:B0-----:R-:W-:Y:S02]  /*1550*/  FMUL.FTZ R5, R13, R14 ;  /* 0x0000000e0d057220 */ /* 0x001fe40000410000 */
[----:B--2---:R-:W-:Y:S01]  /*1560*/  FMUL.FTZ R6, R16, R17 ;  /* 0x0000001110067220 */ /* 0x004fe20000410000 */
[----:B------:R-:W-:Y:S01]  /*1570*/  F2FP.PACK_AB R32, R32, R7 ;  /* 0x000000072020723e */ /* 0x000fe200000000ff */
[----:B-----5:R-:W-:-:S02]  /*1580*/  FMUL.FTZ R11, R8, R11 ;  /* 0x0000000b080b7220 */ /* 0x020fc40000410000 */
[----:B------:R-:W-:Y:S02]  /*1590*/  FMUL.FTZ R14, R12, R14 ;  /* 0x0000000e0c0e7220 */ /* 0x000fe40000410000 */
[C---:B----4-:R-:W-:Y:S02]  /*15a0*/  FMUL.FTZ R17, R15.reuse, R17 ;  /* 0x000000110f117220 */ /* 0x050fe40000410000 */
[----:B------:R-:W-:Y:S02]  /*15b0*/  FFMA.FTZ R4, R8, R33, -R4 ;  /* 0x0000002108047223 */ /* 0x000fe40000010804 */
[----:B------:R-:W-:Y:S02]  /*15c0*/  FFMA.FTZ R5, R12, R34, -R5 ;  /* 0x000000220c057223 */ /* 0x000fe40000010805 */
[----:B------:R-:W-:Y:S02]  /*15d0*/  FFMA.FTZ R6, R15, R35, -R6 ;  /* 0x000000230f067223 */ /* 0x000fe40000010806 */
[----:B------:R-:W-:-:S02]  /*15e0*/  FFMA.FTZ R33, R10, R33, R11 ;  /* 0x000000210a217223 */ /* 0x000fc4000001000b */
[----:B------:R-:W-:Y:S02]  /*15f0*/  FFMA.FTZ R34, R13, R34, R14 ;  /* 0x000000220d227223 */ /* 0x000fe4000001000e */
[----:B------:R-:W-:Y:S01]  /*1600*/  FFMA.FTZ R35, R16, R35, R17 ;  /* 0x0000002310237223 */ /* 0x000fe20000010011 */
[----:B------:R-:W-:Y:S02]  /*1610*/  F2FP.PACK_AB R33, R33, R4 ;  /* 0x000000042121723e */ /* 0x000fe400000000ff */
[----:B------:R-:W-:Y:S02]  /*1620*/  F2FP.PACK_AB R34, R34, R5 ;  /* 0x000000052222723e */ /* 0x000fe400000000ff */
[----:B------:R-:W-:Y:S01]  /*1630*/  F2FP.PACK_AB R35, R35, R6 ;  /* 0x000000062323723e */ /* 0x000fe200000000ff */
[----:B------:R-:W-:Y:S05]  /*1640*/  BRA `(.L_x_14) ;  /* 0x0000083000007947 */ /* 0x000fea0003800000 */
.L_x_13:
[C---:B------:R-:W-:Y:S01]  /*1650*/  IMAD R39, R10.reuse, 0x2, R23 ;  /* 0x000000020a277824 */ /* 0x040fe200078e0217 */
[----:B------:R-:W-:Y:S01]  /*1660*/  SHF.R.S32.HI R4, RZ, 0x1f, R5 ;  /* 0x0000001fff047819 */ /* 0x000fe20000011405 */
[----:B------:R-:W-:Y:S01]  /*1670*/  IMAD R41, R10, 0x2, R37 ;  /* 0x000000020a297824 */ /* 0x000fe200078e0225 */
[----:B------:R-:W-:Y:S02]  /*1680*/  BSSY B2, `(.L_x_15) ;  /* 0x000006f000027945 */ /* 0x000fe40003800000 */
[----:B------:R-:W0:Y:S01]  /*1690*/  LDS.64 R8, [R39] ;  /* 0x0000000027087984 */ /* 0x000e220000000a00 */
[----:B------:R-:W-:-:S03]  /*16a0*/  LEA.HI R4, R4, R5, RZ, 0x2 ;  /* 0x0000000504047211 */ /* 0x000fc600078f10ff */
[----:B------:R-:W2:Y:S02]  /*16b0*/  LDS.64 R10, [R41] ;  /* 0x00000000290a7984 */ /* 0x000ea40000000a00 */
[----:B------:R-:W-:-:S05]  /*16c0*/  IMAD.SHL.U32 R4, R4, 0x2, RZ ;  /* 0x0000000204047824 */ /* 0x000fca00078e00ff */
[----:B------:R-:W-:-:S04]  /*16d0*/  LOP3.LUT R7, R4, 0xfffffff8, RZ, 0xc0, !PT ;  /* 0xfffffff804077812 */ /* 0x000fc800078ec0ff */
[----:B------:R-:W-:Y:S02]  /*16e0*/  ISETP.GE.AND P0, PT, R7, c[0x0][0x1e0], PT ;  /* 0x0000780007007a0c */ /* 0x000fe40003f06270 */
[--C-:B0-----:R-:W-:Y:S02]  /*16f0*/  SHF.R.U64 R6, R8, 0x10, R9.reuse ;  /* 0x0000001008067819 */ /* 0x101fe40000001209 */
[----:B------:R-:W-:Y:S02]  /*1700*/  SHF.R.U32.HI R4, RZ, 0x10, R9 ;  /* 0x00000010ff047819 */ /* 0x000fe40000011609 */
[--C-:B--2---:R-:W-:Y:S02]  /*1710*/  SHF.R.U64 R25, R10, 0x10, R11.reuse ;  /* 0x000000100a197819 */ /* 0x104fe4000000120b */
[----:B------:R-:W-:Y:S02]  /*1720*/  SHF.R.U32.HI R27, RZ, 0x10, R11 ;  /* 0x00000010ff1b7819 */ /* 0x000fe4000001160b */
[----:B------:R-:W-:-:S02]  /*1730*/  PRMT R24, R8, 0x5410, R10 ;  /* 0x0000541008187816 */ /* 0x000fc4000000000a */
[----:B------:R-:W-:Y:S02]  /*1740*/  PRMT R26, R9, 0x5410, R11 ;  /* 0x00005410091a7816 */ /* 0x000fe4000000000b */
[----:B------:R-:W-:Y:S02]  /*1750*/  PRMT R25, R6, 0x5410, R25 ;  /* 0x0000541006197816 */ /* 0x000fe40000000019 */
[----:B------:R-:W-:Y:S01]  /*1760*/  PRMT R27, R4, 0x5410, R27 ;  /* 0x00005410041b7816 */ /* 0x000fe2000000001b */
[----:B------:R-:W-:Y:S05]  /*1770*/  @P0 BRA `(.L_x_16) ;  /* 0x000005f000000947 */ /* 0x000fea0003800000 */
[----:B------:R-:W0:Y:S01]  /*1780*/  I2F R9, c[0x0][0x1e0] ;  /* 0x0000780000097b06 */ /* 0x000e220000201400 */
[C---:B------:R-:W-:Y:S01]  /*1790*/  IADD3 R6, R7.reuse, 0x2, RZ ;  /* 0x0000000207067810 */ /* 0x040fe20007ffe0ff */
[--C-:B------:R-:W-:Y:S01]  /*17a0*/  HADD2.F32 R19, -RZ, R32.reuse.H1_H1 ;  /* 0x30000020ff137230 */ /* 0x100fe20000004100 */
[C---:B------:R-:W-:Y:S01]  /*17b0*/  IADD3 R8, R7.reuse, 0x4, RZ ;  /* 0x0000000407087810 */ /* 0x040fe20007ffe0ff */
[----:B------:R-:W-:Y:S01]  /*17c0*/  HADD2.F32 R32, -RZ, R32.H0_H0 ;  /* 0x20000020ff207230 */ /* 0x000fe20000004100 */
[----:B------:R-:W-:Y:S01]  /*17d0*/  IADD3 R10, R7, 0x6, RZ ;  /* 0x00000006070a7810 */ /* 0x000fe20007ffe0ff */
[--C-:B------:R-:W-:Y:S01]  /*17e0*/  HADD2.F32 R43, -RZ, R33.reuse.H1_H1 ;  /* 0x30000021ff2b7230 */ /* 0x100fe20000004100 */
[----:B------:R-:W-:Y:S01]  /*17f0*/  IADD3 R4, -R44, c[0x0][0x1ec], RZ ;  /* 0x00007b002c047a10 */ /* 0x000fe20007ffe1ff */
[----:B------:R-:W-:Y:S01]  /*1800*/  I2F R5, R7 ;  /* 0x0000000700057306 */ /* 0x000fe20000201400 */
[----:B------:R-:W-:-:S02]  /*1810*/  HADD2.F32 R33, -RZ, R33.H0_H0 ;  /* 0x20000021ff217230 */ /* 0x000fc40000004100 */
[----:B------:R-:W-:Y:S02]  /*1820*/  HADD2.F32 R16, -RZ, R26.H1_H1 ;  /* 0x3000001aff107230 */ /* 0x000fe40000004100 */
[----:B------:R-:W-:Y:S02]  /*1830*/  HADD2.F32 R36, -RZ, R34.H1_H1 ;  /* 0x30000022ff247230 */ /* 0x000fe40000004100 */
[----:B------:R-:W-:Y:S01]  /*1840*/  HADD2.F32 R26, -RZ, R26.H0_H0 ;  /* 0x2000001aff1a7230 */ /* 0x000fe20000004100 */
[----:B0-----:R-:W0:Y:S01]  /*1850*/  MUFU.RCP R11, R9 ;  /* 0x00000009000b7308 */ /* 0x001e220000001000 */
[----:B------:R-:W-:Y:S02]  /*1860*/  HADD2.F32 R34, -RZ, R34.H0_H0 ;  /* 0x20000022ff227230 */ /* 0x000fe40000004100 */
[----:B------:R-:W-:Y:S02]  /*1870*/  HADD2.F32 R38, -RZ, R35.H1_H1 ;  /* 0x30000023ff267230 */ /* 0x000fe40000004100 */
[----:B------:R-:W-:-:S02]  /*1880*/  HADD2.F32 R22, -RZ, R27.H1_H1 ;  /* 0x3000001bff167230 */ /* 0x000fc40000004100 */
[----:B------:R-:W-:Y:S01]  /*1890*/  HADD2.F32 R35, -RZ, R35.H0_H0 ;  /* 0x20000023ff237230 */ /* 0x000fe20000004100 */
[----:B------:R-:W2:Y:S01]  /*18a0*/  I2F R6, R6 ;  /* 0x0000000600067306 */ /* 0x000ea20000201400 */
[----:B------:R-:W-:-:S07]  /*18b0*/  HADD2.F32 R20, -RZ, R27.H0_H0 ;  /* 0x2000001bff147230 */ /* 0x000fce0000004100 */
[----:B------:R-:W3:Y:S01]  /*18c0*/  I2F R8, R8 ;  /* 0x0000000800087306 */ /* 0x000ee20000201400 */
[----:B0-----:R-:W-:-:S04]  /*18d0*/  FMUL.FTZ R5, R5, R11 ;  /* 0x0000000b05057220 */ /* 0x001fc80000410000 */
[----:B------:R-:W-:-:S03]  /*18e0*/  FMUL.FTZ R5, R5, 13.28771209716796875 ;  /* 0x41549a7805057820 */ /* 0x000fc60000410000 */
[----:B------:R-:W0:Y:S01]  /*18f0*/  I2F R10, R10 ;  /* 0x0000000a000a7306 */ /* 0x000e220000201400 */
[----:B--2---:R-:W-:-:S04]  /*1900*/  FMUL.FTZ R7, R6, R11 ;  /* 0x0000000b06077220 */ /* 0x004fc80000410000 */
[----:B------:R-:W-:-:S03]  /*1910*/  FMUL.FTZ R7, R7, 13.28771209716796875 ;  /* 0x41549a7807077820 */ /* 0x000fc60000410000 */
[----:B------:R-:W-:Y:S01]  /*1920*/  I2F R4, R4 ;  /* 0x0000000400047306 */ /* 0x000fe20000201400 */
[----:B---3--:R-:W-:-:S04]  /*1930*/  FMUL.FTZ R6, R8, R11 ;  /* 0x0000000b08067220 */ /* 0x008fc80000410000 */
[----:B------:R-:W-:-:S03]  /*1940*/  FMUL.FTZ R9, R6, 13.28771209716796875 ;  /* 0x41549a7806097820 */ /* 0x000fc60000410000 */
[----:B------:R-:W2:Y:S01]  /*1950*/  MUFU.EX2 R5, -R5 ;  /* 0x8000000500057308 */ /* 0x000ea20000000800 */
[----:B0-----:R-:W-:-:S04]  /*1960*/  FMUL.FTZ R10, R10, R11 ;  /* 0x0000000b0a0a7220 */ /* 0x001fc80000410000 */
[----:B------:R-:W-:-:S03]  /*1970*/  FMUL.FTZ R11, R10, 13.28771209716796875 ;  /* 0x41549a780a0b7820 */ /* 0x000fc60000410000 */
[----:B------:R-:W0:Y:S08]  /*1980*/  MUFU.EX2 R7, -R7 ;  /* 0x8000000700077308 */ /* 0x000e300000000800 */
[----:B------:R-:W3:Y:S01]  /*1990*/  MUFU.EX2 R9, -R9 ;  /* 0x8000000900097308 */ /* 0x000ee20000000800 */
[----:B--2---:R-:W-:-:S04]  /*19a0*/  FMUL.FTZ R6, R4, R5 ;  /* 0x0000000504067220 */ /* 0x004fc80000410000 */
[----:B------:R-:W-:-:S03]  /*19b0*/  FMUL.RZ R13, R6, 0.15915493667125701904 ;  /* 0x3e22f983060d7820 */ /* 0x000fc6000040c000 */
[----:B------:R-:W2:Y:S01]  /*19c0*/  MUFU.EX2 R11, -R11 ;  /* 0x8000000b000b7308 */ /* 0x000ea20000000800 */
[----:B0-----:R-:W-:-:S04]  /*19d0*/  FMUL.FTZ R8, R4, R7 ;  /* 0x0000000704087220 */ /* 0x001fc80000410000 */
[----:B------:R-:W-:-:S03]  /*19e0*/  FMUL.RZ R8, R8, 0.15915493667125701904 ;  /* 0x3e22f98308087820 */ /* 0x000fc6000040c000 */
[----:B------:R-:W0:Y:S01]  /*19f0*/  MUFU.COS R5, R13 ;  /* 0x0000000d00057308 */ /* 0x000e220000000000 */
[----:B---3--:R-:W-:-:S04]  /*1a00*/  FMUL.FTZ R7, R4, R9 ;  /* 0x0000000904077220 */ /* 0x008fc80000410000 */
[----:B------:R-:W-:-:S03]  /*1a10*/  FMUL.RZ R9, R7, 0.15915493667125701904 ;  /* 0x3e22f98307097820 */ /* 0x000fc6000040c000 */
[----:B------:R3:W4:Y:S01]  /*1a20*/  MUFU.SIN R6, R13 ;  /* 0x0000000d00067308 */ /* 0x0007220000000400 */
[----:B--2---:R-:W-:-:S04]  /*1a30*/  FMUL.FTZ R4, R4, R11 ;  /* 0x0000000b04047220 */ /* 0x004fc80000410000 */
[----:B------:R-:W-:-:S03]  /*1a40*/  FMUL.RZ R21, R4, 0.15915493667125701904 ;  /* 0x3e22f98304157820 */ /* 0x000fc6000040c000 */
[----:B------:R-:W2:Y:S01]  /*1a50*/  MUFU.SIN R12, R8 ;  /* 0x00000008000c7308 */ /* 0x000ea20000000400 */
[--C-:B---3--:R-:W-:Y:S01]  /*1a60*/  HADD2.F32 R13, -RZ, R25.reuse.H1_H1 ;  /* 0x30000019ff0d7230 */ /* 0x108fe20000004100 */
[----:B0-----:R-:W-:Y:S01]  /*1a70*/  FMUL.FTZ R7, R19, R5 ;  /* 0x0000000513077220 */ /* 0x001fe20000410000 */
[----:B------:R-:W-:-:S05]  /*1a80*/  HADD2.F32 R25, -RZ, R25.H0_H0 ;  /* 0x20000019ff197230 */ /* 0x000fca0000004100 */
[----:B------:R0:W3:Y:S01]  /*1a90*/  MUFU.COS R10, R8 ;  /* 0x00000008000a7308 */ /* 0x0000e20000000000 */
[-C--:B----4-:R-:W-:Y:S02]  /*1aa0*/  FMUL.FTZ R4, R19, R6.reuse ;  /* 0x0000000613047220 */ /* 0x090fe40000410000 */
[C---:B------:R-:W-:Y:S02]  /*1ab0*/  FFMA.FTZ R7, R32.reuse, R6, R7 ;  /* 0x0000000620077223 */ /* 0x040fe40000010007 */
[----:B------:R-:W-:-:S03]  /*1ac0*/  FFMA.FTZ R4, R32, R5, -R4 ;  /* 0x0000000520047223 */ /* 0x000fc60000010804 */
[----:B------:R-:W4:Y:S01]  /*1ad0*/  MUFU.SIN R15, R9 ;  /* 0x00000009000f7308 */ /* 0x000f220000000400 */
[--C-:B0-----:R-:W-:Y:S01]  /*1ae0*/  HADD2.F32 R8, -RZ, R24.reuse.H1_H1 ;  /* 0x30000018ff087230 */ /* 0x101fe20000004100 */
[----:B------:R-:W-:Y:S01]  /*1af0*/  F2FP.PACK_AB R32, R7, R4 ;  /* 0x000000040720723e */ /* 0x000fe200000000ff */
[----:B------:R-:W-:-:S03]  /*1b00*/  HADD2.F32 R24, -RZ, R24.H0_H0 ;  /* 0x20000018ff187230 */ /* 0x000fc60000004100 */
[-C--:B------:R-:W-:Y:S02]  /*1b10*/  FMUL.FTZ R11, R5, R8.reuse ;  /* 0x00000008050b7220 */ /* 0x080fe40000410000 */
[----:B------:R0:W5:Y:S08]  /*1b20*/  MUFU.COS R14, R9 ;  /* 0x00000009000e7308 */ /* 0x0001700000000000 */
[----:B------:R-:W1:Y:S01]  /*1b30*/  MUFU.SIN R19, R21 ;  /* 0x0000001500137308 */ /* 0x000e620000000400 */
[----:B0-----:R-:W-:-:S02]  /*1b40*/  FMUL.FTZ R9, R6, R8 ;  /* 0x0000000806097220 */ /* 0x001fc40000410000 */
[-C--:B--2---:R-:W-:Y:S02]  /*1b50*/  FMUL.FTZ R8, R12, R13.reuse ;  /* 0x0000000d0c087220 */ /* 0x084fe40000410000 */
[-C--:B------:R-:W-:Y:S02]  /*1b60*/  FFMA.FTZ R9, R5, R24.reuse, -R9 ;  /* 0x0000001805097223 */ /* 0x080fe40000010809 */
[----:B---3--:R-:W-:Y:S01]  /*1b70*/  FMUL.FTZ R13, R10, R13 ;  /* 0x0000000d0a0d7220 */ /* 0x008fe20000410000 */
[----:B------:R-:W0:Y:S01]  /*1b80*/  MUFU.COS R17, R21 ;  /* 0x0000001500117308 */ /* 0x000e220000000000 */
[----:B------:R-:W-:Y:S02]  /*1b90*/  FFMA.FTZ R24, R6, R24, R11 ;  /* 0x0000001806187223 */ /* 0x000fe4000001000b */
[C---:B------:R-:W-:Y:S02]  /*1ba0*/  FMUL.FTZ R5, R43.reuse, R12 ;  /* 0x0000000c2b057220 */ /* 0x040fe40000410000 */
[----:B------:R-:W-:Y:S01]  /*1bb0*/  FMUL.FTZ R11, R43, R10 ;  /* 0x0000000a2b0b7220 */ /* 0x000fe20000410000 */
[----:B------:R-:W-:Y:S01]  /*1bc0*/  F2FP.PACK_AB R24, R24, R9 ;  /* 0x000000091818723e */ /* 0x000fe200000000ff */
[----:B------:R-:W-:-:S02]  /*1bd0*/  FFMA.FTZ R8, R10, R25, -R8 ;  /* 0x000000190a087223 */ /* 0x000fc40000010808 */
[----:B------:R-:W-:Y:S02]  /*1be0*/  FFMA.FTZ R25, R12, R25, R13 ;  /* 0x000000190c197223 */ /* 0x000fe4000001000d */
[----:B------:R-:W-:Y:S02]  /*1bf0*/  FFMA.FTZ R5, R33, R10, -R5 ;  /* 0x0000000a21057223 */ /* 0x000fe40000010805 */
[----:B----4-:R-:W-:Y:S01]  /*1c00*/  FMUL.FTZ R13, R15, R16 ;  /* 0x000000100f0d7220 */ /* 0x010fe20000410000 */
[----:B------:R-:W-:Y:S01]  /*1c10*/  F2FP.PACK_AB R25, R25, R8 ;  /* 0x000000081919723e */ /* 0x000fe200000000ff */
[----:B------:R-:W-:Y:S02]  /*1c20*/  FFMA.FTZ R6, R33, R12, R11 ;  /* 0x0000000c21067223 */ /* 0x000fe4000001000b */
[----:B-----5:R-:W-:Y:S02]  /*1c30*/  FMUL.FTZ R10, R36, R14 ;  /* 0x0000000e240a7220 */ /* 0x020fe40000410000 */
[----:B------:R-:W-:Y:S01]  /*1c40*/  FMUL.FTZ R16, R14, R16 ;  /* 0x000000100e107220 */ /* 0x000fe20000410000 */
[----:B------:R-:W-:Y:S01]  /*1c50*/  F2FP.PACK_AB R33, R6, R5 ;  /* 0x000000050621723e */ /* 0x000fe200000000ff */
[----:B------:R-:W-:-:S02]  /*1c60*/  FMUL.FTZ R11, R36, R15 ;  /* 0x0000000f240b7220 */ /* 0x000fc40000410000 */
[-C--:B------:R-:W-:Y:S02]  /*1c70*/  FFMA.FTZ R13, R14, R26.reuse, -R13 ;  /* 0x0000001a0e0d7223 */ /* 0x080fe4000001080d */
[C---:B------:R-:W-:Y:S02]  /*1c80*/  FFMA.FTZ R10, R34.reuse, R15, R10 ;  /* 0x0000000f220a7223 */ /* 0x040fe4000001000a */
[----:B------:R-:W-:Y:S02]  /*1c90*/  FFMA.FTZ R26, R15, R26, R16 ;  /* 0x0000001a0f1a7223 */ /* 0x000fe40000010010 */
[----:B------:R-:W-:Y:S02]  /*1ca0*/  FFMA.FTZ R11, R34, R14, -R11 ;  /* 0x0000000e220b7223 */ /* 0x000fe4000001080b */
[----:B-1----:R-:W-:Y:S01]  /*1cb0*/  FMUL.FTZ R12, R38, R19 ;  /* 0x00000013260c7220 */ /* 0x002fe20000410000 */
[----:B------:R-:W-:Y:S01]  /*1cc0*/  F2FP.PACK_AB R26, R26, R13 ;  /* 0x0000000d1a1a723e */ /* 0x000fe200000000ff */
[----:B------:R-:W-:Y:S01]  /*1cd0*/  FMUL.FTZ R15, R19, R22 ;  /* 0x00000016130f7220 */ /* 0x000fe20000410000 */
[----:B------:R-:W-:Y:S01]  /*1ce0*/  F2FP.PACK_AB R34, R10, R11 ;  /* 0x0000000b0a22723e */ /* 0x000fe200000000ff */
[----:B0-----:R-:W-:-:S02]  /*1cf0*/  FMUL.FTZ R14, R38, R17 ;  /* 0x00000011260e7220 */ /* 0x001fc40000410000 */
[----:B------:R-:W-:Y:S02]  /*1d00*/  FMUL.FTZ R22, R17, R22 ;  /* 0x0000001611167220 */ /* 0x000fe40000410000 */
[C---:B------:R-:W-:Y:S02]  /*1d10*/  FFMA.FTZ R12, R35.reuse, R17, -R12 ;  /* 0x00000011230c7223 */ /* 0x040fe4000001080c */
[----:B------:R-:W-:Y:S02]  /*1d20*/  FFMA.FTZ R35, R35, R19, R14 ;  /* 0x0000001323237223 */ /* 0x000fe4000001000e */
[-C--:B------:R-:W-:Y:S02]  /*1d30*/  FFMA.FTZ R15, R17, R20.reuse, -R15 ;  /* 0x00000014110f7223 */ /* 0x080fe4000001080f */
[----:B------:R-:W-:Y:S01]  /*1d40*/  FFMA.FTZ R22, R19, R20, R22 ;  /* 0x0000001413167223 */ /* 0x000fe20000010016 */
[----:B------:R-:W-:-:S04]  /*1d50*/  F2FP.PACK_AB R35, R35, R12 ;  /* 0x0000000c2323723e */ /* 0x000fc800000000ff */
[----:B------:R-:W-:Y:S02]  /*1d60*/  F2FP.PACK_AB R27, R22, R15 ;  /* 0x0000000f161b723e */ /* 0x000fe400000000ff */
.L_x_16:
[----:B------:R-:W-:Y:S05]  /*1d70*/  BSYNC B2 ;  /* 0x0000000000027941 */ /* 0x000fea0003800000 */
.L_x_15:
[C---:B------:R-:W-:Y:S02]  /*1d80*/  LOP3.LUT R4, R25.reuse, 0xffff, RZ, 0xc0, !PT ;  /* 0x0000ffff19047812 */ /* 0x040fe400078ec0ff */
[----:B------:R-:W-:Y:S02]  /*1d90*/  PRMT R6, R25, 0x7732, RZ ;  /* 0x0000773219067816 */ /* 0x000fe400000000ff */
[----:B------:R-:W-:Y:S01]  /*1da0*/  PRMT R8, R27, 0x7732, RZ ;  /* 0x000077321b087816 */ /* 0x000fe200000000ff */
[----:B------:R-:W-:Y:S01]  /*1db0*/  IMAD.WIDE.U32 R4, R4, 0x10000, RZ ;  /* 0x0001000004047825 */ /* 0x000fe200078e00ff */
[----:B------:R-:W-:Y:S02]  /*1dc0*/  PRMT R9, R26, 0x7732, RZ ;  /* 0x000077321a097816 */ /* 0x000fe400000000ff */
[----:B------:R-:W-:Y:S01]  /*1dd0*/  PRMT R10, R24, 0x7732, RZ ;  /* 0x00007732180a7816 */ /* 0x000fe200000000ff */
[----:B------:R-:W-:Y:S01]  /*1de0*/  IMAD.WIDE.U32 R6, R6, 0x10000, RZ ;  /* 0x0001000006067825 */ /* 0x000fe200078e00ff */
[----:B------:R-:W-:-:S02]  /*1df0*/  PRMT R11, R9, 0x5410, R8 ;  /* 0x00005410090b7816 */ /* 0x000fc40000000008 */
[----:B------:R-:W-:Y:S01]  /*1e00*/  PRMT R13, R26, 0x5410, R27 ;  /* 0x000054101a0d7816 */ /* 0x000fe2000000001b */
[----:B------:R-:W-:Y:S01]  /*1e10*/  IMAD.MOV.U32 R9, RZ, RZ, R10 ;  /* 0x000000ffff097224 */ /* 0x000fe200078e000a */
[----:B------:R-:W-:Y:S02]  /*1e20*/  LOP3.LUT R4, R4, 0xffff, R24, 0xf8, !PT ;  /* 0x0000ffff04047812 */ /* 0x000fe400078ef818 */
[----:B------:R-:W-:Y:S02]  /*1e30*/  LOP3.LUT R5, R13, R5, RZ, 0xfc, !PT ;  /* 0x000000050d057212 */ /* 0x000fe400078efcff */
[----:B------:R-:W-:Y:S02]  /*1e40*/  LOP3.LUT R7, R11, R7, RZ, 0xfc, !PT ;  /* 0x000000070b077212 */ /* 0x000fe400078efcff */
[----:B------:R-:W-:Y:S01]  /*1e50*/  LOP3.LUT R6, R6, R9, RZ, 0xfc, !PT ;  /* 0x0000000906067212 */ /* 0x000fe200078efcff */
[----:B------:R0:W-:Y:S04]  /*1e60*/  STS.64 [R39], R4 ;  /* 0x0000000427007388 */ /* 0x0001e80000000a00 */
[----:B------:R0:W-:Y:S02]  /*1e70*/  STS.64 [R41], R6 ;  /* 0x0000000629007388 */ /* 0x0001e40000000a00 */
.L_x_14:
[----:B------:R-:W-:Y:S05]  /*1e80*/  BSYNC B1 ;  /* 0x0000000000017941 */ /* 0x000fea0003800000 */
.L_x_12:
[C---:B0-----:R-:W-:Y:S02]  /*1e90*/  LOP3.LUT R4, R33.reuse, 0xffff, RZ, 0xc0, !PT ;  /* 0x0000ffff21047812 */ /* 0x041fe400078ec0ff */
[----:B------:R-:W-:-:S02]  /*1ea0*/  PRMT R6, R33, 0x7732, RZ ;  /* 0x0000773221067816 */ /* 0x000fc400000000ff */
[----:B------:R-:W-:Y:S01]  /*1eb0*/  PRMT R8, R35, 0x7732, RZ ;  /* 0x0000773223087816 */ /* 0x000fe200000000ff */
[----:B------:R-:W-:Y:S01]  /*1ec0*/  IMAD.WIDE.U32 R4, R4, 0x10000, RZ ;  /* 0x0001000004047825 */ /* 0x000fe200078e00ff */
[----:B------:R-:W-:Y:S02]  /*1ed0*/  PRMT R9, R34, 0x7732, RZ ;  /* 0x0000773222097816 */ /* 0x000fe400000000ff */
[----:B------:R-:W-:Y:S01]  /*1ee0*/  PRMT R10, R32, 0x7732, RZ ;  /* 0x00007732200a7816 */ /* 0x000fe200000000ff */
[----:B------:R-:W-:Y:S01]  /*1ef0*/  IMAD.WIDE.U32 R6, R6, 0x10000, RZ ;  /* 0x0001000006067825 */ /* 0x000fe200078e00ff */
[----:B------:R-:W-:Y:S02]  /*1f00*/  PRMT R11, R9, 0x5410, R8 ;  /* 0x00005410090b7816 */ /* 0x000fe40000000008 */
[----:B------:R-:W-:Y:S01]  /*1f10*/  PRMT R13, R34, 0x5410, R35 ;  /* 0x00005410220d7816 */ /* 0x000fe20000000023 */
[----:B------:R-:W-:Y:S01]  /*1f20*/  IMAD.MOV.U32 R9, RZ, RZ, R10 ;  /* 0x000000ffff097224 */ /* 0x000fe200078e000a */
[----:B------:R-:W-:-:S02]  /*1f30*/  LOP3.LUT R4, R4, 0xffff, R32, 0xf8, !PT ;  /* 0x0000ffff04047812 */ /* 0x000fc400078ef820 */
[----:B------:R-:W-:Y:S02]  /*1f40*/  LOP3.LUT R5, R13, R5, RZ, 0xfc, !PT ;  /* 0x000000050d057212 */ /* 0x000fe400078efcff */
[----:B------:R-:W-:Y:S02]  /*1f50*/  LOP3.LUT R7, R11, R7, RZ, 0xfc, !PT ;  /* 0x000000070b077212 */ /* 0x000fe400078efcff */
[----:B------:R-:W-:Y:S01]  /*1f60*/  LOP3.LUT R6, R6, R9, RZ, 0xfc, !PT ;  /* 0x0000000906067212 */ /* 0x000fe200078efcff */
[----:B------:R0:W-:Y:S04]  /*1f70*/  STS.64 [R23], R4 ;  /* 0x0000000417007388 */ /* 0x0001e80000000a00 */
[----:B------:R0:W-:Y:S02]  /*1f80*/  STS.64 [R37], R6 ;  /* 0x0000000625007388 */ /* 0x0001e40000000a00 */
.L_x_11:
[----:B------:R-:W-:Y:S05]  /*1f90*/  BSYNC B0 ;  /* 0x0000000000007941 */ /* 0x000fea0003800000 */
.L_x_10:
[----:B------:R-:W-:Y:S06]  /*1fa0*/  BAR.SYNC.DEFER_BLOCKING 0x0 ;  /* 0x0000000000007b1d */ /* 0x000fec0000010000 */
[----:B------:R-:W-:Y:S01]  /*1fb0*/  BSSY B0, `(.L_x_17) ;  /* 0x0000005000007945 */ /* 0x000fe20003800000 */
[----:B------:R-:W-:Y:S05]  /*1fc0*/  @!P6 BRA `(.L_x_18) ;  /* 0x000000300000e947 */ /* 0x000fea0003800000 */
[----:B------:R-:W-:Y:S01]  /*1fd0*/  ISETP.NE.AND P0, PT, RZ, c[0x0][0x1ec], PT ;  /* 0x00007b00ff007a0c */ /* 0x000fe20003f05270 */
[----:B0-----:R0:W2:-:S12]  /*1fe0*/  LDS.128 R32, [R0] ;  /* 0x0000000000207984 */ /* 0x0010980000000c00 */
[----:B------:R0:W3:Y:S02]  /*1ff0*/  @!P0 LDS.128 R24, [R3] ;  /* 0x0000000003188984 */ /* 0x0000e40000000c00 */
.L_x_18:
[----:B------:R-:W-:Y:S05]  /*2000*/  BSYNC B0 ;  /* 0x0000000000007941 */ /* 0x000fea0003800000 */
.L_x_17:
[----:B------:R-:W-:Y:S06]  /*2010*/  BAR.SYNC.DEFER_BLOCKING 0x0 ;  /* 0x0000000000007b1d */ /* 0x000fec0000010000 */
[----:B------:R-:W-:Y:S05]  /*2020*/  BRA `(.L_x_7) ;  /* 0x00000aa000007947 */ /* 0x000fea0003800000 */
.L_x_6:
[----:B------:R-:W-:Y:S01]  /*2030*/  ISETP.NE.AND P0, PT, RZ, c[0x0][0x1ec], PT ;  /* 0x00007b00ff007a0c */ /* 0x000fe20003f05270 */
[----:B------:R-:W-:Y:S01]  /*2040*/  BSSY B0, `(.L_x_7) ;  /* 0x00000a8000007945 */ /* 0x000fe20003800000 */
[----:B0-----:R-:W-:-:S11]  /*2050*/  IADD3 R0, -R44, c[0x0][0x1ec], RZ ;  /* 0x00007b002c007a10 */ /* 0x001fd60007ffe1ff */
[----:B------:R-:W-:Y:S05]  /*2060*/  @!P0 BRA `(.L_x_19) ;  /* 0x0000045000008947 */ /* 0x000fea0003800000 */
        /* <DEDUP_REMOVED lines=8> */
[----:B------:R2:W-:Y:S08]  /*20f0*/  I2F R3, R17 ;  /* 0x0000001100037306 */ /* 0x0005f00000201400 */
[----:B0-----:R-:W0:Y:S01]  /*2100*/  MUFU.RCP R9, R7 ;  /* 0x0000000700097308 */ /* 0x001e220000001000 */
[--C-:B--2---:R-:W-:Y:S02]  /*2110*/  HADD2.F32 R17, -RZ, R35.reuse.H1_H1 ;  /* 0x30000023ff117230 */ /* 0x104fe40000004100 */
[----:B------:R-:W-:-:S05]  /*2120*/  HADD2.F32 R35, -RZ, R35.H0_H0 ;  /* 0x20000023ff237230 */ /* 0x000fca0000004100 */
        /* <DEDUP_REMOVED lines=8> */
[----:B------:R-:W-:Y:S03]  /*21b0*/  I2F R0, R0 ;  /* 0x0000000000007306 */ /* 0x000fe60000201400 */
        /* <DEDUP_REMOVED lines=8> */
[----:B------:R0:W4:Y:S01]  /*2240*/  MUFU.EX2 R9, -R8 ;  /* 0x8000000800097308 */ /* 0x0001220000000800 */
[----:B--2---:R-:W-:-:S04]  /*2250*/  FMUL.FTZ R6, R0, R5 ;  /* 0x0000000500067220 */ /* 0x004fc80000410000 */
[----:B------:R-:W-:Y:S02]  /*2260*/  FMUL.RZ R14, R6, 0.15915493667125701904 ;  /* 0x3e22f983060e7820 */ /* 0x000fe4000040c000 */
[C---:B---3--:R-:W-:Y:S01]  /*2270*/  FMUL.FTZ R5, R0.reuse, R7 ;  /* 0x0000000700057220 */ /* 0x048fe20000410000 */
[----:B------:R-:W-:Y:S01]  /*2280*/  MUFU.COS R3, R12 ;  /* 0x0000000c00037308 */ /* 0x000fe20000000000 */
[--C-:B0-----:R-:W-:Y:S02]  /*2290*/  HADD2.F32 R8, -RZ, R32.reuse.H1_H1 ;  /* 0x30000020ff087230 */ /* 0x101fe40000004100 */
[----:B------:R-:W-:Y:S01]  /*22a0*/  FMUL.RZ R5, R5, 0.15915493667125701904 ;  /* 0x3e22f98305057820 */ /* 0x000fe2000040c000 */
[----:B------:R-:W-:Y:S01]  /*22b0*/  HADD2.F32 R32, -RZ, R32.H0_H0 ;  /* 0x20000020ff207230 */ /* 0x000fe20000004100 */
[----:B----4-:R-:W-:-:S03]  /*22c0*/  FMUL.FTZ R0, R0, R9 ;  /* 0x0000000900007220 */ /* 0x010fc60000410000 */
[----:B------:R-:W0:Y:S01]  /*22d0*/  MUFU.SIN R4, R12 ;  /* 0x0000000c00047308 */ /* 0x000e220000000400 */
[----:B------:R-:W-:-:S07]  /*22e0*/  FMUL.RZ R15, R0, 0.15915493667125701904 ;  /* 0x3e22f983000f7820 */ /* 0x000fce000040c000 */
[----:B------:R-:W-:Y:S08]  /*22f0*/  MUFU.COS R6, R14 ;  /* 0x0000000e00067308 */ /* 0x000ff00000000000 */
[----:B------:R2:W3:Y:S01]  /*2300*/  MUFU.SIN R7, R14 ;  /* 0x0000000e00077308 */ /* 0x0004e20000000400 */
[----:B0-----:R-:W-:-:S04]  /*2310*/  FMUL.FTZ R0, R4, R8 ;  /* 0x0000000804007220 */ /* 0x001fc80000410000 */
[----:B------:R-:W-:-:S03]  /*2320*/  FFMA.FTZ R0, R3, R32, -R0 ;  /* 0x0000002003007223 */ /* 0x000fc60000010800 */
[----:B------:R-:W-:Y:S01]  /*2330*/  MUFU.COS R10, R5 ;  /* 0x00000005000a7308 */ /* 0x000fe20000000000 */
[--C-:B--2---:R-:W-:Y:S02]  /*2340*/  HADD2.F32 R14, -RZ, R34.reuse.H1_H1 ;  /* 0x30000022ff0e7230 */ /* 0x104fe40000004100 */
[----:B------:R-:W-:-:S05]  /*2350*/  HADD2.F32 R34, -RZ, R34.H0_H0 ;  /* 0x20000022ff227230 */ /* 0x000fca0000004100 */
[----:B------:R0:W2:Y:S01]  /*2360*/  MUFU.SIN R11, R5 ;  /* 0x00000005000b7308 */ /* 0x0000a20000000400 */
[----:B---3--:R-:W-:-:S04]  /*2370*/  FMUL.FTZ R9, R7, R16 ;  /* 0x0000001007097220 */ /* 0x008fc80000410000 */
[----:B------:R-:W-:-:S03]  /*2380*/  FFMA.FTZ R9, R6, R33, -R9 ;  /* 0x0000002106097223 */ /* 0x000fc60000010809 */
[----:B------:R-:W3:Y:S01]  /*2390*/  MUFU.SIN R13, R15 ;  /* 0x0000000f000d7308 */ /* 0x000ee20000000400 */
[----:B0-----:R-:W-:Y:S02]  /*23a0*/  FMUL.FTZ R5, R3, R8 ;  /* 0x0000000803057220 */ /* 0x001fe40000410000 */
[----:B------:R-:W-:Y:S02]  /*23b0*/  FMUL.FTZ R8, R6, R16 ;  /* 0x0000001006087220 */ /* 0x000fe40000410000 */
[----:B------:R-:W-:Y:S02]  /*23c0*/  FFMA.FTZ R5, R4, R32, R5 ;  /* 0x0000002004057223 */ /* 0x000fe40000010005 */
[----:B------:R-:W-:Y:S01]  /*23d0*/  FFMA.FTZ R8, R7, R33, R8 ;  /* 0x0000002107087223 */ /* 0x000fe20000010008 */
[----:B------:R-:W0:Y:S01]  /*23e0*/  MUFU.COS R12, R15 ;  /* 0x0000000f000c7308 */ /* 0x000e220000000000 */
[----:B--2---:R-:W-:Y:S01]  /*23f0*/  FMUL.FTZ R3, R11, R14 ;  /* 0x0000000e0b037220 */ /* 0x004fe20000410000 */
[----:B------:R-:W-:Y:S01]  /*2400*/  F2FP.PACK_AB R32, R5, R0 ;  /* 0x000000000520723e */ /* 0x000fe200000000ff */
[----:B------:R-:W-:Y:S01]  /*2410*/  FMUL.FTZ R4, R10, R14 ;  /* 0x0000000e0a047220 */ /* 0x000fe20000410000 */
[----:B------:R-:W-:Y:S01]  /*2420*/  F2FP.PACK_AB R33, R8, R9 ;  /* 0x000000090821723e */ /* 0x000fe200000000ff */
[----:B------:R-:W-:-:S02]  /*2430*/  FFMA.FTZ R3, R10, R34, -R3 ;  /* 0x000000220a037223 */ /* 0x000fc40000010803 */
[----:B------:R-:W-:Y:S02]  /*2440*/  FFMA.FTZ R4, R11, R34, R4 ;  /* 0x000000220b047223 */ /* 0x000fe40000010004 */
[----:B---3--:R-:W-:-:S03]  /*2450*/  FMUL.FTZ R7, R13, R17 ;  /* 0x000000110d077220 */ /* 0x008fc60000410000 */
[----:B------:R-:W-:Y:S01]  /*2460*/  F2FP.PACK_AB R34, R4, R3 ;  /* 0x000000030422723e */ /* 0x000fe200000000ff */
[C---:B0-----:R-:W-:Y:S02]  /*2470*/  FMUL.FTZ R6, R12.reuse, R17 ;  /* 0x000000110c067220 */ /* 0x041fe40000410000 */
[-C--:B------:R-:W-:Y:S02]  /*2480*/  FFMA.FTZ R7, R12, R35.reuse, -R7 ;  /* 0x000000230c077223 */ /* 0x080fe40000010807 */
[----:B------:R-:W-:-:S05]  /*2490*/  FFMA.FTZ R6, R13, R35, R6 ;  /* 0x000000230d067223 */ /* 0x000fca0000010006 */
[----:B------:R-:W-:Y:S01]  /*24a0*/  F2FP.PACK_AB R35, R6, R7 ;  /* 0x000000070623723e */ /* 0x000fe200000000ff */
[----:B------:R-:W-:Y:S05]  /*24b0*/  BRA `(.L_x_20) ;  /* 0x0000060000007947 */ /* 0x000fea0003800000 */
.L_x_19:
[----:B------:R-:W-:-:S13]  /*24c0*/  ISETP.GE.AND P0, PT, R17, c[0x0][0x1e0], PT ;  /* 0x0000780011007a0c */ /* 0x000fda0003f06270 */
[----:B------:R-:W-:Y:S05]  /*24d0*/  @P0 BRA `(.L_x_20) ;  /* 0x000005e000000947 */ /* 0x000fea0003800000 */
[----:B------:R-:W0:Y:S01]  /*24e0*/  I2F R3, c[0x0][0x1e0] ;  /* 0x0000780000037b06 */ /* 0x000e220000201400 */
[C---:B------:R-:W-:Y:S01]  /*24f0*/  IADD3 R6, R17.reuse, 0x2, RZ ;  /* 0x0000000211067810 */ /* 0x040fe20007ffe0ff */
[--C-:B------:R-:W-:Y:S01]  /*2500*/  HADD2.F32 R14, -RZ, R25.reuse.H1_H1 ;  /* 0x30000019ff0e7230 */ /* 0x100fe20000004100 */
[C---:B------:R-:W-:Y:S01]  /*2510*/  IADD3 R10, R17.reuse, 0x4, RZ ;  /* 0x00000004110a7810 */ /* 0x040fe20007ffe0ff */
[----:B------:R-:W-:Y:S01]  /*2520*/  HADD2.F32 R25, -RZ, R25.H0_H0 ;  /* 0x20000019ff197230 */ /* 0x000fe20000004100 */
[----:B------:R-:W-:Y:S01]  /*2530*/  IADD3 R11, R17, 0x6, RZ ;  /* 0x00000006110b7810 */ /* 0x000fe20007ffe0ff */
[----:B------:R-:W-:Y:S02]  /*2540*/  HADD2.F32 R23, -RZ, R35.H1_H1 ;  /* 0x30000023ff177230 */ /* 0x000fe40000004100 */
[----:B------:R2:W-:Y:S01]  /*2550*/  I2F R4, R17 ;  /* 0x0000001100047306 */ /* 0x0005e20000201400 */
[----:B------:R-:W-:Y:S02]  /*2560*/  HADD2.F32 R19, -RZ, R26.H1_H1 ;  /* 0x3000001aff137230 */ /* 0x000fe40000004100 */
[----:B------:R-:W-:-:S02]  /*2570*/  HADD2.F32 R36, -RZ, R27.H1_H1 ;  /* 0x3000001bff247230 */ /* 0x000fc40000004100 */
[----:B------:R-:W-:Y:S02]  /*2580*/  HADD2.F32 R35, -RZ, R35.H0_H0 ;  /* 0x20000023ff237230 */ /* 0x000fe40000004100 */
[----:B------:R-:W-:Y:S01]  /*2590*/  HADD2.F32 R26, -RZ, R26.H0_H0 ;  /* 0x2000001aff1a7230 */ /* 0x000fe20000004100 */
[----:B0-----:R-:W0:Y:S01]  /*25a0*/  MUFU.RCP R3, R3 ;  /* 0x0000000300037308 */ /* 0x001e220000001000 */
[--C-:B--2---:R-:W-:Y:S02]  /*25b0*/  HADD2.F32 R17, -RZ, R34.reuse.H1_H1 ;  /* 0x30000022ff117230 */ /* 0x104fe40000004100 */
[----:B------:R-:W-:Y:S02]  /*25c0*/  HADD2.F32 R34, -RZ, R34.H0_H0 ;  /* 0x20000022ff227230 */ /* 0x000fe40000004100 */
[----:B------:R-:W-:-:S03]  /*25d0*/  HADD2.F32 R27, -RZ, R27.H0_H0 ;  /* 0x2000001bff1b7230 */ /* 0x000fc60000004100 */
[----:B------:R-:W2:Y:S08]  /*25e0*/  I2F R6, R6 ;  /* 0x0000000600067306 */ /* 0x000eb00000201400 */
        /* <DEDUP_REMOVED lines=13> */
[----:B------:R3:W4:Y:S01]  /*26c0*/  MUFU.EX2 R3, -R6 ;  /* 0x8000000600037308 */ /* 0x0007220000000800 */
[----:B--2---:R-:W-:-:S04]  /*26d0*/  FMUL.FTZ R5, R0, R5 ;  /* 0x0000000500057220 */ /* 0x004fc80000410000 */
[----:B------:R-:W-:-:S03]  /*26e0*/  FMUL.RZ R5, R5, 0.15915493667125701904 ;  /* 0x3e22f98305057820 */ /* 0x000fc6000040c000 */
[----:B------:R2:W5:Y:S01]  /*26f0*/  MUFU.EX2 R11, -R12 ;  /* 0x8000000c000b7308 */ /* 0x0005620000000800 */
[----:B0-----:R-:W-:Y:S01]  /*2700*/  FMUL.FTZ R9, R0, R9 ;  /* 0x0000000900097220 */ /* 0x001fe20000410000 */
[--C-:B---3--:R-:W-:Y:S02]  /*2710*/  HADD2.F32 R6, -RZ, R24.reuse.H1_H1 ;  /* 0x30000018ff067230 */ /* 0x108fe40000004100 */
[----:B------:R-:W-:Y:S01]  /*2720*/  HADD2.F32 R24, -RZ, R24.H0_H0 ;  /* 0x20000018ff187230 */ /* 0x000fe20000004100 */
[----:B------:R-:W-:-:S03]  /*2730*/  FMUL.RZ R9, R9, 0.15915493667125701904 ;  /* 0x3e22f98309097820 */ /* 0x000fc6000040c000 */
[----:B------:R-:W0:Y:S01]  /*2740*/  MUFU.SIN R4, R5 ;  /* 0x0000000500047308 */ /* 0x000e220000000400 */
[----:B----4-:R-:W-:Y:S01]  /*2750*/  FMUL.FTZ R10, R0, R3 ;  /* 0x00000003000a7220 */ /* 0x010fe20000410000 */
[--C-:B------:R-:W-:Y:S02]  /*2760*/  HADD2.F32 R3, -RZ, R32.reuse.H1_H1 ;  /* 0x30000020ff037230 */ /* 0x100fe40000004100 */
[----:B------:R-:W-:Y:S01]  /*2770*/  HADD2.F32 R32, -RZ, R32.H0_H0 ;  /* 0x20000020ff207230 */ /* 0x000fe20000004100 */
[----:B------:R-:W-:Y:S01]  /*2780*/  FMUL.RZ R10, R10, 0.15915493667125701904 ;  /* 0x3e22f9830a0a7820 */ /* 0x000fe2000040c000 */
[--C-:B--2---:R-:W-:Y:S02]  /*2790*/  HADD2.F32 R12, -RZ, R33.reuse.H1_H1 ;  /* 0x30000021ff0c7230 */ /* 0x104fe40000004100 */
[----:B------:R0:W2:Y:S01]  /*27a0*/  MUFU.COS R7, R5 ;  /* 0x0000000500077308 */ /* 0x0000a20000000000 */
[----:B-----5:R-:W-:Y:S01]  /*27b0*/  FMUL.FTZ R11, R0, R11 ;  /* 0x0000000b000b7220 */ /* 0x020fe20000410000 */
[----:B------:R-:W-:-:S03]  /*27c0*/  HADD2.F32 R33, -RZ, R33.H0_H0 ;  /* 0x20000021ff217230 */ /* 0x000fc60000004100 */
[----:B------:R-:W-:-:S03]  /*27d0*/  FMUL.RZ R20, R11, 0.15915493667125701904 ;  /* 0x3e22f9830b147820 */ /* 0x000fc6000040c000 */
[----:B------:R-:W3:Y:S01]  /*27e0*/  MUFU.SIN R8, R9 ;  /* 0x0000000900087308 */ /* 0x000ee20000000400 */
[C---:B0-----:R-:W-:Y:S02]  /*27f0*/  FMUL.FTZ R5, R4.reuse, R3 ;  /* 0x0000000304057220 */ /* 0x041fe40000410000 */
[----:B------:R-:W-:-:S05]  /*2800*/  FMUL.FTZ R0, R4, R6 ;  /* 0x0000000604007220 */ /* 0x000fca0000410000 */
[----:B------:R0:W4:Y:S01]  /*2810*/  MUFU.COS R13, R9 ;  /* 0x00000009000d7308 */ /* 0x0001220000000000 */
[----:B--2---:R-:W-:-:S07]  /*2820*/  FFMA.FTZ R0, R7, R24, -R0 ;  /* 0x0000001807007223 */ /* 0x004fce0000010800 */
[----:B------:R-:W2:Y:S01]  /*2830*/  MUFU.SIN R16, R10 ;  /* 0x0000000a00107308 */ /* 0x000ea20000000400 */
[C---:B0-----:R-:W-:Y:S02]  /*2840*/  FMUL.FTZ R9, R7.reuse, R3 ;  /* 0x0000000307097220 */ /* 0x041fe40000410000 */
[----:B------:R-:W-:Y:S02]  /*2850*/  FMUL.FTZ R3, R7, R6 ;  /* 0x0000000607037220 */ /* 0x000fe40000410000 */
[----:B---3--:R-:W-:Y:S02]  /*2860*/  FMUL.FTZ R6, R8, R12 ;  /* 0x0000000c08067220 */ /* 0x008fe40000410000 */
[C---:B------:R-:W-:Y:S01]  /*2870*/  FFMA.FTZ R11, R4.reuse, R32, R9 ;  /* 0x00000020040b7223 */ /* 0x040fe20000010009 */
[----:B------:R0:W3:Y:S01]  /*2880*/  MUFU.COS R15, R10 ;  /* 0x0000000a000f7308 */ /* 0x0000e20000000000 */
[----:B------:R-:W-:Y:S02]  /*2890*/  FFMA.FTZ R3, R4, R24, R3 ;  /* 0x0000001804037223 */ /* 0x000fe40000010003 */
[----:B------:R-:W-:-:S03]  /*28a0*/  FMUL.FTZ R4, R8, R14 ;  /* 0x0000000e08047220 */ /* 0x000fc60000410000 */
[----:B------:R-:W-:Y:S01]  /*28b0*/  F2FP.PACK_AB R24, R3, R0 ;  /* 0x000000000318723e */ /* 0x000fe200000000ff */
[----:B----4-:R-:W-:Y:S01]  /*28c0*/  FFMA.FTZ R4, R13, R25, -R4 ;  /* 0x000000190d047223 */ /* 0x010fe20000010804 */
[----:B------:R-:W4:Y:S01]  /*28d0*/  MUFU.SIN R22, R20 ;  /* 0x0000001400167308 */ /* 0x000f220000000400 */
[----:B0-----:R-:W-:Y:S02]  /*28e0*/  FFMA.FTZ R10, R7, R32, -R5 ;  /* 0x00000020070a7223 */ /* 0x001fe40000010805 */
[C---:B------:R-:W-:Y:S02]  /*28f0*/  FMUL.FTZ R7, R13.reuse, R12 ;  /* 0x0000000c0d077220 */ /* 0x040fe40000410000 */
[----:B------:R-:W-:Y:S01]  /*2900*/  FMUL.FTZ R5, R13, R14 ;  /* 0x0000000e0d057220 */ /* 0x000fe20000410000 */
[----:B------:R-:W-:Y:S01]  /*2910*/  F2FP.PACK_AB R32, R11, R10 ;  /* 0x0000000a0b20723e */ /* 0x000fe200000000ff */
[-C--:B------:R-:W-:Y:S01]  /*2920*/  FFMA.FTZ R12, R13, R33.reuse, -R6 ;  /* 0x000000210d0c7223 */ /* 0x080fe20000010806 */
[----:B------:R-:W0:Y:S01]  /*2930*/  MUFU.COS R21, R20 ;  /* 0x0000001400157308 */ /* 0x000e220000000000 */
[----:B------:R-:W-:-:S02]  /*2940*/  FFMA.FTZ R33, R8, R33, R7 ;  /* 0x0000002108217223 */ /* 0x000fc40000010007 */
[----:B------:R-:W-:Y:S02]  /*2950*/  FFMA.FTZ R5, R8, R25, R5 ;  /* 0x0000001908057223 */ /* 0x000fe40000010005 */
[-C--:B--2---:R-:W-:Y:S01]  /*2960*/  FMUL.FTZ R8, R16, R17.reuse ;  /* 0x0000001110087220 */ /* 0x084fe20000410000 */
[----:B------:R-:W-:Y:S01]  /*2970*/  F2FP.PACK_AB R33, R33, R12 ;  /* 0x0000000c2121723e */ /* 0x000fe200000000ff */
[----:B---3--:R-:W-:Y:S01]  /*2980*/  FMUL.FTZ R17, R15, R17 ;  /* 0x000000110f117220 */ /* 0x008fe20000410000 */
[----:B------:R-:W-:Y:S01]  /*2990*/  F2FP.PACK_AB R25, R5, R4 ;  /* 0x000000040519723e */ /* 0x000fe200000000ff */
[----:B------:R-:W-:Y:S02]  /*29a0*/  FFMA.FTZ R13, R15, R34, -R8 ;  /* 0x000000220f0d7223 */ /* 0x000fe40000010808 */
[----:B----4-:R-:W-:Y:S02]  /*29b0*/  FMUL.FTZ R14, R22, R23 ;  /* 0x00000017160e7220 */ /* 0x010fe40000410000 */
[----:B------:R-:W-:-:S02]  /*29c0*/  FMUL.FTZ R6, R16, R19 ;  /* 0x0000001310067220 */ /* 0x000fc40000410000 */
[----:B------:R-:W-:Y:S02]  /*29d0*/  FMUL.FTZ R7, R15, R19 ;  /* 0x000000130f077220 */ /* 0x000fe40000410000 */
[C---:B0-----:R-:W-:Y:S02]  /*29e0*/  FMUL.FTZ R23, R21.reuse, R23 ;  /* 0x0000001715177220 */ /* 0x041fe40000410000 */
[-C--:B------:R-:W-:Y:S02]  /*29f0*/  FMUL.FTZ R8, R22, R36.reuse ;  /* 0x0000002416087220 */ /* 0x080fe40000410000 */
[C---:B------:R-:W-:Y:S02]  /*2a00*/  FMUL.FTZ R9, R21.reuse, R36 ;  /* 0x0000002415097220 */ /* 0x040fe40000410000 */
[----:B------:R-:W-:Y:S02]  /*2a10*/  FFMA.FTZ R14, R21, R35, -R14 ;  /* 0x00000023150e7223 */ /* 0x000fe4000001080e */
[----:B------:R-:W-:-:S02]  /*2a20*/  FFMA.FTZ R34, R16, R34, R17 ;  /* 0x0000002210227223 */ /* 0x000fc40000010011 */
[-C--:B------:R-:W-:Y:S02]  /*2a30*/  FFMA.FTZ R6, R15, R26.reuse, -R6 ;  /* 0x0000001a0f067223 */ /* 0x080fe40000010806 */
[----:B------:R-:W-:Y:S01]  /*2a40*/  FFMA.FTZ R7, R16, R26, R7 ;  /* 0x0000001a10077223 */ /* 0x000fe20000010007 */
[----:B------:R-:W-:Y:S01]  /*2a50*/  F2FP.PACK_AB R34, R34, R13 ;  /* 0x0000000d2222723e */ /* 0x000fe200000000ff */
[C---:B------:R-:W-:Y:S02]  /*2a60*/  FFMA.FTZ R35, R22.reuse, R35, R23 ;  /* 0x0000002316237223 */ /* 0x040fe40000010017 */
[-C--:B------:R-:W-:Y:S01]  /*2a70*/  FFMA.FTZ R8, R21, R27.reuse, -R8 ;  /* 0x0000001b15087223 */ /* 0x080fe20000010808 */
[----:B------:R-:W-:Y:S01]  /*2a80*/  F2FP.PACK_AB R26, R7, R6 ;  /* 0x00000006071a723e */ /* 0x000fe200000000ff */
[----:B------:R-:W-:Y:S01]  /*2a90*/  FFMA.FTZ R9, R22, R27, R9 ;  /* 0x0000001b16097223 */ /* 0x000fe20000010009 */
[----:B------:R-:W-:-:S04]  /*2aa0*/  F2FP.PACK_AB R35, R35, R14 ;  /* 0x0000000e2323723e */ /* 0x000fc800000000ff */
[----:B------:R-:W-:Y:S02]  /*2ab0*/  F2FP.PACK_AB R27, R9, R8 ;  /* 0x00000008091b723e */ /* 0x000fe400000000ff */
.L_x_20:
[----:B------:R-:W-:Y:S05]  /*2ac0*/  BSYNC B0 ;  /* 0x0000000000007941 */ /* 0x000fea0003800000 */
.L_x_7:
[----:B------:R-:W-:Y:S01]  /*2ad0*/  ISETP.GT.AND P0, PT, R40, 0x1f, PT ;  /* 0x0000001f2800780c */ /* 0x000fe20003f04270 */
[----:B------:R-:W-:Y:S01]  /*2ae0*/  BSSY B0, `(.L_x_21) ;  /* 0x000001f000007945 */ /* 0x000fe20003800000 */
[----:B0-----:R-:W-:-:S11]  /*2af0*/  IMAD.MOV.U32 R0, RZ, RZ, RZ ;  /* 0x000000ffff007224 */ /* 0x001fd600078e00ff */
[----:B------:R-:W-:Y:S05]  /*2b00*/  @P0 BRA `(.L_x_22) ;  /* 0x000001c000000947 */ /* 0x000fea0003800000 */
[----:B------:R-:W-:Y:S01]  /*2b10*/  ISETP.NE.AND P1, PT, RZ, c[0x0][0x1ec], PT ;  /* 0x00007b00ff007a0c */ /* 0x000fe20003f25270 */
[----:B--23--:R-:W-:Y:S01]  /*2b20*/  HMUL2 R12, R33, R25 ;  /* 0x00000019210c7232 */ /* 0x00cfe20000000000 */
[----:B------:R0:W-:Y:S02]  /*2b30*/  STS.128 [R40.X16+0x40], R32 ;  /* 0x0000402028007388 */ /* 0x0001e4000000cc00 */
[----:B------:R-:W-:-:S03]  /*2b40*/  ISETP.GT.OR P0, PT, R40, 0x13, P1 ;  /* 0x000000132800780c */ /* 0x000fc60000f04670 */
[----:B------:R-:W-:-:S06]  /*2b50*/  HFMA2.MMA R13, R32, R24, R12 ;  /* 0x00000018200d7235 */ /* 0x000fcc000000000c */
[----:B------:R0:W-:Y:S04]  /*2b60*/  @!P1 STS.128 [R40.X16+0x240], R28 ;  /* 0x0002401c28009388 */ /* 0x0001e8000000cc00 */
[----:B------:R-:W-:Y:S01]  /*2b70*/  @!P0 IMAD.SHL.U32 R3, R42, 0x8, RZ ;  /* 0x000000082a038824 */ /* 0x000fe200078e00ff */
[----:B------:R-:W-:Y:S01]  /*2b80*/  HFMA2 R13, R34, R26, R13 ;  /* 0x0000001a220d7231 */ /* 0x000fe2000000000d */
[----:B------:R-:W-:Y:S02]  /*2b90*/  @!P0 IMAD.MOV.U32 R4, RZ, RZ, 0x2 ;  /* 0x00000002ff048424 */ /* 0x000fe400078e00ff */
[----:B------:R-:W-:-:S03]  /*2ba0*/  @!P0 IMAD R3, R18, c[0x0][0x1d4], R3 ;  /* 0x0000750012038a24 */ /* 0x000fc600078e0203 */
[----:B------:R-:W-:Y:S01]  /*2bb0*/  HFMA2.MMA R13, R35, R27, R13 ;  /* 0x0000001b230d7235 */ /* 0x000fe2000000000d */
[----:B------:R-:W-:-:S05]  /*2bc0*/  @!P0 IMAD.WIDE R4, R3, R4, c[0x0][0x198] ;  /* 0x0000660003048625 */ /* 0x000fca00078e0204 */
[----:B------:R0:W-:Y:S04]  /*2bd0*/  @!P0 STG.E.128 [R4.64], R24 ;  /* 0x0000001804008986 */ /* 0x0001e8000c101d24 */
[--C-:B------:R-:W-:Y:S02]  /*2be0*/  HADD2.F32 R0, -RZ, R13.reuse.H0_H0 ;  /* 0x2000000dff007230 */ /* 0x100fe40000004100 */
[----:B------:R-:W-:-:S05]  /*2bf0*/  HADD2.F32 R13, -RZ, R13.H1_H1 ;  /* 0x3000000dff0d7230 */ /* 0x000fca0000004100 */
[----:B------:R-:W-:Y:S01]  /*2c00*/  FADD.FTZ R6, R0, R13 ;  /* 0x0000000d00067221 */ /* 0x000fe20000010000 */
[----:B------:R-:W-:Y:S05]  /*2c10*/  BRA.DIV ~URZ, `(.L_x_23) ;  /* 0x0000b7f27f007947 */ /* 0x000fea000b800000 */
[----:B------:R2:W3:Y:S02]  /*2c20*/  SHFL.BFLY PT, R0, R6, 0x10, 0x1f ;  /* 0x0e001f0006007f89 */ /* 0x0004e400000e0000 */
.L_x_166:
[----:B---3--:R-:W-:Y:S01]  /*2c30*/  FADD.FTZ R9, R6, R0 ;  /* 0x0000000006097221 */ /* 0x008fe20000010000 */
[----:B------:R-:W-:Y:S05]  /*2c40*/  BRA.DIV ~URZ, `(.L_x_24) ;  /* 0x0000b8227f007947 */ /* 0x000fea000b800000 */
[----:B------:R-:W3:Y:S02]  /*2c50*/  SHFL.BFLY PT, R0, R9, 0x8, 0x1f ;  /* 0x0d001f0009007f89 */ /* 0x000ee400000e0000 */
[----:B---3--:R-:W-:-:S05]  /*2c60*/  FADD.FTZ R0, R9, R0 ;  /* 0x0000000009007221 */ /* 0x008fca0000010000 */
[----:B------:R-:W3:Y:S02]  /*2c70*/  SHFL.BFLY PT, R3, R0, 0x4, 0x1f ;  /* 0x0c801f0000037f89 */ /* 0x000ee400000e0000 */
[----:B---3--:R-:W-:-:S05]  /*2c80*/  FADD.FTZ R3, R0, R3 ;  /* 0x0000000300037221 */ /* 0x008fca0000010000 */
[----:B0-----:R-:W0:Y:S02]  /*2c90*/  SHFL.BFLY PT, R4, R3, 0x2, 0x1f ;  /* 0x0c401f0003047f89 */ /* 0x001e2400000e0000 */
[----:B0-2---:R-:W-:-:S05]  /*2ca0*/  FADD.FTZ R6, R3, R4 ;  /* 0x0000000403067221 */ /* 0x005fca0000010000 */
[----:B------:R0:W2:Y:S02]  /*2cb0*/  SHFL.BFLY PT, R5, R6, 0x1, 0x1f ;  /* 0x0c201f0006057f89 */ /* 0x0000a400000e0000 */
.L_x_167:
[----:B--2---:R-:W-:Y:S02]  /*2cc0*/  FADD.FTZ R0, R5, R6 ;  /* 0x0000000605007221 */ /* 0x004fe40000010000 */
.L_x_22:
[----:B------:R-:W-:Y:S05]  /*2cd0*/  BSYNC B0 ;  /* 0x0000000000007941 */ /* 0x000fea0003800000 */
.L_x_21:
[----:B0-----:R-:W0:Y:S01]  /*2ce0*/  S2R R6, SR_TID.X ;  /* 0x0000000000067919 */ /* 0x001e220000002100 */
[C---:B------:R-:W-:Y:S01]  /*2cf0*/  IADD3 R248, R250.reuse, -c[0x0][0x1d4], RZ ;  /* 0x80007500faf87a10 */ /* 0x040fe20007ffe0ff */
[----:B------:R-:W-:Y:S01]  /*2d00*/  IMAD.MOV.U32 R252, RZ, RZ, -0x800001 ;  /* 0xff7ffffffffc7424 */ /* 0x000fe200078e00ff */
[----:B------:R-:W-:Y:S01]  /*2d10*/  IADD3 R9, R250, -0x1, RZ ;  /* 0xfffffffffa097810 */ /* 0x000fe20007ffe0ff */
[----:B------:R-:W4:Y:S01]  /*2d20*/  S2R R8, SR_CTAID.X ;  /* 0x0000000000087919 */ /* 0x000f220000002500 */
[----:B------:R-:W-:Y:S02]  /*2d30*/  IMNMX R248, RZ, R248, !PT ;  /* 0x000000f8fff87217 */ /* 0x000fe40007800200 */
[----:B0-----:R-:W-:-:S13]  /*2d40*/  ISETP.NE.AND P0, PT, R6, RZ, PT ;  /* 0x000000ff0600720c */ /* 0x001fda0003f05270 */
[----:B------:R-:W-:Y:S05]  /*2d50*/  @P0 BRA `(.L_x_25) ;  /* 0x000000f000000947 */ /* 0x000fea0003800000 */
[----:B----4-:R-:W-:Y:S01]  /*2d60*/  ISETP.NE.U32.AND P0, PT, RZ, c[0x0][0x218], PT ;  /* 0x00008600ff007a0c */ /* 0x010fe20003f05070 */
[----:B------:R-:W-:Y:S02]  /*2d70*/  IMAD.IADD R7, R9, 0x1, -R248 ;  /* 0x0000000109077824 */ /* 0x000fe400078e0af8 */
[----:B------:R-:W-:Y:S01]  /*2d80*/  FMUL.FTZ R252, R0, c[0x0][0x1f0] ;  /* 0x00007c0000fc7a20 */ /* 0x000fe20000410000 */
[----:B------:R-:W-:-:S13]  /*2d90*/  ISETP.NE.AND.EX P0, PT, RZ, c[0x0][0x21c], PT, P0 ;  /* 0x00008700ff007a0c */ /* 0x000fda0003f05300 */
[----:B------:R-:W-:Y:S05]  /*2da0*/  @!P0 BRA `(.L_x_26) ;  /* 0x0000009000008947 */ /* 0x000fea0003800000 */
[----:B------:R-:W4:Y:S01]  /*2db0*/  LDL R3, [R1+0x260] ;  /* 0x0002600001037983 */ /* 0x000f220000100800 */
[----:B------:R-:W-:Y:S02]  /*2dc0*/  IMAD.MOV.U32 R4, RZ, RZ, 0x2 ;  /* 0x00000002ff047424 */ /* 0x000fe400078e00ff */
[----:B----4-:R-:W-:-:S04]  /*2dd0*/  IMAD.IADD R0, R9, 0x1, -R3 ;  /* 0x0000000109007824 */ /* 0x010fc800078e0a03 */
[----:B------:R-:W-:-:S04]  /*2de0*/  IMAD R3, R8, c[0x0][0x220], R0 ;  /* 0x0000880008037a24 */ /* 0x000fc800078e0200 */
[----:B------:R-:W-:-:S04]  /*2df0*/  IMAD R3, R3, c[0x0][0x220], R0 ;  /* 0x0000880003037a24 */ /* 0x000fc800078e0200 */
[----:B------:R-:W-:-:S06]  /*2e00*/  IMAD.WIDE R4, R3, R4, c[0x0][0x218] ;  /* 0x0000860003047625 */ /* 0x000fcc00078e0204 */
[----:B------:R-:W4:Y:S02]  /*2e10*/  LDG.E.U16 R4, [R4.64] ;  /* 0x0000002404047981 */ /* 0x000f24000c1e1500 */
[----:B----4-:R-:W-:-:S05]  /*2e20*/  HADD2.F32 R3, -RZ, R4.H0_H0 ;  /* 0x20000004ff037230 */ /* 0x010fca0000004100 */
[----:B------:R-:W-:-:S05]  /*2e30*/  FADD.FTZ R252, R252, R3 ;  /* 0x00000003fcfc7221 */ /* 0x000fca0000010000 */
.L_x_26:
[----:B------:R0:W-:Y:S02]  /*2e40*/  STS [R7.X4+0x440], R252 ;  /* 0x000440fc07007388 */ /* 0x0001e40000004800 */
.L_x_25:
[----:B----4-:R-:W-:Y:S02]  /*2e50*/  WARPSYNC 0xffffffff ;  /* 0xffffffff00007948 */ /* 0x010fe40003800000 */
[----:B------:R-:W-:Y:S06]  /*2e60*/  BAR.SYNC.DEFER_BLOCKING 0x0 ;  /* 0x0000000000007b1d */ /* 0x000fec0000010000 */
[----:B------:R-:W-:Y:S02]  /*2e70*/  ULDC UR4, c[0x0][0x1ec] ;  /* 0x00007b0000047ab9 */ /* 0x000fe40000000800 */
[----:B------:R-:W-:-:S06]  /*2e80*/  UISETP.NE.AND UP0, UPT, URZ, UR4, UPT ;  /* 0x000000043f00728c */ /* 0x000fcc000bf05270 */
[----:B------:R-:W-:Y:S01]  /*2e90*/  PLOP3.LUT P2, PT, PT, PT, UP0, 0x80, 0x0 ;  /* 0x000000000000781c */ /* 0x000fe20003f4f008 */
[----:B------:R-:W4:Y:S04]  /*2ea0*/  LDS.128 R20, [0x40] ;  /* 0x00004000ff147984 */ /* 0x000f280000000c00 */
[----:B------:R-:W5:Y:S04]  /*2eb0*/  LDS.128 R16, [0x50] ;  /* 0x00005000ff107984 */ /* 0x000f680000000c00 */
[----:B------:R-:W0:Y:S04]  /*2ec0*/  LDS.128 R12, [0x60] ;  /* 0x00006000ff0c7984 */ /* 0x000e280000000c00 */
[----:B----4-:R-:W-:Y:S04]  /*2ed0*/  STL.64 [R1+0x250], R20 ;  /* 0x0002501401007387 */ /* 0x010fe80000100a00 */
[----:B------:R-:W-:Y:S04]  /*2ee0*/  STL.64 [R1+0x258], R22 ;  /* 0x0002581601007387 */ /* 0x000fe80000100a00 */
[----:B------:R-:W4:Y:S04]  /*2ef0*/  LDS.128 R20, [0x70] ;  /* 0x00007000ff147984 */ /* 0x000f280000000c00 */
[----:B-----5:R-:W-:Y:S04]  /*2f00*/  STL.64 [R1+0x240], R16 ;  /* 0x0002401001007387 */ /* 0x020fe80000100a00 */
[----:B------:R-:W-:Y:S04]  /*2f10*/  STL.64 [R1+0x248], R18 ;  /* 0x0002481201007387 */ /* 0x000fe80000100a00 */
[----:B------:R-:W5:Y:S04]  /*2f20*/  LDS.128 R16, [0x80] ;  /* 0x00008000ff107984 */ /* 0x000f680000000c00 */
[----:B0-----:R-:W-:Y:S04]  /*2f30*/  STL.64 [R1+0x230], R12 ;  /* 0x0002300c01007387 */ /* 0x001fe80000100a00 */
[----:B------:R-:W-:Y:S04]  /*2f40*/  STL.64 [R1+0x238], R14 ;  /* 0x0002380e01007387 */ /* 0x000fe80000100a00 */
        /* <DEDUP_REMOVED lines=64> */
[----:B----4-:R4:W-:Y:S04]  /*3350*/  STL.64 [R1+0xd0], R20 ;  /* 0x0000d01401007387 */ /* 0x0109e80000100a00 */
[----:B------:R4:W-:Y:S04]  /*3360*/  STL.64 [R1+0xd8], R22 ;  /* 0x0000d81601007387 */ /* 0x0009e80000100a00 */
[----:B-----5:R4:W-:Y:S04]  /*3370*/  STL.64 [R1+0xc0], R16 ;  /* 0x0000c01001007387 */ /* 0x0209e80000100a00 */
[----:B------:R4:W-:Y:S04]  /*3380*/  STL.64 [R1+0xc8], R18 ;  /* 0x0000c81201007387 */ /* 0x0009e80000100a00 */
[----:B0-----:R4:W-:Y:S04]  /*3390*/  STL.64 [R1+0xb0], R12 ;  /* 0x0000b00c01007387 */ /* 0x0019e80000100a00 */
[----:B------:R4:W-:Y:S01]  /*33a0*/  STL.64 [R1+0xb8], R14 ;  /* 0x0000b80e01007387 */ /* 0x0009e20000100a00 */
[----:B------:R-:W-:Y:S05]  /*33b0*/  @P2 BRA `(.L_x_27) ;  /* 0x000002c000002947 */ /* 0x000fea0003800000 */
[----:B----4-:R-:W0:Y:S04]  /*33c0*/  LDS.128 R20, [0x240] ;  /* 0x00024000ff147984 */ /* 0x010e280000000c00 */
[----:B------:R-:W4:Y:S04]  /*33d0*/  LDS.128 R16, [0x250] ;  /* 0x00025000ff107984 */ /* 0x000f280000000c00 */
[----:B------:R-:W5:Y:S04]  /*33e0*/  LDS.128 R12, [0x260] ;  /* 0x00026000ff0c7984 */ /* 0x000f680000000c00 */
[----:B------:R-:W-:Y:S04]  /*33f0*/  LDS.128 R244, [0x2a0] ;  /* 0x0002a000fff47984 */ /* 0x000fe80000000c00 */
[----:B------:R-:W-:Y:S04]  /*3400*/  LDS.128 R240, [0x2b0] ;  /* 0x0002b000fff07984 */ /* 0x000fe80000000c00 */
[----:B------:R-:W-:Y:S04]  /*3410*/  LDS.128 R236, [0x2c0] ;  /* 0x0002c000ffec7984 */ /* 0x000fe80000000c00 */
[----:B------:R-:W-:Y:S04]  /*3420*/  LDS.128 R232, [0x2d0] ;  /* 0x0002d000ffe87984 */ /* 0x000fe80000000c00 */
[----:B---3--:R-:W-:Y:S04]  /*3430*/  LDS.128 R24, [0x300] ;  /* 0x00030000ff187984 */ /* 0x008fe80000000c00 */
[----:B------:R-:W-:Y:S04]  /*3440*/  LDS.128 R28, [0x310] ;  /* 0x00031000ff1c7984 */ /* 0x000fe80000000c00 */
[----:B--2---:R-:W-:Y:S04]  /*3450*/  LDS.128 R32, [0x320] ;  /* 0x00032000ff207984 */ /* 0x004fe80000000c00 */
[----:B0-----:R-:W-:Y:S04]  /*3460*/  STL.64 [R1+0x50], R20 ;  /* 0x0000501401007387 */ /* 0x001fe80000100a00 */
[----:B------:R-:W-:Y:S04]  /*3470*/  STL.64 [R1+0x58], R22 ;  /* 0x0000581601007387 */ /* 0x000fe80000100a00 */
[----:B------:R-:W0:Y:S04]  /*3480*/  LDS.128 R20, [0x270] ;  /* 0x00027000ff147984 */ /* 0x000e280000000c00 */
[----:B----4-:R-:W-:Y:S04]  /*3490*/  STL.64 [R1+0x40], R16 ;  /* 0x0000401001007387 */ /* 0x010fe80000100a00 */
[----:B------:R-:W-:Y:S04]  /*34a0*/  STL.64 [R1+0x48], R18 ;  /* 0x0000481201007387 */ /* 0x000fe80000100a00 */
[----:B------:R-:W2:Y:S04]  /*34b0*/  LDS.128 R16, [0x280] ;  /* 0x00028000ff107984 */ /* 0x000ea80000000c00 */
[----:B-----5:R-:W-:Y:S04]  /*34c0*/  STL.64 [R1+0x30], R12 ;  /* 0x0000300c01007387 */ /* 0x020fe80000100a00 */
[----:B------:R-:W-:Y:S04]  /*34d0*/  STL.64 [R1+0x38], R14 ;  /* 0x0000380e01007387 */ /* 0x000fe80000100a00 */
[----:B------:R-:W3:Y:S04]  /*34e0*/  LDS.128 R12, [0x290] ;  /* 0x00029000ff0c7984 */ /* 0x000ee80000000c00 */
[----:B------:R-:W4:Y:S04]  /*34f0*/  LDS.128 R36, [0x330] ;  /* 0x00033000ff247984 */ /* 0x000f280000000c00 */
[----:B-1----:R-:W1:Y:S04]  /*3500*/  LDS.128 R40, [0x340] ;  /* 0x00034000ff287984 */ /* 0x002e680000000c00 */
[----:B------:R-:W1:Y:S04]  /*3510*/  LDS.128 R44, [0x350] ;  /* 0x00035000ff2c7984 */ /* 0x000e680000000c00 */
[----:B0-----:R0:W-:Y:S04]  /*3520*/  STL.64 [R1+0x20], R20 ;  /* 0x0000201401007387 */ /* 0x0011e80000100a00 */
[----:B------:R0:W-:Y:S04]  /*3530*/  STL.64 [R1+0x28], R22 ;  /* 0x0000281601007387 */ /* 0x0001e80000100a00 */
[----:B------:R-:W0:Y:S04]  /*3540*/  LDS.128 R20, [0x2f0] ;  /* 0x0002f000ff147984 */ /* 0x000e280000000c00 */
[----:B--2---:R2:W-:Y:S04]  /*3550*/  STL.64 [R1+0x10], R16 ;  /* 0x0000101001007387 */ /* 0x0045e80000100a00 */
[----:B------:R2:W-:Y:S04]  /*3560*/  STL.64 [R1+0x18], R18 ;  /* 0x0000181201007387 */ /* 0x0005e80000100a00 */
[----:B------:R-:W0:Y:S04]  /*3570*/  LDS.128 R16, [0x2e0] ;  /* 0x0002e000ff107984 */ /* 0x000e280000000c00 */
        /* <DEDUP_REMOVED lines=14> */
[----:B---3--:R2:W-:Y:S04]  /*3660*/  STL.64 [R1], R12 ;  /* 0x0000000c01007387 */ /* 0x0085e80000100a00 */
[----:B------:R2:W-:Y:S02]  /*3670*/  STL.64 [R1+0x8], R14 ;  /* 0x0000080e01007387 */ /* 0x0005e40000100a00 */
.L_x_27:
[----:B-1--4-:R-:W1:Y:S01]  /*3680*/  LDS.128 R108, [0x1f0] ;  /* 0x0001f000ff6c7984 */ /* 0x012e620000000c00 */
[--C-:B------:R-:W-:Y:S01]  /*3690*/  IADD3 R0, R9, 0x1f, -R248.reuse ;  /* 0x0000001f09007810 */ /* 0x100fe20007ffe8f8 */
[----:B------:R-:W-:Y:S01]  /*36a0*/  IMAD.IADD R6, R6, 0x1, R248 ;  /* 0x0000000106067824 */ /* 0x000fe200078e02f8 */
[----:B------:R-:W-:Y:S01]  /*36b0*/  BSSY B0, `(.L_x_28) ;  /* 0x0000700000007945 */ /* 0x000fe20003800000 */
[----:B--2---:R-:W2:Y:S01]  /*36c0*/  LDS.128 R12, [0x200] ;  /* 0x00020000ff0c7984 */ /* 0x004ea20000000c00 */
[----:B------:R-:W-:-:S03]  /*36d0*/  SHF.R.S32.HI R3, RZ, 0x1f, R0 ;  /* 0x0000001fff037819 */ /* 0x000fc60000011400 */
[----:B------:R-:W4:Y:S01]  /*36e0*/  LDS.128 R112, [0x210] ;  /* 0x00021000ff707984 */ /* 0x000f220000000c00 */
[----:B------:R-:W-:-:S04]  /*36f0*/  LEA.HI R0, R3, R0, RZ, 0x5 ;  /* 0x0000000003007211 */ /* 0x000fc800078f28ff */
[----:B------:R-:W-:-:S05]  /*3700*/  LOP3.LUT R0, R0, 0xffffffe0, RZ, 0xc0, !PT ;  /* 0xffffffe000007812 */ /* 0x000fca00078ec0ff */
[----:B------:R-:W-:Y:S02]  /*3710*/  IMAD.IADD R4, R0, 0x1, R248 ;  /* 0x0000000100047824 */ /* 0x000fe400078e02f8 */
[----:B------:R-:W-:-:S03]  /*3720*/  IMAD R0, R105, c[0x0][0x1d0], R8 ;  /* 0x0000740069007a24 */ /* 0x000fc600078e0208 */
[----:B------:R-:W-:Y:S01]  /*3730*/  ISETP.GE.AND P0, PT, R6, R4, PT ;  /* 0x000000040600720c */ /* 0x000fe20003f06270 */
[----:B------:R-:W-:Y:S01]  /*3740*/  IMAD R0, R0, 0xa0, RZ ;  /* 0x000000a000007824 */ /* 0x000fe200078e02ff */
[----:B-1----:R-:W-:Y:S04]  /*3750*/  STL.64 [R1+0xa0], R108 ;  /* 0x0000a06c01007387 */ /* 0x002fe80000100a00 */
[----:B------:R-:W-:Y:S04]  /*3760*/  STL.64 [R1+0xa8], R110 ;  /* 0x0000a86e01007387 */ /* 0x000fe80000100a00 */
[----:B------:R-:W1:Y:S04]  /*3770*/  LDS.128 R108, [0x220] ;  /* 0x00022000ff6c7984 */ /* 0x000e680000000c00 */
[----:B--2---:R-:W-:Y:S04]  /*3780*/  STL.64 [R1+0x90], R12 ;  /* 0x0000900c01007387 */ /* 0x004fe80000100a00 */
[----:B------:R-:W-:Y:S04]  /*3790*/  STL.64 [R1+0x98], R14 ;  /* 0x0000980e01007387 */ /* 0x000fe80000100a00 */
[----:B------:R-:W2:Y:S04]  /*37a0*/  LDS.128 R12, [0x230] ;  /* 0x00023000ff0c7984 */ /* 0x000ea80000000c00 */
[----:B----4-:R4:W-:Y:S04]  /*37b0*/  STL.64 [R1+0x80], R112 ;  /* 0x0000807001007387 */ /* 0x0109e80000100a00 */
[----:B------:R4:W-:Y:S04]  /*37c0*/  STL.64 [R1+0x88], R114 ;  /* 0x0000887201007387 */ /* 0x0009e80000100a00 */
[----:B-1----:R4:W-:Y:S04]  /*37d0*/  STL.64 [R1+0x70], R108 ;  /* 0x0000706c01007387 */ /* 0x0029e80000100a00 */
[----:B------:R4:W-:Y:S04]  /*37e0*/  STL.64 [R1+0x78], R110 ;  /* 0x0000786e01007387 */ /* 0x0009e80000100a00 */
[----:B--2---:R4:W-:Y:S04]  /*37f0*/  STL.64 [R1+0x60], R12 ;  /* 0x0000600c01007387 */ /* 0x0049e80000100a00 */
[----:B------:R4:W-:Y:S04]  /*3800*/  STL.64 [R1+0x68], R14 ;  /* 0x0000680e01007387 */ /* 0x0009e80000100a00 */
[----:B------:R4:W-:Y:S01]  /*3810*/  STL [R1+0x264], R4 ;  /* 0x0002640401007387 */ /* 0x0009e20000100800 */
[----:B------:R-:W-:Y:S05]  /*3820*/  @P0 BRA `(.L_x_29) ;  /* 0x00006e8000000947 */ /* 0x000fea0003800000 */
[----:B------:R-:W-:-:S05]  /*3830*/  IABS R3, c[0x0][0x1d4] ;  /* 0x0000750000037a13 */ /* 0x000fca0000000000 */
[----:B------:R-:W-:-:S04]  /*3840*/  IMAD.MOV.U32 R7, RZ, RZ, R3 ;  /* 0x000000ffff077224 */ /* 0x000fc800078e0003 */
[----:B----4-:R-:W1:Y:S08]  /*3850*/  I2F.RP R4, R7 ;  /* 0x0000000700047306 */ /* 0x010e700000209400 */
[----:B-1----:R-:W1:Y:S02]  /*3860*/  MUFU.RCP R4, R4 ;  /* 0x0000000400047308 */ /* 0x002e640000001000 */
[----:B-1----:R-:W-:-:S06]  /*3870*/  IADD3 R4, R4, 0xffffffe, RZ ;  /* 0x0ffffffe04047810 */ /* 0x002fcc0007ffe0ff */
[----:B------:R1:W2:Y:S02]  /*3880*/  F2I.FTZ.U32.TRUNC.NTZ R5, R4 ;  /* 0x0000000400057305 */ /* 0x0002a4000021f000 */
[----:B-1----:R-:W-:Y:S02]  /*3890*/  IMAD.MOV.U32 R4, RZ, RZ, RZ ;  /* 0x000000ffff047224 */ /* 0x002fe400078e00ff */
[----:B--2---:R-:W-:-:S04]  /*38a0*/  IMAD.MOV R3, RZ, RZ, -R5 ;  /* 0x000000ffff037224 */ /* 0x004fc800078e0a05 */
[----:B------:R-:W-:-:S04]  /*38b0*/  IMAD R3, R3, R7, RZ ;  /* 0x0000000703037224 */ /* 0x000fc800078e02ff */
[----:B------:R-:W-:-:S04]  /*38c0*/  IMAD.HI.U32 R5, R5, R3, R4 ;  /* 0x0000000305057227 */ /* 0x000fc800078e0004 */
[----:B------:R-:W-:Y:S01]  /*38d0*/  IMAD R3, R104, c[0x0][0x1d4], RZ ;  /* 0x0000750068037a24 */ /* 0x000fe200078e02ff */
[----:B------:R1:W-:Y:S01]  /*38e0*/  STL [R1+0x268], R5 ;  /* 0x0002680501007387 */ /* 0x0003e20000100800 */
[----:B------:R-:W-:-:S03]  /*38f0*/  IMAD.MOV.U32 R4, RZ, RZ, R6 ;  /* 0x000000ffff047224 */ /* 0x000fc600078e0006 */
[----:B-1----:R-:W-:Y:S02]  /*3900*/  SHF.R.S32.HI R5, RZ, 0x1f, R3 ;  /* 0x0000001fff057819 */ /* 0x002fe40000011403 */
.L_x_96:
[----:B------:R-:W2:Y:S04]  /*3910*/  LDL R10, [R1+0x268] ;  /* 0x00026800010a7983 */ /* 0x000ea80000100800 */
[----:B------:R-:W1:Y:S01]  /*3920*/  S2R R5, SR_CTAID.Y ;  /* 0x0000000000057919 */ /* 0x000e620000002600 */
[----:B------:R-:W-:-:S04]  /*3930*/  ISETP.NE.U32.AND P0, PT, RZ, c[0x0][0x200], PT ;  /* 0x00008000ff007a0c */ /* 0x000fc80003f05070 */
[----:B------:R-:W-:Y:S01]  /*3940*/  ISETP.NE.AND.EX P0, PT, RZ, c[0x0][0x204], PT, P0 ;  /* 0x00008100ff007a0c */ /* 0x000fe20003f05300 */
[----:B-1----:R-:W-:-:S12]  /*3950*/  IMAD R8, R5, c[0x0][0x1d4], RZ ;  /* 0x0000750005087a24 */ /* 0x002fd800078e02ff */
[----:B------:R-:W-:Y:S02]  /*3960*/  @P0 SHF.R.S32.HI R5, RZ, 0x1f, R4 ;  /* 0x0000001fff050819 */ /* 0x000fe40000011404 */
[--C-:B------:R-:W-:Y:S02]  /*3970*/  @P0 SHF.R.S32.HI R7, RZ, 0x1f, R8.reuse ;  /* 0x0000001fff070819 */ /* 0x100fe40000011408 */
[----:B------:R-:W-:-:S04]  /*3980*/  @P0 IADD3 R6, P1, P3, R4, c[0x0][0x200], R8 ;  /* 0x0000800004060a10 */ /* 0x000fc80007b3e008 */
[----:B------:R-:W-:-:S05]  /*3990*/  @P0 IADD3.X R7, R5, c[0x0][0x204], R7, P1, P3 ;  /* 0x0000810005070a10 */ /* 0x000fca0000fe6407 */
[----:B------:R2:W4:Y:S01]  /*39a0*/  @P0 LDG.E.U8 R6, [R6.64] ;  /* 0x0000002406060981 */ /* 0x000522000c1e1100 */
[----:B------:R-:W-:Y:S02]  /*39b0*/  IABS R5, R4 ;  /* 0x0000000400057213 */ /* 0x000fe40000000000 */
[----:B------:R-:W-:Y:S02]  /*39c0*/  IABS R9, c[0x0][0x1d4] ;  /* 0x0000750000097a13 */ /* 0x000fe40000000000 */
[----:B------:R-:W-:Y:S01]  /*39d0*/  ISETP.GE.AND P3, PT, R4, RZ, PT ;  /* 0x000000ff0400720c */ /* 0x000fe20003f66270 */
[----:B------:R-:W1:Y:S01]  /*39e0*/  S2R R229, SR_CTAID.X ;  /* 0x0000000000e57919 */ /* 0x000e620000002500 */
[----:B------:R-:W-:Y:S01]  /*39f0*/  BSSY B1, `(.L_x_30) ;  /* 0x0000044000017945 */ /* 0x000fe20003800000 */
[----:B--2---:R-:W-:-:S04]  /*3a00*/  IMAD.HI.U32 R7, R10, R5, RZ ;  /* 0x000000050a077227 */ /* 0x004fc800078e00ff */
[----:B------:R-:W-:Y:S01]  /*3a10*/  IMAD.MOV R7, RZ, RZ, -R7 ;  /* 0x000000ffff077224 */ /* 0x000fe200078e0a07 */
[----:B------:R-:W-:-:S03]  /*3a20*/  IABS R10, c[0x0][0x1d4] ;  /* 0x00007500000a7a13 */ /* 0x000fc60000000000 */
[----:B------:R-:W-:-:S05]  /*3a30*/  IMAD R5, R9, R7, R5 ;  /* 0x0000000709057224 */ /* 0x000fca00078e0205 */
[----:B------:R-:W-:-:S13]  /*3a40*/  ISETP.GT.U32.AND P1, PT, R10, R5, PT ;  /* 0x000000050a00720c */ /* 0x000fda0003f24070 */
[----:B------:R-:W-:-:S05]  /*3a50*/  @!P1 IMAD.IADD R5, R5, 0x1, -R9 ;  /* 0x0000000105059824 */ /* 0x000fca00078e0a09 */
[----:B------:R-:W-:-:S13]  /*3a60*/  ISETP.GT.U32.AND P1, PT, R10, R5, PT ;  /* 0x000000050a00720c */ /* 0x000fda0003f24070 */
[----:B------:R-:W-:Y:S01]  /*3a70*/  @!P1 IMAD.IADD R5, R5, 0x1, -R9 ;  /* 0x0000000105059824 */ /* 0x000fe200078e0a09 */
[----:B------:R-:W-:-:S03]  /*3a80*/  ISETP.NE.AND P1, PT, RZ, c[0x0][0x1d4], PT ;  /* 0x00007500ff007a0c */ /* 0x000fc60003f25270 */
[----:B------:R-:W-:Y:S01]  /*3a90*/  @!P3 IMAD.MOV R5, RZ, RZ, -R5 ;  /* 0x000000ffff05b224 */ /* 0x000fe200078e0a05 */
[----:B----4-:R-:W-:Y:S02]  /*3aa0*/  ISETP.NE.AND P0, PT, R6, RZ, P0 ;  /* 0x000000ff0600720c */ /* 0x010fe40000705270 */
[----:B------:R-:W-:-:S07]  /*3ab0*/  IADD3 R10, R250, -0x1, RZ ;  /* 0xfffffffffa0a7810 */ /* 0x000fce0007ffe0ff */
[----:B------:R-:W-:-:S04]  /*3ac0*/  @!P1 LOP3.LUT R5, RZ, c[0x0][0x1d4], RZ, 0x33, !PT ;  /* 0x00007500ff059a12 */ /* 0x000fc800078e33ff */
[----:B------:R-:W-:Y:S02]  /*3ad0*/  SHF.R.S32.HI R6, RZ, 0x1f, R5 ;  /* 0x0000001fff067819 */ /* 0x000fe40000011405 */
[----:B------:R-:W-:-:S04]  /*3ae0*/  IADD3 R7, P1, R5, R8, RZ ;  /* 0x0000000805077210 */ /* 0x000fc80007f3e0ff */
[----:B------:R-:W-:Y:S02]  /*3af0*/  LEA.HI.X.SX32 R8, R8, R6, 0x1, P1 ;  /* 0x0000000608087211 */ /* 0x000fe400008f0eff */
[----:B------:R-:W-:Y:S02]  /*3b00*/  ISETP.GE.AND P1, PT, R4, R10, PT ;  /* 0x0000000a0400720c */ /* 0x000fe40003f26270 */
[----:B------:R-:W-:-:S04]  /*3b10*/  LEA R6, P3, R7, c[0x0][0x1a8], 0x2 ;  /* 0x00006a0007067a11 */ /* 0x000fc800078610ff */
[----:B------:R-:W-:-:S07]  /*3b20*/  LEA.HI.X R7, R7, c[0x0][0x1ac], R8, 0x2, P3 ;  /* 0x00006b0007077a11 */ /* 0x000fce00018f1408 */
[----:B---3-5:R-:W-:Y:S05]  /*3b30*/  @P1 BRA `(.L_x_31) ;  /* 0x000002f000001947 */ /* 0x028fea0003800000 */
[----:B-1----:R-:W-:Y:S02]  /*3b40*/  IMAD.MOV.U32 R10, RZ, RZ, c[0x0][0x1d4] ;  /* 0x00007500ff0a7624 */ /* 0x002fe400078e00ff */
[----:B------:R-:W-:Y:S02]  /*3b50*/  IMAD.SHL.U32 R228, R5, 0x8, RZ ;  /* 0x0000000805e47824 */ /* 0x000fe400078e00ff */
[----:B------:R-:W-:-:S05]  /*3b60*/  IMAD R10, R10, 0xa0, RZ ;  /* 0x000000a00a0a7824 */ /* 0x000fca00078e02ff */
[----:B------:R-:W-:-:S13]  /*3b70*/  ISETP.GE.AND P3, PT, R228, R10, PT ;  /* 0x0000000ae400720c */ /* 0x000fda0003f66270 */
[----:B------:R-:W2:Y:S01]  /*3b80*/  @!P3 LDG.E R8, [R6.64] ;  /* 0x000000240608b981 */ /* 0x000ea2000c1e1900 */
[----:B------:R-:W-:Y:S01]  /*3b90*/  @!P3 IMAD R9, R0, c[0x0][0x1d4], RZ ;  /* 0x000075000009ba24 */ /* 0x000fe200078e02ff */
[----:B------:R-:W-:Y:S01]  /*3ba0*/  CS2R R106, SRZ ;  /* 0x00000000006a7805 */ /* 0x000fe2000001ff00 */
[----:B------:R-:W-:Y:S01]  /*3bb0*/  CS2R R104, SRZ ;  /* 0x0000000000687805 */ /* 0x000fe2000001ff00 */
[----:B--2---:R-:W-:-:S04]  /*3bc0*/  @!P3 IMAD R8, R8, c[0x0][0x1d8], RZ ;  /* 0x000076000808ba24 */ /* 0x004fc800078e02ff */
[----:B------:R-:W-:-:S04]  /*3bd0*/  @!P3 IMAD R8, R8, 0xa0, RZ ;  /* 0x000000a00808b824 */ /* 0x000fc800078e02ff */
[----:B------:R-:W-:Y:S01]  /*3be0*/  @!P3 IMAD R10, R8, c[0x0][0x1d4], R228 ;  /* 0x00007500080aba24 */ /* 0x000fe200078e02e4 */
[----:B------:R-:W-:-:S04]  /*3bf0*/  @!P3 SHF.R.S32.HI R8, RZ, 0x1f, R9 ;  /* 0x0000001fff08b819 */ /* 0x000fc80000011409 */
[----:B------:R-:W-:-:S04]  /*3c00*/  @!P3 IADD3 R9, P2, R10, R9, RZ ;  /* 0x000000090a09b210 */ /* 0x000fc80007f5e0ff */
[----:B------:R-:W-:Y:S02]  /*3c10*/  @!P3 LEA.HI.X.SX32 R10, R10, R8, 0x1, P2 ;  /* 0x000000080a0ab211 */ /* 0x000fe400010f0eff */
[----:B------:R-:W-:-:S04]  /*3c20*/  @!P3 LEA R8, P2, R9, c[0x0][0x198], 0x1 ;  /* 0x000066000908ba11 */ /* 0x000fc800078408ff */
[----:B------:R-:W-:-:S05]  /*3c30*/  @!P3 LEA.HI.X R9, R9, c[0x0][0x19c], R10, 0x1, P2 ;  /* 0x000067000909ba11 */ /* 0x000fca00010f0c0a */
[----:B------:R1:W5:Y:S01]  /*3c40*/  @!P3 LDG.E.128 R104, [R8.64] ;  /* 0x000000240868b981 */ /* 0x000362000c1e1d00 */
[----:B------:R-:W-:Y:S02]  /*3c50*/  ULDC UR4, c[0x0][0x1ec] ;  /* 0x00007b0000047ab9 */ /* 0x000fe40000000800 */
[----:B------:R-:W-:-:S06]  /*3c60*/  UISETP.NE.AND UP0, UPT, URZ, UR4, UPT ;  /* 0x000000043f00728c */ /* 0x000fcc000bf05270 */
[----:B------:R-:W-:-:S13]  /*3c70*/  PLOP3.LUT P2, PT, PT, PT, UP0, 0x80, 0x0 ;  /* 0x000000000000781c */ /* 0x000fda0003f4f008 */
[----:B------:R-:W-:Y:S05]  /*3c80*/  @P2 BRA `(.L_x_31) ;  /* 0x000001a000002947 */ /* 0x000fea0003800000 */
[----:B-1----:R1:W-:Y:S01]  /*3c90*/  STL [R1+0x270], R0 ;  /* 0x0002700001007387 */ /* 0x0023e20000100800 */
[----:B------:R-:W-:-:S03]  /*3ca0*/  ISETP.NE.AND P5, PT, R2, RZ, PT ;  /* 0x000000ff0200720c */ /* 0x000fc60003fa5270 */
[----:B------:R-:W2:Y:S04]  /*3cb0*/  LDL R249, [R1+0x54] ;  /* 0x0000540001f97983 */ /* 0x000ea80000100800 */
[----:B------:R-:W4:Y:S04]  /*3cc0*/  LDL R230, [R1+0x58] ;  /* 0x0000580001e67983 */ /* 0x000f280000100800 */
[----:B-1-3--:R-:W3:Y:S02]  /*3cd0*/  LDL R0, [R1+0x50] ;  /* 0x0000500001007983 */ /* 0x00aee40000100800 */
[----:B------:R-:W-:-:S02]  /*3ce0*/  @P5 IMAD R8, R251, c[0x0][0x1d8], R229 ;  /* 0x00007600fb085a24 */ /* 0x000fc400078e02e5 */
[----:B------:R-:W-:Y:S01]  /*3cf0*/  @P5 IMAD.MOV.U32 R9, RZ, RZ, 0x2 ;  /* 0x00000002ff095424 */ /* 0x000fe200078e00ff */
[----:B------:R-:W4:Y:S01]  /*3d00*/  LDL R231, [R1+0x5c] ;  /* 0x00005c0001e77983 */ /* 0x000f220000100800 */
[----:B------:R-:W-:-:S04]  /*3d10*/  @P5 IMAD R8, R8, 0xa0, RZ ;  /* 0x000000a008085824 */ /* 0x000fc800078e02ff */
[----:B------:R-:W-:-:S06]  /*3d20*/  @P5 IMAD.WIDE R8, R8, R9, c[0x0][0x230] ;  /* 0x00008c0008085625 */ /* 0x000fcc00078e0209 */
[----:B------:R-:W4:Y:S01]  /*3d30*/  @P5 LDG.E.128 R8, [R8.64] ;  /* 0x0000002408085981 */ /* 0x000f22000c1e1d00 */
[----:B---3-5:R-:W-:-:S03]  /*3d40*/  HFMA2.MMA R104, R104, 1, 1, R0 ;  /* 0x3c003c0068687835 */ /* 0x028fc60000000000 */
[----:B------:R1:W5:Y:S01]  /*3d50*/  LDL.LU R0, [R1+0x270] ;  /* 0x0002700001007983 */ /* 0x0003620000300800 */
[----:B--2---:R-:W-:Y:S01]  /*3d60*/  HADD2 R105, R105, R249 ;  /* 0x000000f969697230 */ /* 0x004fe20000000000 */
[----:B----4-:R-:W-:Y:S01]  /*3d70*/  HFMA2.MMA R106, R106, 1, 1, R230 ;  /* 0x3c003c006a6a7835 */ /* 0x010fe200000000e6 */
[----:B------:R-:W-:Y:S01]  /*3d80*/  SHF.R.S32.HI R230, RZ, 0x1f, R3 ;  /* 0x0000001fffe67819 */ /* 0x000fe20000011403 */
[----:B------:R-:W-:-:S03]  /*3d90*/  HADD2 R107, R107, R231 ;  /* 0x000000e76b6b7230 */ /* 0x000fc60000000000 */
[----:B------:R-:W-:Y:S01]  /*3da0*/  @P5 HFMA2.MMA R105, R105, R9, -RZ ;  /* 0x0000000969695235 */ /* 0x000fe200001000ff */
[----:B------:R-:W-:-:S04]  /*3db0*/  @!P3 IADD3 R9, P4, R3, R228, RZ ;  /* 0x000000e40309b210 */ /* 0x000fc80007f9e0ff */
[----:B------:R-:W-:Y:S02]  /*3dc0*/  @P5 HMUL2 R106, R106, R10 ;  /* 0x0000000a6a6a5232 */ /* 0x000fe40000000000 */
[----:B------:R-:W-:Y:S01]  /*3dd0*/  @P5 HMUL2 R104, R104, R8 ;  /* 0x0000000868685232 */ /* 0x000fe20000000000 */
[----:B------:R-:W-:Y:S02]  /*3de0*/  @!P3 LEA.HI.X.SX32 R10, R228, R230, 0x1, P4 ;  /* 0x000000e6e40ab211 */ /* 0x000fe400020f0eff */
[----:B------:R-:W-:Y:S01]  /*3df0*/  @!P3 LEA R8, P4, R9, c[0x0][0x198], 0x1 ;  /* 0x000066000908ba11 */ /* 0x000fe200078808ff */
[----:B------:R-:W-:-:S03]  /*3e00*/  @P5 HFMA2.MMA R107, R107, R11, -RZ ;  /* 0x0000000b6b6b5235 */ /* 0x000fc600001000ff */
[----:B------:R-:W-:-:S05]  /*3e10*/  @!P3 LEA.HI.X R9, R9, c[0x0][0x19c], R10, 0x1, P4 ;  /* 0x000067000909ba11 */ /* 0x000fca00020f0c0a */
[----:B------:R1:W-:Y:S04]  /*3e20*/  @!P3 STG.E.128 [R8.64], R104 ;  /* 0x000000680800b986 */ /* 0x0003e8000c101d24 */
.L_x_31:
[----:B-1----:R-:W-:Y:S05]  /*3e30*/  BSYNC B1 ;  /* 0x0000000000017941 */ /* 0x002fea0003800000 */
.L_x_30:
[----:B------:R-:W-:Y:S01]  /*3e40*/  IMAD.MOV.U32 R9, RZ, RZ, 0xa0 ;  /* 0x000000a0ff097424 */ /* 0x000fe200078e00ff */
[----:B------:R-:W-:Y:S01]  /*3e50*/  BSSY B1, `(.L_x_32) ;  /* 0x0000032000017945 */ /* 0x000fe20003800000 */
[----:B------:R-:W-:Y:S02]  /*3e60*/  IMAD R8, R251, c[0x0][0x1d8], R229 ;  /* 0x00007600fb087a24 */ /* 0x000fe400078e02e5 */
[----:B------:R-:W-:Y:S02]  /*3e70*/  IMAD.MOV.U32 R10, RZ, RZ, 0x2 ;  /* 0x00000002ff0a7424 */ /* 0x000fe400078e00ff */
[----:B------:R-:W-:-:S04]  /*3e80*/  IMAD R8, R8, R9, 0x8 ;  /* 0x0000000808087424 */ /* 0x000fc800078e0209 */
[----:B------:R-:W-:Y:S01]  /*3e90*/  IMAD.WIDE R8, R8, R10, c[0x0][0x230] ;  /* 0x00008c0008087625 */ /* 0x000fe200078e020a */
[----:B------:R-:W-:Y:S05]  /*3ea0*/  @P1 BRA `(.L_x_33) ;  /* 0x000002c000001947 */ /* 0x000fea0003800000 */
[----:B------:R-:W-:Y:S01]  /*3eb0*/  IADD3 R10, R5, c[0x0][0x1d4], RZ ;  /* 0x00007500050a7a10 */ /* 0x000fe20007ffe0ff */
[----:B------:R-:W-:-:S04]  /*3ec0*/  IMAD.MOV.U32 R11, RZ, RZ, c[0x0][0x1d4] ;  /* 0x00007500ff0b7624 */ /* 0x000fc800078e00ff */
[----:B------:R-:W-:Y:S02]  /*3ed0*/  IMAD R11, R11, 0xa0, RZ ;  /* 0x000000a00b0b7824 */ /* 0x000fe400078e02ff */
[----:B------:R-:W-:-:S05]  /*3ee0*/  IMAD.SHL.U32 R249, R10, 0x8, RZ ;  /* 0x000000080af97824 */ /* 0x000fca00078e00ff */
[----:B------:R-:W-:-:S13]  /*3ef0*/  ISETP.GE.AND P3, PT, R249, R11, PT ;  /* 0x0000000bf900720c */ /* 0x000fda0003f66270 */
[----:B------:R-:W2:Y:S01]  /*3f00*/  @!P3 LDG.E R10, [R6.64] ;  /* 0x00000024060ab981 */ /* 0x000ea2000c1e1900 */
[----:B------:R-:W-:Y:S01]  /*3f10*/  CS2R R110, SRZ ;  /* 0x00000000006e7805 */ /* 0x000fe2000001ff00 */
[----:B--2---:R-:W-:-:S04]  /*3f20*/  @!P3 IMAD R10, R10, c[0x0][0x1d8], RZ ;  /* 0x000076000a0aba24 */ /* 0x004fc800078e02ff */
[----:B------:R-:W-:-:S04]  /*3f30*/  @!P3 IMAD R10, R10, 0xa0, RZ ;  /* 0x000000a00a0ab824 */ /* 0x000fc800078e02ff */
[----:B------:R-:W-:Y:S02]  /*3f40*/  @!P3 IMAD R11, R10, c[0x0][0x1d4], R249 ;  /* 0x000075000a0bba24 */ /* 0x000fe400078e02f9 */
[----:B-----5:R-:W-:-:S03]  /*3f50*/  @!P3 IMAD R10, R0, c[0x0][0x1d4], RZ ;  /* 0x00007500000aba24 */ /* 0x020fc600078e02ff */
[----:B------:R-:W-:Y:S02]  /*3f60*/  @!P3 SHF.R.S32.HI R108, RZ, 0x1f, R11 ;  /* 0x0000001fff6cb819 */ /* 0x000fe4000001140b */
[----:B------:R-:W-:-:S04]  /*3f70*/  @!P3 IADD3 R11, P2, R10, R11, RZ ;  /* 0x0000000b0a0bb210 */ /* 0x000fc80007f5e0ff */
[----:B------:R-:W-:Y:S02]  /*3f80*/  @!P3 LEA.HI.X.SX32 R108, R10, R108, 0x1, P2 ;  /* 0x0000006c0a6cb211 */ /* 0x000fe400010f0eff */
[----:B------:R-:W-:-:S04]  /*3f90*/  @!P3 LEA R10, P2, R11, c[0x0][0x198], 0x1 ;  /* 0x000066000b0aba11 */ /* 0x000fc800078408ff */
[----:B------:R-:W-:Y:S02]  /*3fa0*/  @!P3 LEA.HI.X R11, R11, c[0x0][0x19c], R108, 0x1, P2 ;  /* 0x000067000b0bba11 */ /* 0x000fe400010f0c6c */
[----:B------:R-:W-:-:S06]  /*3fb0*/  CS2R R108, SRZ ;  /* 0x00000000006c7805 */ /* 0x000fcc000001ff00 */
[----:B------:R1:W5:Y:S01]  /*3fc0*/  @!P3 LDG.E.128 R108, [R10.64] ;  /* 0x000000240a6cb981 */ /* 0x000362000c1e1d00 */
[----:B------:R-:W-:Y:S02]  /*3fd0*/  ULDC UR4, c[0x0][0x1ec] ;  /* 0x00007b0000047ab9 */ /* 0x000fe40000000800 */
[----:B------:R-:W-:-:S06]  /*3fe0*/  UISETP.NE.AND UP0, UPT, URZ, UR4, UPT ;  /* 0x000000043f00728c */ /* 0x000fcc000bf05270 */
[----:B------:R-:W-:-:S13]  /*3ff0*/  PLOP3.LUT P2, PT, PT, PT, UP0, 0x80, 0x0 ;  /* 0x000000000000781c */ /* 0x000fda0003f4f008 */
[----:B------:R-:W-:Y:S05]  /*4000*/  @P2 BRA `(.L_x_33) ;  /* 0x0000016000002947 */ /* 0x000fea0003800000 */
[----:B-1----:R-:W-:Y:S01]  /*4010*/  ISETP.NE.AND P5, PT, R2, RZ, PT ;  /* 0x000000ff0200720c */ /* 0x002fe20003fa5270 */
[----:B------:R1:W-:Y:S04]  /*4020*/  STL [R1+0x270], R0 ;  /* 0x0002700001007387 */ /* 0x0003e80000100800 */
[----:B------:R-:W2:Y:S04]  /*4030*/  LDL R10, [R1+0x44] ;  /* 0x00004400010a7983 */ /* 0x000ea80000100800 */
[----:B------:R-:W4:Y:S04]  /*4040*/  LDL R11, [R1+0x48] ;  /* 0x00004800010b7983 */ /* 0x000f280000100800 */
[----:B-1-3--:R-:W3:Y:S04]  /*4050*/  LDL R0, [R1+0x40] ;  /* 0x0000400001007983 */ /* 0x00aee80000100800 */
[----:B------:R-:W2:Y:S01]  /*4060*/  @P5 LDG.E.128 R228, [R8.64] ;  /* 0x0000002408e45981 */ /* 0x000ea2000c1e1d00 */
[----:B---3-5:R-:W-:-:S03]  /*4070*/  HADD2 R108, R108, R0 ;  /* 0x000000006c6c7230 */ /* 0x028fc60000000000 */
[----:B------:R1:W5:Y:S01]  /*4080*/  LDL.LU R0, [R1+0x270] ;  /* 0x0002700001007983 */ /* 0x0003620000300800 */
[----:B--2---:R-:W-:-:S03]  /*4090*/  @P5 HMUL2 R108, R108, R228 ;  /* 0x000000e46c6c5232 */ /* 0x004fc60000000000 */
[----:B------:R-:W2:Y:S01]  /*40a0*/  LDL R228, [R1+0x4c] ;  /* 0x00004c0001e47983 */ /* 0x000ea20000100800 */
[----:B------:R-:W-:Y:S01]  /*40b0*/  HFMA2.MMA R109, R109, 1, 1, R10 ;  /* 0x3c003c006d6d7835 */ /* 0x000fe2000000000a */
[----:B----4-:R-:W-:Y:S01]  /*40c0*/  HADD2 R110, R110, R11 ;  /* 0x0000000b6e6e7230 */ /* 0x010fe20000000000 */
[----:B------:R-:W-:Y:S02]  /*40d0*/  SHF.R.S32.HI R10, RZ, 0x1f, R3 ;  /* 0x0000001fff0a7819 */ /* 0x000fe40000011403 */
[----:B------:R-:W-:Y:S02]  /*40e0*/  @!P3 IADD3 R11, P4, R3, R249, RZ ;  /* 0x000000f9030bb210 */ /* 0x000fe40007f9e0ff */
[----:B------:R-:W-:Y:S01]  /*40f0*/  @P5 HFMA2.MMA R109, R109, R229, -RZ ;  /* 0x000000e56d6d5235 */ /* 0x000fe200001000ff */
[----:B------:R-:W-:Y:S02]  /*4100*/  @P5 HMUL2 R110, R110, R230 ;  /* 0x000000e66e6e5232 */ /* 0x000fe40000000000 */
[----:B--2---:R-:W-:Y:S01]  /*4110*/  HADD2 R111, R111, R228 ;  /* 0x000000e46f6f7230 */ /* 0x004fe20000000000 */
[----:B------:R-:W-:-:S02]  /*4120*/  @!P3 LEA.HI.X.SX32 R228, R249, R10, 0x1, P4 ;  /* 0x0000000af9e4b211 */ /* 0x000fc400020f0eff */
[----:B------:R-:W-:-:S03]  /*4130*/  @!P3 LEA R10, P4, R11, c[0x0][0x198], 0x1 ;  /* 0x000066000b0aba11 */ /* 0x000fc600078808ff */
[----:B------:R-:W-:Y:S01]  /*4140*/  @P5 HFMA2.MMA R111, R111, R231, -RZ ;  /* 0x000000e76f6f5235 */ /* 0x000fe200001000ff */
[----:B------:R-:W-:-:S06]  /*4150*/  @!P3 LEA.HI.X R11, R11, c[0x0][0x19c], R228, 0x1, P4 ;  /* 0x000067000b0bba11 */ /* 0x000fcc00020f0ce4 */
[----:B------:R1:W-:Y:S04]  /*4160*/  @!P3 STG.E.128 [R10.64], R108 ;  /* 0x0000006c0a00b986 */ /* 0x0003e8000c101d24 */
.L_x_33:
[----:B-1----:R-:W-:Y:S05]  /*4170*/  BSYNC B1 ;  /* 0x0000000000017941 */ /* 0x002fea0003800000 */
.L_x_32:
[----:B------:R-:W-:Y:S01]  /*4180*/  BSSY B1, `(.L_x_34) ;  /* 0x000002f000017945 */ /* 0x000fe20003800000 */
[----:B------:R-:W-:Y:S05]  /*4190*/  @P1 BRA `(.L_x_35) ;  /* 0x000002d000001947 */ /* 0x000fea0003800000 */
[----:B------:R-:W-:Y:S02]  /*41a0*/  IMAD.MOV.U32 R10, RZ, RZ, c[0x0][0x1d4] ;  /* 0x00007500ff0a7624 */ /* 0x000fe400078e00ff */
[----:B------:R-:W-:Y:S02]  /*41b0*/  IMAD.MOV.U32 R11, RZ, RZ, c[0x0][0x1d4] ;  /* 0x00007500ff0b7624 */ /* 0x000fe400078e00ff */
[----:B------:R-:W-:Y:S02]  /*41c0*/  IMAD R10, R10, 0x2, R5 ;  /* 0x000000020a0a7824 */ /* 0x000fe400078e0205 */
        /* <DEDUP_REMOVED lines=25> */
[----:B------:R-:W2:Y:S01]  /*4360*/  @P5 LDG.E.128 R228, [R8.64+0x10] ;  /* 0x0000102408e45981 */ /* 0x000ea2000c1e1d00 */
        /* <DEDUP_REMOVED lines=16> */
.L_x_35:
[----:B-1----:R-:W-:Y:S05]  /*4470*/  BSYNC B1 ;  /* 0x0000000000017941 */ /* 0x002fea0003800000 */
.L_x_34:
[----:B------:R-:W-:Y:S01]  /*4480*/  BSSY B1, `(.L_x_36) ;  /* 0x000002f000017945 */ /* 0x000fe20003800000 */
[----:B------:R-:W-:Y:S01]  /*4490*/  IMAD.MOV.U32 R10, RZ, RZ, c[0x0][0x1d4] ;  /* 0x00007500ff0a7624 */ /* 0x000fe200078e00ff */
[----:B------:R-:W-:Y:S05]  /*44a0*/  @P1 BRA `(.L_x_37) ;  /* 0x000002c000001947 */ /* 0x000fea0003800000 */
        /* <DEDUP_REMOVED lines=44> */
.L_x_37:
[----:B-1----:R-:W-:Y:S05]  /*4770*/  BSYNC B1 ;  /* 0x0000000000017941 */ /* 0x002fea0003800000 */
.L_x_36:
        /* <DEDUP_REMOVED lines=47> */
.L_x_39:
[----:B-1----:R-:W-:Y:S05]  /*4a70*/  BSYNC B1 ;  /* 0x0000000000017941 */ /* 0x002fea0003800000 */
.L_x_38:
        /* <DEDUP_REMOVED lines=29> */
[----:B-1-3--:R-:W3:Y:S04]  /*4c50*/  LDL R0, [R1] ;  /* 0x0000000001007983 */ /* 0x00aee80000100800 */
        /* <DEDUP_REMOVED lines=17> */
.L_x_41:
[----:B-1----:R-:W-:Y:S05]  /*4d70*/  BSYNC B1 ;  /* 0x0000000000017941 */ /* 0x002fea0003800000 */
.L_x_40:
        /* <DEDUP_REMOVED lines=25> */
[----:B-1----:R-:W-:-:S13]  /*4f10*/  ISETP.NE.AND P5, PT, R2, RZ, PT ;  /* 0x000000ff0200720c */ /* 0x002fda0003fa5270 */
[----:B------:R-:W2:Y:S01]  /*4f20*/  @P5 LDG.E.128 R228, [R8.64+0x50] ;  /* 0x0000502408e45981 */ /* 0x000ea2000c1e1d00 */
[----:B-----5:R-:W-:Y:S01]  /*4f30*/  HADD2 R124, R124, R244 ;  /* 0x000000f47c7c7230 */ /* 0x020fe20000000000 */
[----:B------:R-:W-:Y:S01]  /*4f40*/  SHF.R.S32.HI R10, RZ, 0x1f, R3 ;  /* 0x0000001fff0a7819 */ /* 0x000fe20000011403 */
[----:B------:R-:W-:Y:S01]  /*4f50*/  HFMA2.MMA R125, R125, 1, 1, R245 ;  /* 0x3c003c007d7d7835 */ /* 0x000fe200000000f5 */
[----:B------:R-:W-:Y:S01]  /*4f60*/  @!P3 IADD3 R11, P4, R3, R249, RZ ;  /* 0x000000f9030bb210 */ /* 0x000fe20007f9e0ff */
[----:B------:R-:W-:Y:S02]  /*4f70*/  HADD2 R127, R127, R247 ;  /* 0x000000f77f7f7230 */ /* 0x000fe40000000000 */
[----:B------:R-:W-:Y:S02]  /*4f80*/  HADD2 R126, R126, R246 ;  /* 0x000000f67e7e7230 */ /* 0x000fe40000000000 */
[----:B--2---:R-:W-:Y:S01]  /*4f90*/  @P5 HMUL2 R124, R124, R228 ;  /* 0x000000e47c7c5232 */ /* 0x004fe20000000000 */
[----:B------:R-:W-:Y:S01]  /*4fa0*/  @!P3 LEA.HI.X.SX32 R228, R249, R10, 0x1, P4 ;  /* 0x0000000af9e4b211 */ /* 0x000fe200020f0eff */
[----:B------:R-:W-:Y:S01]  /*4fb0*/  @P5 HFMA2.MMA R125, R125, R229, -RZ ;  /* 0x000000e57d7d5235 */ /* 0x000fe200001000ff */
[----:B------:R-:W-:Y:S01]  /*4fc0*/  @!P3 LEA R10, P4, R11, c[0x0][0x198], 0x1 ;  /* 0x000066000b0aba11 */ /* 0x000fe200078808ff */
[----:B------:R-:W-:Y:S01]  /*4fd0*/  @P5 HFMA2.MMA R127, R127, R231, -RZ ;  /* 0x000000e77f7f5235 */ /* 0x000fe200001000ff */
[----:B------:R-:W-:-:S02]  /*4fe0*/  @P5 HMUL2 R126, R126, R230 ;  /* 0x000000e67e7e5232 */ /* 0x000fc40000000000 */
[----:B------:R-:W-:-:S05]  /*4ff0*/  @!P3 LEA.HI.X R11, R11, c[0x0][0x19c], R228, 0x1, P4 ;  /* 0x000067000b0bba11 */ /* 0x000fca00020f0ce4 */
[----:B------:R1:W-:Y:S04]  /*5000*/  @!P3 STG.E.128 [R10.64], R124 ;  /* 0x0000007c0a00b986 */ /* 0x0003e8000c101d24 */
.L_x_43:
[----:B-1----:R-:W-:Y:S05]  /*5010*/  BSYNC B1 ;  /* 0x0000000000017941 */ /* 0x002fea0003800000 */
.L_x_42:
        /* <DEDUP_REMOVED lines=41> */
.L_x_45:
[----:B-1----:R-:W-:Y:S05]  /*52b0*/  BSYNC B1 ;  /* 0x0000000000017941 */ /* 0x002fea0003800000 */
.L_x_44:
        /* <DEDUP_REMOVED lines=41> */
.L_x_47:
[----:B-1----:R-:W-:Y:S05]  /*5550*/  BSYNC B1 ;  /* 0x0000000000017941 */ /* 0x002fea0003800000 */
.L_x_46:
        /* <DEDUP_REMOVED lines=41> */
.L_x_49:
[----:B-1----:R-:W-:Y:S05]  /*57f0*/  BSYNC B1 ;  /* 0x0000000000017941 */ /* 0x002fea0003800000 */
.L_x_48:
        /* <DEDUP_REMOVED lines=27> */
[----:B0----5:R-:W-:Y:S01]  /*59b0*/  HADD2 R140, R140, R16 ;  /* 0x000000108c8c7230 */ /* 0x021fe20000000000 */
        /* <DEDUP_REMOVED lines=13> */
.L_x_51:
[----:B-1----:R-:W-:Y:S05]  /*5a90*/  BSYNC B1 ;  /* 0x0000000000017941 */ /* 0x002fea0003800000 */
.L_x_50:
[----:B------:R-:W-:Y:S01]  /*5aa0*/  BSSY B1, `(.L_x_52) ;  /* 0x0000029000017945 */ /* 0x000fe20003800000 */
[----:B------:R-:W-:Y:S05]  /*5ab0*/  @P1 BRA `(.L_x_53) ;  /* 0x0000027000001947 */ /* 0x000fea0003800000 */
[----:B0-----:R-:W-:Y:S02]  /*5ac0*/  IMAD.MOV.U32 R10, RZ, RZ, c[0x0][0x1d4] ;  /* 0x00007500ff0a7624 */ /* 0x001fe400078e00ff */
        /* <DEDUP_REMOVED lines=22> */
[----:B0-----:R-:W-:-:S13]  /*5c30*/  ISETP.NE.AND P5, PT, R2, RZ, PT ;  /* 0x000000ff0200720c */ /* 0x001fda0003fa5270 */
        /* <DEDUP_REMOVED lines=15> */
.L_x_53:
[----:B0-----:R-:W-:Y:S05]  /*5d30*/  BSYNC B1 ;  /* 0x0000000000017941 */ /* 0x001fea0003800000 */
.L_x_52:
        /* <DEDUP_REMOVED lines=27> */
[----:B---3-5:R-:W-:Y:S01]  /*5ef0*/  HADD2 R148, R148, R24 ;  /* 0x0000001894947230 */ /* 0x028fe20000000000 */
        /* <DEDUP_REMOVED lines=13> */
.L_x_55:
[----:B0-----:R-:W-:Y:S05]  /*5fd0*/  BSYNC B1 ;  /* 0x0000000000017941 */ /* 0x001fea0003800000 */
.L_x_54:
        /* <DEDUP_REMOVED lines=41> */
.L_x_57:
[----:B0-----:R-:W-:Y:S05]  /*6270*/  BSYNC B1 ;  /* 0x0000000000017941 */ /* 0x001fea0003800000 */
.L_x_56:
        /* <DEDUP_REMOVED lines=41> */
.L_x_59:
[----:B0-----:R-:W-:Y:S05]  /*6510*/  BSYNC B1 ;  /* 0x0000000000017941 */ /* 0x001fea0003800000 */
.L_x_58:
        /* <DEDUP_REMOVED lines=41> */
.L_x_61:
[----:B0-----:R-:W-:Y:S05]  /*67b0*/  BSYNC B1 ;  /* 0x0000000000017941 */ /* 0x001fea0003800000 */
.L_x_60:
        /* <DEDUP_REMOVED lines=41> */
.L_x_63:
[----:B0-----:R-:W-:Y:S05]  /*6a50*/  BSYNC B1 ;  /* 0x0000000000017941 */ /* 0x001fea0003800000 */
.L_x_62:
        /* <DEDUP_REMOVED lines=41> */
.L_x_65:
[----:B0-----:R-:W-:Y:S05]  /*6cf0*/  BSYNC B1 ;  /* 0x0000000000017941 */ /* 0x001fea0003800000 */
.L_x_64:
        /* <DEDUP_REMOVED lines=41> */
.L_x_67:
[----:B0-----:R-:W-:Y:S05]  /*6f90*/  BSYNC B1 ;  /* 0x0000000000017941 */ /* 0x001fea0003800000 */
.L_x_66:
        /* <DEDUP_REMOVED lines=41> */
.L_x_69:
[----:B0-----:R-:W-:Y:S05]  /*7230*/  BSYNC B1 ;  /* 0x0000000000017941 */ /* 0x001fea0003800000 */
.L_x_68:
        /* <DEDUP_REMOVED lines=41> */
.L_x_71:
[----:B0-----:R-:W-:Y:S05]  /*74d0*/  BSYNC B1 ;  /* 0x0000000000017941 */ /* 0x001fea0003800000 */
.L_x_70:
        /* <DEDUP_REMOVED lines=41> */
.L_x_73:
[----:B0-----:R-:W-:Y:S05]  /*7770*/  BSYNC B1 ;  /* 0x0000000000017941 */ /* 0x001fea0003800000 */
.L_x_72:
        /* <DEDUP_REMOVED lines=41> */
.L_x_75:
[----:B0-----:R-:W-:Y:S05]  /*7a10*/  BSYNC B1 ;  /* 0x0000000000017941 */ /* 0x001fea0003800000 */
.L_x_74:
        /* <DEDUP_REMOVED lines=41> */
.L_x_77:
[----:B0-----:R-:W-:Y:S05]  /*7cb0*/  BSYNC B1 ;  /* 0x0000000000017941 */ /* 0x001fea0003800000 */
.L_x_76:
        /* <DEDUP_REMOVED lines=41> */
.L_x_79:
[----:B0-----:R-:W-:Y:S05]  /*7f50*/  BSYNC B1 ;  /* 0x0000000000017941 */ /* 0x001fea0003800000 */
.L_x_78:
        /* <DEDUP_REMOVED lines=41> */
.L_x_81:
[----:B0-----:R-:W-:Y:S05]  /*81f0*/  BSYNC B1 ;  /* 0x0000000000017941 */ /* 0x001fea0003800000 */
.L_x_80:
        /* <DEDUP_REMOVED lines=41> */
.L_x_83:
[----:B0-----:R-:W-:Y:S05]  /*8490*/  BSYNC B1 ;  /* 0x0000000000017941 */ /* 0x001fea0003800000 */
.L_x_82:
        /* <DEDUP_REMOVED lines=41> */
.L_x_85:
[----:B0-----:R-:W-:Y:S05]  /*8730*/  BSYNC B1 ;  /* 0x0000000000017941 */ /* 0x001fea0003800000 */
.L_x_84:
        /* <DEDUP_REMOVED lines=41> */
.L_x_87:
[----:B0-----:R-:W-:Y:S05]  /*89d0*/  BSYNC B1 ;  /* 0x0000000000017941 */ /* 0x001fea0003800000 */
.L_x_86:
        /* <DEDUP_REMOVED lines=41> */
.L_x_89:
[----:B0-----:R-:W-:Y:S05]  /*8c70*/  BSYNC B1 ;  /* 0x0000000000017941 */ /* 0x001fea0003800000 */
.L_x_88:
        /* <DEDUP_REMOVED lines=41> */
.L_x_91:
[----:B0-----:R-:W-:Y:S05]  /*8f10*/  BSYNC B1 ;  /* 0x0000000000017941 */ /* 0x001fea0003800000 */
.L_x_90:
[----:B------:R-:W-:Y:S01]  /*8f20*/  IMAD.MOV.U32 R10, RZ, RZ, c[0x0][0x1d4] ;  /* 0x00007500ff0a7624 */ /* 0x000fe200078e00ff */
[----:B------:R-:W-:Y:S03]  /*8f30*/  BSSY B1, `(.L_x_92) ;  /* 0x0000028000017945 */ /* 0x000fe60003800000 */
[----:B------:R-:W-:Y:S01]  /*8f40*/  IMAD R5, R10, 0x1f, R5 ;  /* 0x0000001f0a057824 */ /* 0x000fe200078e0205 */
[----:B------:R-:W-:Y:S05]  /*8f50*/  @P1 BRA `(.L_x_93) ;  /* 0x0000025000001947 */ /* 0x000fea0003800000 */
[----:B------:R-:W-:Y:S02]  /*8f60*/  IMAD.MOV.U32 R10, RZ, RZ, c[0x0][0x1d4] ;  /* 0x00007500ff0a7624 */ /* 0x000fe400078e00ff */
[----:B------:R-:W-:Y:S02]  /*8f70*/  IMAD.SHL.U32 R5, R5, 0x8, RZ ;  /* 0x0000000805057824 */ /* 0x000fe400078e00ff */
[----:B------:R-:W-:-:S05]  /*8f80*/  IMAD R10, R10, 0xa0, RZ ;  /* 0x000000a00a0a7824 */ /* 0x000fca00078e02ff */
[----:B------:R-:W-:-:S13]  /*8f90*/  ISETP.GE.AND P3, PT, R5, R10, PT ;  /* 0x0000000a0500720c */ /* 0x000fda0003f66270 */
[----:B------:R-:W2:Y:S01]  /*8fa0*/  @!P3 LDG.E R6, [R6.64] ;  /* 0x000000240606b981 */ /* 0x000ea2000c1e1900 */
[----:B------:R-:W-:Y:S01]  /*8fb0*/  CS2R R226, SRZ ;  /* 0x0000000000e27805 */ /* 0x000fe2000001ff00 */
        /* <DEDUP_REMOVED lines=15> */
[----:B0-----:R-:W-:-:S13]  /*90b0*/  ISETP.NE.AND P5, PT, R2, RZ, PT ;  /* 0x000000ff0200720c */ /* 0x001fda0003fa5270 */
[----:B------:R-:W2:Y:S01]  /*90c0*/  @P5 LDG.E.128 R8, [R8.64+0x1e0] ;  /* 0x0001e02408085981 */ /* 0x000ea2000c1e1d00 */
[----:B------:R-:W-:Y:S01]  /*90d0*/  SHF.R.S32.HI R228, RZ, 0x1f, R3 ;  /* 0x0000001fffe47819 */ /* 0x000fe20000011403 */
[----:B-----5:R-:W-:Y:S01]  /*90e0*/  HFMA2.MMA R225, R225, 1, 1, R101 ;  /* 0x3c003c00e1e17835 */ /* 0x020fe20000000065 */
[----:B------:R-:W-:Y:S01]  /*90f0*/  @!P3 IADD3 R7, P4, R3, R5, RZ ;  /* 0x000000050307b210 */ /* 0x000fe20007f9e0ff */
[----:B------:R-:W-:Y:S02]  /*9100*/  HADD2 R227, R227, R103 ;  /* 0x00000067e3e37230 */ /* 0x000fe40000000000 */
[----:B------:R-:W-:Y:S01]  /*9110*/  HADD2 R224, R224, R100 ;  /* 0x00000064e0e07230 */ /* 0x000fe20000000000 */
[----:B------:R-:W-:Y:S01]  /*9120*/  @!P3 LEA.HI.X.SX32 R5, R5, R228, 0x1, P4 ;  /* 0x000000e40505b211 */ /* 0x000fe200020f0eff */
[----:B------:R-:W-:Y:S01]  /*9130*/  HADD2 R226, R226, R102 ;  /* 0x00000066e2e27230 */ /* 0x000fe20000000000 */
[----:B------:R-:W-:-:S04]  /*9140*/  @!P3 LEA R6, P4, R7, c[0x0][0x198], 0x1 ;  /* 0x000066000706ba11 */ /* 0x000fc800078808ff */
[----:B------:R-:W-:Y:S01]  /*9150*/  @!P3 LEA.HI.X R7, R7, c[0x0][0x19c], R5, 0x1, P4 ;  /* 0x000067000707ba11 */ /* 0x000fe200020f0c05 */
[----:B--2---:R-:W-:Y:S01]  /*9160*/  @P5 HFMA2.MMA R225, R225, R9, -RZ ;  /* 0x00000009e1e15235 */ /* 0x004fe200001000ff */
[----:B------:R-:W-:Y:S01]  /*9170*/  @P5 HMUL2 R224, R224, R8 ;  /* 0x00000008e0e05232 */ /* 0x000fe20000000000 */
[----:B------:R-:W-:Y:S01]  /*9180*/  @P5 HFMA2.MMA R227, R227, R11, -RZ ;  /* 0x0000000be3e35235 */ /* 0x000fe200001000ff */
[----:B------:R-:W-:-:S06]  /*9190*/  @P5 HMUL2 R226, R226, R10 ;  /* 0x0000000ae2e25232 */ /* 0x000fcc0000000000 */
[----:B------:R0:W-:Y:S04]  /*91a0*/  @!P3 STG.E.128 [R6.64], R224 ;  /* 0x000000e00600b986 */ /* 0x0001e8000c101d24 */
.L_x_93:
[----:B0-----:R-:W-:Y:S05]  /*91b0*/  BSYNC B1 ;  /* 0x0000000000017941 */ /* 0x001fea0003800000 */
.L_x_92:
[----:B------:R-:W-:Y:S01]  /*91c0*/  BSSY B1, `(.L_x_94) ;  /* 0x0000149000017945 */ /* 0x000fe20003800000 */
[----:B------:R-:W-:Y:S05]  /*91d0*/  @P1 BRA `(.L_x_95) ;  /* 0x0000147000001947 */ /* 0x000fea0003800000 */
[----:B------:R-:W2:Y:S04]  /*91e0*/  LDL R230, [R1+0x250] ;  /* 0x0002500001e67983 */ /* 0x000ea80000100800 */
[----:B------:R-:W4:Y:S04]  /*91f0*/  LDL R228, [R1+0x240] ;  /* 0x0002400001e47983 */ /* 0x000f280000100800 */
[----:B---3--:R-:W3:Y:S04]  /*9200*/  LDL R229, [R1+0x254] ;  /* 0x0002540001e57983 */ /* 0x008ee80000100800 */
[----:B------:R-:W3:Y:S04]  /*9210*/  LDL R11, [R1+0x244] ;  /* 0x00024400010b7983 */ /* 0x000ee80000100800 */
[----:B------:R-:W3:Y:S04]  /*9220*/  LDL R10, [R1+0x230] ;  /* 0x00023000010a7983 */ /* 0x000ee80000100800 */
[----:B------:R-:W3:Y:S04]  /*9230*/  LDL R7, [R1+0x234] ;  /* 0x0002340001077983 */ /* 0x000ee80000100800 */
[----:B------:R-:W3:Y:S04]  /*9240*/  LDL R9, [R1+0x220] ;  /* 0x0002200001097983 */ /* 0x000ee80000100800 */
[----:B------:R-:W3:Y:S04]  /*9250*/  LDL R8, [R1+0x224] ;  /* 0x0002240001087983 */ /* 0x000ee80000100800 */
[----:B------:R-:W-:Y:S04]  /*9260*/  STL [R1+0x2b4], R30 ;  /* 0x0002b41e01007387 */ /* 0x000fe80000100800 */
        /* <DEDUP_REMOVED lines=14> */
[----:B------:R0:W-:Y:S04]  /*9350*/  STL [R1+0x278], R3 ;  /* 0x0002780301007387 */ /* 0x0001e80000100800 */
[----:B------:R-:W-:Y:S04]  /*9360*/  STL [R1+0x274], R2 ;  /* 0x0002740201007387 */ /* 0x000fe80000100800 */
[----:B-----5:R1:W-:Y:S04]  /*9370*/  STL [R1+0x270], R0 ;  /* 0x0002700001007387 */ /* 0x0203e80000100800 */
[----:B0-----:R-:W3:Y:S04]  /*9380*/  LDL R3, [R1+0x210] ;  /* 0x0002100001037983 */ /* 0x001ee80000100800 */
[----:B------:R-:W3:Y:S04]  /*9390*/  LDL R30, [R1+0x200] ;  /* 0x00020000011e7983 */ /* 0x000ee80000100800 */
[----:B-1----:R-:W3:Y:S04]  /*93a0*/  LDL R0, [R1+0x214] ;  /* 0x0002140001007983 */ /* 0x002ee80000100800 */
[----:B------:R-:W3:Y:S04]  /*93b0*/  LDL R28, [R1+0x1f0] ;  /* 0x0001f000011c7983 */ /* 0x000ee80000100800 */
        /* <DEDUP_REMOVED lines=15> */
[----:B------:R-:W3:Y:S01]  /*94b0*/  LDL R2, [R1+0x154] ;  /* 0x0001540001027983 */ /* 0x000ee20000100800 */
[----:B--2---:R-:W-:-:S03]  /*94c0*/  HMUL2 R6, R230, R104 ;  /* 0x00000068e6067232 */ /* 0x004fc60000000000 */
[----:B------:R-:W2:Y:S03]  /*94d0*/  LDL R230, [R1+0x1c0] ;  /* 0x0001c00001e67983 */ /* 0x000ea60000100800 */
[----:B----4-:R-:W-:Y:S02]  /*94e0*/  HFMA2.MMA R6, R228, R108, R6 ;  /* 0x0000006ce4067235 */ /* 0x010fe40000000006 */
[----:B------:R-:W4:Y:S01]  /*94f0*/  LDL R228, [R1+0x1b0] ;  /* 0x0001b00001e47983 */ /* 0x000f220000100800 */
[----:B---3--:R-:W-:-:S03]  /*9500*/  HFMA2.MMA R5, R229, R105, -RZ ;  /* 0x00000069e5057235 */ /* 0x008fc600001000ff */
[----:B------:R-:W3:Y:S07]  /*9510*/  LDL R229, [R1+0x1c4] ;  /* 0x0001c40001e57983 */ /* 0x000eee0000100800 */
[----:B------:R-:W-:Y:S02]  /*9520*/  HFMA2 R5, R11, R109, R5 ;  /* 0x0000006d0b057231 */ /* 0x000fe40000000005 */
[----:B------:R-:W3:Y:S01]  /*9530*/  LDL R11, [R1+0x160] ;  /* 0x00016000010b7983 */ /* 0x000ee20000100800 */
[----:B------:R-:W-:Y:S01]  /*9540*/  HFMA2.MMA R6, R10, R12, R6 ;  /* 0x0000000c0a067235 */ /* 0x000fe20000000006 */
[----:B------:R-:W-:-:S02]  /*9550*/  HFMA2 R5, R7, R13, R5 ;  /* 0x0000000d07057231 */ /* 0x000fc40000000005 */
[----:B------:R-:W3:Y:S03]  /*9560*/  LDL R7, [R1+0x150] ;  /* 0x0001500001077983 */ /* 0x000ee60000100800 */
[----:B------:R-:W-:Y:S01]  /*9570*/  HFMA2.MMA R6, R9, R112, R6 ;  /* 0x0000007009067235 */ /* 0x000fe20000000006 */
[----:B------:R-:W3:Y:S04]  /*9580*/  LDL R10, [R1+0x164] ;  /* 0x00016400010a7983 */ /* 0x000ee80000100800 */
[----:B------:R-:W3:Y:S01]  /*9590*/  LDL R9, [R1+0x140] ;  /* 0x0001400001097983 */ /* 0x000ee20000100800 */
[----:B------:R-:W-:-:S03]  /*95a0*/  HFMA2 R5, R8, R113, R5 ;  /* 0x0000007108057231 */ /* 0x000fc60000000005 */
[----:B------:R-:W3:Y:S01]  /*95b0*/  LDL R8, [R1+0x144] ;  /* 0x0001440001087983 */ /* 0x000ee20000100800 */
[----:B------:R-:W-:-:S03]  /*95c0*/  HFMA2.MMA R6, R3, R116, R6 ;  /* 0x0000007403067235 */ /* 0x000fc60000000006 */
[----:B------:R-:W3:Y:S01]  /*95d0*/  LDL R3, [R1+0x130] ;  /* 0x0001300001037983 */ /* 0x000ee20000100800 */
[----:B------:R-:W-:-:S03]  /*95e0*/  HFMA2 R5, R0, R117, R5 ;  /* 0x0000007500057231 */ /* 0x000fc60000000005 */
[----:B------:R-:W3:Y:S01]  /*95f0*/  LDL R0, [R1+0x134] ;  /* 0x0001340001007983 */ /* 0x000ee20000100800 */
[----:B------:R-:W-:-:S03]  /*9600*/  HFMA2.MMA R6, R30, R120, R6 ;  /* 0x000000781e067235 */ /* 0x000fc60000000006 */
[----:B------:R0:W5:Y:S03]  /*9610*/  LDL.LU R30, [R1+0x2b4] ;  /* 0x0002b400011e7983 */ /* 0x0001660000300800 */
[----:B------:R-:W-:-:S06]  /*9620*/  HFMA2.MMA R6, R28, R124, R6 ;  /* 0x0000007c1c067235 */ /* 0x000fcc0000000006 */
[----:B------:R-:W-:Y:S01]  /*9630*/  HFMA2.MMA R6, R26, R128, R6 ;  /* 0x000000801a067235 */ /* 0x000fe20000000006 */
[----:B------:R-:W-:Y:S02]  /*9640*/  HFMA2 R5, R29, R121, R5 ;  /* 0x000000791d057231 */ /* 0x000fe40000000005 */
[----:B------:R0:W5:Y:S03]  /*9650*/  LDL.LU R29, [R1+0x2b0] ;  /* 0x0002b000011d7983 */ /* 0x0001660000300800 */
[----:B------:R-:W-:Y:S01]  /*9660*/  HFMA2.MMA R6, R249, R132, R6 ;  /* 0x00000084f9067235 */ /* 0x000fe20000000006 */
[----:B------:R-:W-:Y:S01]  /*9670*/  HFMA2 R5, R27, R125, R5 ;  /* 0x0000007d1b057231 */ /* 0x000fe20000000005 */
[----:B------:R0:W5:Y:S03]  /*9680*/  LDL.LU R28, [R1+0x2ac] ;  /* 0x0002ac00011c7983 */ /* 0x0001660000300800 */
[----:B------:R-:W-:Y:S01]  /*9690*/  HFMA2 R5, R25, R129, R5 ;  /* 0x0000008119057231 */ /* 0x000fe20000000005 */
[----:B------:R0:W5:Y:S03]  /*96a0*/  LDL.LU R27, [R1+0x2a8] ;  /* 0x0002a800011b7983 */ /* 0x0001660000300800 */
[----:B------:R-:W-:Y:S01]  /*96b0*/  HFMA2 R5, R231, R133, R5 ;  /* 0x00000085e7057231 */ /* 0x000fe20000000005 */
[----:B------:R0:W5:Y:S04]  /*96c0*/  LDL.LU R26, [R1+0x2a4] ;  /* 0x0002a400011a7983 */ /* 0x0001680000300800 */
[----:B------:R0:W5:Y:S04]  /*96d0*/  LDL.LU R25, [R1+0x2a0] ;  /* 0x0002a00001197983 */ /* 0x0001680000300800 */
[----:B------:R-:W3:Y:S04]  /*96e0*/  LDL R249, [R1+0xf0] ;  /* 0x0000f00001f97983 */ /* 0x000ee80000100800 */
[----:B------:R-:W3:Y:S01]  /*96f0*/  LDL R231, [R1+0xf4] ;  /* 0x0000f40001e77983 */ /* 0x000ee20000100800 */
[----:B--2---:R-:W-:-:S03]  /*9700*/  HFMA2.MMA R6, R230, R136, R6 ;  /* 0x00000088e6067235 */ /* 0x004fc60000000006 */
[----:B------:R-:W2:Y:S03]  /*9710*/  LDL R230, [R1+0xe0] ;  /* 0x0000e00001e67983 */ /* 0x000ea60000100800 */
[----:B----4-:R-:W-:Y:S02]  /*9720*/  HFMA2.MMA R6, R228, R140, R6 ;  /* 0x0000008ce4067235 */ /* 0x010fe40000000006 */
[----:B------:R-:W4:Y:S01]  /*9730*/  LDL R228, [R1+0xd0] ;  /* 0x0000d00001e47983 */ /* 0x000f220000100800 */
[----:B---3--:R-:W-:-:S03]  /*9740*/  HFMA2 R5, R229, R137, R5 ;  /* 0x00000089e5057231 */ /* 0x008fc60000000005 */
[----:B------:R-:W-:Y:S01]  /*9750*/  HFMA2.MMA R6, R23, R144, R6 ;  /* 0x0000009017067235 */ /* 0x000fe20000000006 */
[----:B------:R-:W3:Y:S01]  /*9760*/  LDL R229, [R1+0xe4] ;  /* 0x0000e40001e57983 */ /* 0x000ee20000100800 */
[----:B------:R-:W-:-:S03]  /*9770*/  HFMA2 R5, R24, R141, R5 ;  /* 0x0000008d18057231 */ /* 0x000fc60000000005 */
[----:B------:R-:W2:Y:S01]  /*9780*/  LDL R24, [R1+0x120] ;  /* 0x0001200001187983 */ /* 0x000ea20000100800 */
[----:B------:R-:W-:Y:S01]  /*9790*/  HFMA2.MMA R6, R21, R148, R6 ;  /* 0x0000009415067235 */ /* 0x000fe20000000006 */
[----:B------:R-:W-:Y:S02]  /*97a0*/  HFMA2 R5, R22, R145, R5 ;  /* 0x0000009116057231 */ /* 0x000fe40000000005 */
[----:B------:R-:W3:Y:S03]  /*97b0*/  LDL R22, [R1+0x110] ;  /* 0x0001100001167983 */ /* 0x000ee60000100800 */
[----:B------:R-:W-:Y:S01]  /*97c0*/  HFMA2.MMA R6, R19, R152, R6 ;  /* 0x0000009813067235 */ /* 0x000fe20000000006 */
[----:B------:R-:W-:Y:S01]  /*97d0*/  HFMA2 R5, R20, R149, R5 ;  /* 0x0000009514057231 */ /* 0x000fe20000000005 */
[----:B------:R-:W4:Y:S04]  /*97e0*/  LDL R23, [R1+0x124] ;  /* 0x0001240001177983 */ /* 0x000f280000100800 */
[----:B------:R-:W-:Y:S01]  /*97f0*/  HFMA2.MMA R6, R17, R156, R6 ;  /* 0x0000009c11067235 */ /* 0x000fe20000000006 */
[----:B------:R-:W4:Y:S01]  /*9800*/  LDL R20, [R1+0x100] ;  /* 0x0001000001147983 */ /* 0x000f220000100800 */
[----:B------:R-:W-:-:S03]  /*9810*/  HFMA2 R5, R18, R153, R5 ;  /* 0x0000009912057231 */ /* 0x000fc60000000005 */
[----:B------:R-:W4:Y:S01]  /*9820*/  LDL R21, [R1+0x114] ;  /* 0x0001140001157983 */ /* 0x000f220000100800 */
[----:B------:R-:W-:Y:S01]  /*9830*/  HFMA2.MMA R6, R11, R160, R6 ;  /* 0x000000a00b067235 */ /* 0x000fe20000000006 */
[----:B------:R-:W-:Y:S02]  /*9840*/  HFMA2 R5, R16, R157, R5 ;  /* 0x0000009d10057231 */ /* 0x000fe40000000005 */
[----:B------:R-:W4:Y:S03]  /*9850*/  LDL R19, [R1+0x104] ;  /* 0x0001040001137983 */ /* 0x000f260000100800 */
[----:B------:R-:W-:Y:S01]  /*9860*/  HFMA2.MMA R6, R7, R164, R6 ;  /* 0x000000a407067235 */ /* 0x000fe20000000006 */
[----:B------:R-:W-:Y:S01]  /*9870*/  HFMA2 R5, R10, R161, R5 ;  /* 0x000000a10a057231 */ /* 0x000fe20000000005 */
[----:B------:R-:W4:Y:S04]  /*9880*/  LDL R18, [R1+0xd4] ;  /* 0x0000d40001127983 */ /* 0x000f280000100800 */
[----:B------:R-:W-:Y:S01]  /*9890*/  HFMA2.MMA R6, R9, R168, R6 ;  /* 0x000000a809067235 */ /* 0x000fe20000000006 */
[----:B------:R-:W-:Y:S01]  /*98a0*/  HFMA2 R5, R2, R165, R5 ;  /* 0x000000a502057231 */ /* 0x000fe20000000005 */
[----:B------:R-:W4:Y:S03]  /*98b0*/  LDL R17, [R1+0xb0] ;  /* 0x0000b00001117983 */ /* 0x000f260000100800 */
[----:B------:R-:W-:Y:S01]  /*98c0*/  HFMA2 R5, R8, R169, R5 ;  /* 0x000000a908057231 */ /* 0x000fe20000000005 */
[----:B------:R-:W4:Y:S04]  /*98d0*/  LDL R16, [R1+0xb4] ;  /* 0x0000b40001107983 */ /* 0x000f280000100800 */
[----:B------:R-:W4:Y:S04]  /*98e0*/  LDL R10, [R1+0xa4] ;  /* 0x0000a400010a7983 */ /* 0x000f280000100800 */
[----:B------:R-:W4:Y:S04]  /*98f0*/  LDL R11, [R1+0xa0] ;  /* 0x0000a000010b7983 */ /* 0x000f280000100800 */
[----:B------:R-:W4:Y:S04]  /*9900*/  LDL R8, [R1+0x94] ;  /* 0x0000940001087983 */ /* 0x000f280000100800 */
[----:B------:R-:W4:Y:S04]  /*9910*/  LDL R2, [R1+0x84] ;  /* 0x0000840001027983 */ /* 0x000f280000100800 */
[----:B------:R-:W4:Y:S04]  /*9920*/  LDL R9, [R1+0x90] ;  /* 0x0000900001097983 */ /* 0x000f280000100800 */
[----:B------:R-:W4:Y:S01]  /*9930*/  LDL R7, [R1+0x80] ;  /* 0x0000800001077983 */ /* 0x000f220000100800 */
[----:B------:R-:W-:-:S03]  /*9940*/  HFMA2.MMA R6, R3, R172, R6 ;  /* 0x000000ac03067235 */ /* 0x000fc60000000006 */
[----:B------:R-:W4:Y:S01]  /*9950*/  LDL R3, [R1+0xc0] ;  /* 0x0000c00001037983 */ /* 0x000f220000100800 */
[----:B------:R-:W-:-:S03]  /*9960*/  HFMA2 R5, R0, R173, R5 ;  /* 0x000000ad00057231 */ /* 0x000fc60000000005 */
[----:B------:R-:W4:Y:S01]  /*9970*/  LDL R0, [R1+0xc4] ;  /* 0x0000c40001007983 */ /* 0x000f220000100800 */
[----:B--2---:R-:W-:-:S03]  /*9980*/  HFMA2.MMA R6, R24, R176, R6 ;  /* 0x000000b018067235 */ /* 0x004fc60000000006 */
[----:B------:R0:W5:Y:S03]  /*9990*/  LDL.LU R24, [R1+0x29c] ;  /* 0x00029c0001187983 */ /* 0x0001660000300800 */
[----:B---3--:R-:W-:-:S06]  /*99a0*/  HFMA2.MMA R6, R22, R180, R6 ;  /* 0x000000b416067235 */ /* 0x008fcc0000000006 */
[----:B----4-:R-:W-:Y:S01]  /*99b0*/  HFMA2.MMA R6, R20, R184, R6 ;  /* 0x000000b814067235 */ /* 0x010fe20000000006 */
[----:B------:R-:W-:Y:S02]  /*99c0*/  HFMA2 R5, R23, R177, R5 ;  /* 0x000000b117057231 */ /* 0x000fe40000000005 */
[----:B------:R0:W5:Y:S03]  /*99d0*/  LDL.LU R23, [R1+0x298] ;  /* 0x0002980001177983 */ /* 0x0001660000300800 */
[----:B------:R-:W-:Y:S01]  /*99e0*/  HFMA2.MMA R6, R249, R188, R6 ;  /* 0x000000bcf9067235 */ /* 0x000fe20000000006 */
[----:B------:R-:W-:Y:S01]  /*99f0*/  HFMA2 R5, R21, R181, R5 ;  /* 0x000000b515057231 */ /* 0x000fe20000000005 */
[----:B------:R0:W5:Y:S04]  /*9a00*/  LDL.LU R22, [R1+0x294] ;  /* 0x0002940001167983 */ /* 0x0001680000300800 */
[----:B------:R-:W-:Y:S01]  /*9a10*/  HFMA2.MMA R6, R230, R192, R6 ;  /* 0x000000c0e6067235 */ /* 0x000fe20000000006 */
[----:B------:R-:W-:Y:S01]  /*9a20*/  HFMA2 R5, R19, R185, R5 ;  /* 0x000000b913057231 */ /* 0x000fe20000000005 */
[----:B------:R0:W5:Y:S03]  /*9a30*/  LDL.LU R21, [R1+0x290] ;  /* 0x0002900001157983 */ /* 0x0001660000300800 */
[----:B------:R-:W-:Y:S01]  /*9a40*/  HFMA2 R5, R231, R189, R5 ;  /* 0x000000bde7057231 */ /* 0x000fe20000000005 */
[----:B------:R-:W-:Y:S01]  /*9a50*/  HFMA2.MMA R6, R228, R196, R6 ;  /* 0x000000c4e4067235 */ /* 0x000fe20000000006 */
[----:B------:R0:W5:Y:S02]  /*9a60*/  LDL.LU R20, [R1+0x28c] ;  /* 0x00028c0001147983 */ /* 0x0001640000300800 */
[----:B------:R-:W-:-:S02]  /*9a70*/  HFMA2 R5, R229, R193, R5 ;  /* 0x000000c1e5057231 */ /* 0x000fc40000000005 */
[----:B------:R0:W5:Y:S02]  /*9a80*/  LDL.LU R19, [R1+0x288] ;  /* 0x0002880001137983 */ /* 0x0001640000300800 */
[----:B------:R-:W-:Y:S02]  /*9a90*/  HFMA2 R5, R18, R197, R5 ;  /* 0x000000c512057231 */ /* 0x000fe40000000005 */
[----:B------:R-:W2:Y:S04]  /*9aa0*/  LDL R249, [R1+0x60] ;  /* 0x0000600001f97983 */ /* 0x000ea80000100800 */
[----:B------:R-:W3:Y:S04]  /*9ab0*/  LDL R231, [R1+0x64] ;  /* 0x0000640001e77983 */ /* 0x000ee80000100800 */
[----:B------:R-:W4:Y:S04]  /*9ac0*/  LDL R230, [R1+0x258] ;  /* 0x0002580001e67983 */ /* 0x000f280000100800 */
[----:B------:R-:W2:Y:S04]  /*9ad0*/  LDL R229, [R1+0x248] ;  /* 0x0002480001e57983 */ /* 0x000ea80000100800 */
[----:B------:R-:W2:Y:S04]  /*9ae0*/  LDL R228, [R1+0x238] ;  /* 0x0002380001e47983 */ /* 0x000ea80000100800 */
[----:B------:R-:W2:Y:S01]  /*9af0*/  LDL R18, [R1+0x228] ;  /* 0x0002280001127983 */ /* 0x000ea20000100800 */
[----:B------:R-:W-:-:S03]  /*9b00*/  HFMA2.MMA R6, R3, R200, R6 ;  /* 0x000000c803067235 */ /* 0x000fc60000000006 */
[----:B------:R-:W2:Y:S01]  /*9b10*/  LDL R3, [R1+0x70] ;  /* 0x0000700001037983 */ /* 0x000ea20000100800 */
[----:B------:R-:W-:-:S03]  /*9b20*/  HFMA2 R5, R0, R201, R5 ;  /* 0x000000c900057231 */ /* 0x000fc60000000005 */
[----:B------:R-:W3:Y:S01]  /*9b30*/  LDL R0, [R1+0x74] ;  /* 0x0000740001007983 */ /* 0x000ee20000100800 */
[----:B------:R-:W-:-:S03]  /*9b40*/  HFMA2.MMA R6, R17, R204, R6 ;  /* 0x000000cc11067235 */ /* 0x000fc60000000006 */
[----:B------:R-:W4:Y:S01]  /*9b50*/  LDL R17, [R1+0x218] ;  /* 0x0002180001117983 */ /* 0x000f220000100800 */
[----:B------:R-:W-:-:S03]  /*9b60*/  HFMA2 R5, R16, R205, R5 ;  /* 0x000000cd10057231 */ /* 0x000fc60000000005 */
[----:B------:R-:W4:Y:S01]  /*9b70*/  LDL R16, [R1+0x208] ;  /* 0x0002080001107983 */ /* 0x000f220000100800 */
[----:B------:R-:W-:Y:S01]  /*9b80*/  HFMA2 R5, R10, R209, R5 ;  /* 0x000000d10a057231 */ /* 0x000fe20000000005 */
[----:B------:R-:W-:Y:S02]  /*9b90*/  HFMA2.MMA R6, R11, R208, R6 ;  /* 0x000000d00b067235 */ /* 0x000fe40000000006 */
[----:B------:R-:W4:Y:S01]  /*9ba0*/  LDL R11, [R1+0x1f8] ;  /* 0x0001f800010b7983 */ /* 0x000f220000100800 */
[----:B------:R-:W-:-:S03]  /*9bb0*/  HFMA2 R5, R8, R213, R5 ;  /* 0x000000d508057231 */ /* 0x000fc60000000005 */
[----:B------:R-:W4:Y:S01]  /*9bc0*/  LDL R10, [R1+0x1d8] ;  /* 0x0001d800010a7983 */ /* 0x000f220000100800 */
[----:B------:R-:W-:-:S03]  /*9bd0*/  HFMA2 R5, R2, R217, R5 ;  /* 0x000000d902057231 */ /* 0x000fc60000000005 */
[----:B------:R-:W4:Y:S01]  /*9be0*/  LDL R2, [R1+0x1e8] ;  /* 0x0001e80001027983 */ /* 0x000f220000100800 */
[----:B------:R-:W-:-:S03]  /*9bf0*/  HFMA2.MMA R6, R9, R212, R6 ;  /* 0x000000d409067235 */ /* 0x000fc60000000006 */
[----:B------:R-:W4:Y:S04]  /*9c00*/  LDL R9, [R1+0x1c8] ;  /* 0x0001c80001097983 */ /* 0x000f280000100800 */
[----:B------:R-:W4:Y:S01]  /*9c10*/  LDL R8, [R1+0x1b8] ;  /* 0x0001b80001087983 */ /* 0x000f220000100800 */
[----:B------:R-:W-:-:S03]  /*9c20*/  HFMA2.MMA R6, R7, R216, R6 ;  /* 0x000000d807067235 */ /* 0x000fc60000000006 */
[----:B------:R-:W4:Y:S03]  /*9c30*/  LDL R7, [R1+0x1a8] ;  /* 0x0001a80001077983 */ /* 0x000f260000100800 */
[----:B--2---:R-:W-:Y:S02]  /*9c40*/  HFMA2.MMA R6, R3, R220, R6 ;  /* 0x000000dc03067235 */ /* 0x004fe40000000006 */
[----:B------:R-:W2:Y:S01]  /*9c50*/  LDL R3, [R1+0x198] ;  /* 0x0001980001037983 */ /* 0x000ea20000100800 */
[----:B---3--:R-:W-:-:S03]  /*9c60*/  HFMA2 R5, R0, R221, R5 ;  /* 0x000000dd00057231 */ /* 0x008fc60000000005 */
[----:B------:R-:W3:Y:S01]  /*9c70*/  LDL R0, [R1+0x188] ;  /* 0x0001880001007983 */ /* 0x000ee20000100800 */
[----:B------:R-:W-:Y:S01]  /*9c80*/  HFMA2.MMA R6, R249, R224, R6 ;  /* 0x000000e0f9067235 */ /* 0x000fe20000000006 */
[----:B------:R-:W-:Y:S02]  /*9c90*/  HFMA2 R5, R231, R225, R5 ;  /* 0x000000e1e7057231 */ /* 0x000fe40000000005 */
[----:B------:R-:W3:Y:S04]  /*9ca0*/  LDL R249, [R1+0x168] ;  /* 0x0001680001f97983 */ /* 0x000ee80000100800 */
[----:B------:R-:W3:Y:S03]  /*9cb0*/  LDL R231, [R1+0x158] ;  /* 0x0001580001e77983 */ /* 0x000ee60000100800 */
[----:B------:R-:W-:-:S02]  /*9cc0*/  HADD2 R5, R6, R5 ;  /* 0x0000000506057230 */ /* 0x000fc40000000000 */
[----:B----4-:R-:W-:Y:S02]  /*9cd0*/  HMUL2 R6, R230, R106 ;  /* 0x0000006ae6067232 */ /* 0x010fe40000000000 */
[----:B------:R-:W4:Y:S04]  /*9ce0*/  LDL R230, [R1+0x148] ;  /* 0x0001480001e67983 */ /* 0x000f280000100800 */
[----:B------:R-:W-:Y:S02]  /*9cf0*/  HFMA2.MMA R6, R229, R110, R6 ;  /* 0x0000006ee5067235 */ /* 0x000fe40000000006 */
[----:B------:R-:W4:Y:S08]  /*9d00*/  LDL R229, [R1+0x138] ;  /* 0x0001380001e57983 */ /* 0x000f300000100800 */
[----:B------:R-:W-:-:S02]  /*9d10*/  HFMA2 R6, R228, R14, R6 ;  /* 0x0000000ee4067231 */ /* 0x000fc40000000006 */
        /* <DEDUP_REMOVED lines=19> */
[----:B--2---:R-:W-:-:S02]  /*9e50*/  HFMA2 R6, R3, R150, R6 ;  /* 0x0000009603067231 */ /* 0x004fc40000000006 */
[----:B------:R-:W2:Y:S04]  /*9e60*/  LDL R3, [R1+0x88] ;  /* 0x0000880001037983 */ /* 0x000ea80000100800 */
[----:B---3--:R-:W-:Y:S02]  /*9e70*/  HFMA2.MMA R6, R0, R154, R6 ;  /* 0x0000009a00067235 */ /* 0x008fe40000000006 */
[----:B------:R-:W3:Y:S08]  /*9e80*/  LDL R0, [R1+0xd8] ;  /* 0x0000d80001007983 */ /* 0x000ef00000100800 */
[----:B----4-:R-:W-:-:S02]  /*9e90*/  HFMA2 R6, R2, R158, R6 ;  /* 0x0000009e02067231 */ /* 0x010fc40000000006 */
        /* <DEDUP_REMOVED lines=19> */
[----:B---3--:R-:W-:-:S02]  /*9fd0*/  HFMA2 R6, R0, R198, R6 ;  /* 0x000000c600067231 */ /* 0x008fc40000000006 */
[----:B------:R-:W3:Y:S04]  /*9fe0*/  LDL R0, [R1+0x68] ;  /* 0x0000680001007983 */ /* 0x000ee80000100800 */
[----:B------:R-:W-:Y:S02]  /*9ff0*/  HFMA2.MMA R6, R10, R202, R6 ;  /* 0x000000ca0a067235 */ /* 0x000fe40000000006 */
[----:B------:R-:W3:Y:S08]  /*a000*/  LDL R10, [R1+0x1dc] ;  /* 0x0001dc00010a7983 */ /* 0x000ef00000100800 */
[----:B------:R-:W-:-:S02]  /*a010*/  HFMA2 R6, R9, R206, R6 ;  /* 0x000000ce09067231 */ /* 0x000fc40000000006 */
[----:B------:R-:W3:Y:S04]  /*a020*/  LDL R9, [R1+0x1bc] ;  /* 0x0001bc0001097983 */ /* 0x000ee80000100800 */
[----:B------:R-:W-:Y:S02]  /*a030*/  HFMA2.MMA R6, R8, R210, R6 ;  /* 0x000000d208067235 */ /* 0x000fe40000000006 */
[----:B------:R-:W3:Y:S08]  /*a040*/  LDL R8, [R1+0x1ac] ;  /* 0x0001ac0001087983 */ /* 0x000ef00000100800 */
[----:B------:R-:W-:-:S02]  /*a050*/  HFMA2 R6, R7, R214, R6 ;  /* 0x000000d607067231 */ /* 0x000fc40000000006 */
[----:B------:R-:W3:Y:S04]  /*a060*/  LDL R7, [R1+0x1cc] ;  /* 0x0001cc0001077983 */ /* 0x000ee80000100800 */
[----:B--2---:R-:W-:Y:S02]  /*a070*/  HFMA2.MMA R6, R3, R218, R6 ;  /* 0x000000da03067235 */ /* 0x004fe40000000006 */
[----:B------:R-:W2:Y:S08]  /*a080*/  LDL R3, [R1+0x19c] ;  /* 0x00019c0001037983 */ /* 0x000eb00000100800 */
[----:B----4-:R-:W-:-:S02]  /*a090*/  HFMA2 R6, R2, R222, R6 ;  /* 0x000000de02067231 */ /* 0x010fc40000000006 */
[----:B------:R-:W4:Y:S04]  /*a0a0*/  LDL R2, [R1+0x18c] ;  /* 0x00018c0001027983 */ /* 0x000f280000100800 */
[----:B---3--:R-:W-:Y:S02]  /*a0b0*/  HFMA2.MMA R6, R0, R226, R6 ;  /* 0x000000e200067235 */ /* 0x008fe40000000006 */
[----:B------:R-:W3:Y:S08]  /*a0c0*/  LDL R0, [R1+0x17c] ;  /* 0x00017c0001007983 */ /* 0x000ef00000100800 */
[----:B------:R-:W-:-:S02]  /*a0d0*/  HADD2 R5, R5, R6 ;  /* 0x0000000605057230 */ /* 0x000fc40000000000 */
[----:B------:R-:W-:Y:S02]  /*a0e0*/  HMUL2 R6, R231, R107 ;  /* 0x0000006be7067232 */ /* 0x000fe40000000000 */
[----:B------:R-:W3:Y:S02]  /*a0f0*/  LDL R231, [R1+0xec] ;  /* 0x0000ec0001e77983 */ /* 0x000ee40000100800 */
[----:B------:R-:W-:Y:S02]  /*a100*/  HFMA2 R6, R230, R111, R6 ;  /* 0x0000006fe6067231 */ /* 0x000fe40000000006 */
[----:B------:R-:W3:Y:S04]  /*a110*/  LDL R230, [R1+0xdc] ;  /* 0x0000dc0001e67983 */ /* 0x000ee80000100800 */
[----:B------:R-:W-:-:S02]  /*a120*/  HFMA2.MMA R6, R229, R15, R6 ;  /* 0x0000000fe5067235 */ /* 0x000fc40000000006 */
[----:B------:R-:W3:Y:S08]  /*a130*/  LDL R229, [R1+0xcc] ;  /* 0x0000cc0001e57983 */ /* 0x000ef00000100800 */
        /* <DEDUP_REMOVED lines=18> */
[----:B--2---:R-:W-:-:S02]  /*a260*/  HFMA2.MMA R6, R3, R151, R6 ;  /* 0x0000009703067235 */ /* 0x004fc40000000006 */
[----:B------:R-:W2:Y:S08]  /*a270*/  LDL R3, [R1+0x12c] ;  /* 0x00012c0001037983 */ /* 0x000eb00000100800 */
[----:B----4-:R-:W-:Y:S02]  /*a280*/  HFMA2 R6, R2, R155, R6 ;  /* 0x0000009b02067231 */ /* 0x010fe40000000006 */
[----:B------:R-:W4:Y:S04]  /*a290*/  LDL R2, [R1+0x11c] ;  /* 0x00011c0001027983 */ /* 0x000f280000100800 */
[----:B---3--:R-:W-:-:S02]  /*a2a0*/  HFMA2.MMA R6, R0, R159, R6 ;  /* 0x0000009f00067235 */ /* 0x008fc40000000006 */
[----:B------:R-:W3:Y:S08]  /*a2b0*/  LDL R0, [R1+0x10c] ;  /* 0x00010c0001007983 */ /* 0x000ef00000100800 */
[----:B------:R-:W-:Y:S02]  /*a2c0*/  HFMA2 R6, R7, R163, R6 ;  /* 0x000000a307067231 */ /* 0x000fe40000000006 */
[----:B------:R-:W3:Y:S04]  /*a2d0*/  LDL R7, [R1+0x6c] ;  /* 0x00006c0001077983 */ /* 0x000ee80000100800 */
[----:B------:R-:W-:Y:S01]  /*a2e0*/  HFMA2.MMA R6, R18, R167, R6 ;  /* 0x000000a712067235 */ /* 0x000fe20000000006 */
[----:B------:R-:W-:Y:S01]  /*a2f0*/  ISETP.NE.U32.AND P1, PT, RZ, c[0x0][0x218], PT ;  /* 0x00008600ff007a0c */ /* 0x000fe20003f25070 */
[----:B------:R0:W5:Y:S08]  /*a300*/  LDL.LU R18, [R1+0x284] ;  /* 0x0002840001127983 */ /* 0x0001700000300800 */
[----:B------:R-:W-:Y:S01]  /*a310*/  HFMA2 R6, R17, R171, R6 ;  /* 0x000000ab11067231 */ /* 0x000fe20000000006 */
[----:B------:R-:W-:Y:S01]  /*a320*/  ISETP.NE.AND.EX P3, PT, RZ, c[0x0][0x21c], PT, P1 ;  /* 0x00008700ff007a0c */ /* 0x000fe20003f65310 */
[----:B------:R0:W5:Y:S04]  /*a330*/  LDL.LU R17, [R1+0x280] ;  /* 0x0002800001117983 */ /* 0x0001680000300800 */
[----:B------:R-:W-:-:S02]  /*a340*/  HFMA2.MMA R6, R16, R175, R6 ;  /* 0x000000af10067235 */ /* 0x000fc40000000006 */
[----:B------:R0:W5:Y:S08]  /*a350*/  LDL.LU R16, [R1+0x27c] ;  /* 0x00027c0001107983 */ /* 0x0001700000300800 */
[----:B--2---:R-:W-:Y:S02]  /*a360*/  HFMA2 R6, R3, R179, R6 ;  /* 0x000000b303067231 */ /* 0x004fe40000000006 */
[----:B------:R0:W5:Y:S04]  /*a370*/  LDL.LU R3, [R1+0x278] ;  /* 0x0002780001037983 */ /* 0x0001680000300800 */
[----:B----4-:R-:W-:-:S02]  /*a380*/  HFMA2.MMA R6, R2, R183, R6 ;  /* 0x000000b702067235 */ /* 0x010fc40000000006 */
[----:B------:R0:W5:Y:S08]  /*a390*/  LDL.LU R2, [R1+0x274] ;  /* 0x0002740001027983 */ /* 0x0001700000300800 */
[----:B---3--:R-:W-:Y:S02]  /*a3a0*/  HFMA2 R6, R0, R187, R6 ;  /* 0x000000bb00067231 */ /* 0x008fe40000000006 */
[----:B------:R0:W5:Y:S04]  /*a3b0*/  LDL.LU R0, [R1+0x270] ;  /* 0x0002700001007983 */ /* 0x0001680000300800 */
[----:B------:R-:W-:-:S10]  /*a3c0*/  HFMA2.MMA R6, R249, R191, R6 ;  /* 0x000000bff9067235 */ /* 0x000fd40000000006 */
[----:B------:R-:W-:-:S06]  /*a3d0*/  HFMA2 R6, R231, R195, R6 ;  /* 0x000000c3e7067231 */ /* 0x000fcc0000000006 */
[----:B------:R-:W-:-:S10]  /*a3e0*/  HFMA2.MMA R6, R230, R199, R6 ;  /* 0x000000c7e6067235 */ /* 0x000fd40000000006 */
[----:B------:R-:W-:-:S06]  /*a3f0*/  HFMA2 R6, R229, R203, R6 ;  /* 0x000000cbe5067231 */ /* 0x000fcc0000000006 */
[----:B------:R-:W-:Y:S02]  /*a400*/  HFMA2.MMA R6, R8, R207, R6 ;  /* 0x000000cf08067235 */ /* 0x000fe40000000006 */
[----:B------:R-:W2:Y:S08]  /*a410*/  LDL R8, [R1+0x260] ;  /* 0x0002600001087983 */ /* 0x000eb00000100800 */
[----:B------:R-:W-:-:S06]  /*a420*/  HFMA2 R6, R228, R211, R6 ;  /* 0x000000d3e4067231 */ /* 0x000fcc0000000006 */
[----:B------:R-:W-:-:S10]  /*a430*/  HFMA2.MMA R6, R11, R215, R6 ;  /* 0x000000d70b067235 */ /* 0x000fd40000000006 */
[----:B------:R-:W-:-:S06]  /*a440*/  HFMA2 R6, R10, R219, R6 ;  /* 0x000000db0a067231 */ /* 0x000fcc0000000006 */
[----:B------:R-:W-:Y:S02]  /*a450*/  HFMA2.MMA R6, R9, R223, R6 ;  /* 0x000000df09067235 */ /* 0x000fe40000000006 */
[----:B------:R-:W1:Y:S08]  /*a460*/  S2R R9, SR_CTAID.X ;  /* 0x0000000000097919 */ /* 0x000e700000002500 */
[----:B------:R-:W-:-:S04]  /*a470*/  HFMA2 R6, R7, R227, R6 ;  /* 0x000000e307067231 */ /* 0x000fc80000000006 */
[----:B------:R-:W-:-:S05]  /*a480*/  HADD2 R5, R5, R6 ;  /* 0x0000000605057230 */ /* 0x000fca0000000000 */
[--C-:B------:R-:W-:Y:S02]  /*a490*/  HADD2.F32 R6, -RZ, R5.reuse.H0_H0 ;  /* 0x20000005ff067230 */ /* 0x100fe40000004100 */
[----:B------:R-:W-:-:S05]  /*a4a0*/  HADD2.F32 R5, -RZ, R5.H1_H1 ;  /* 0x30000005ff057230 */ /* 0x000fca0000004100 */
[----:B------:R-:W-:Y:S02]  /*a4b0*/  FADD.FTZ R5, R6, R5 ;  /* 0x0000000506057221 */ /* 0x000fe40000010000 */
[----:B-1----:R-:W-:-:S05]  /*a4c0*/  @P3 IMAD R6, R9, c[0x0][0x220], R250 ;  /* 0x0000880009063a24 */ /* 0x002fca00078e02fa */
[----:B------:R-:W-:Y:S01]  /*a4d0*/  @P3 IADD3 R6, R6, -0x1, RZ ;  /* 0xffffffff06063810 */ /* 0x000fe20007ffe0ff */
[----:B------:R-:W-:-:S04]  /*a4e0*/  IMAD.MOV.U32 R10, RZ, RZ, 0x2 ;  /* 0x00000002ff0a7424 */ /* 0x000fc800078e00ff */
[----:B------:R-:W-:-:S04]  /*a4f0*/  @P3 IMAD R6, R6, c[0x0][0x220], R4 ;  /* 0x0000880006063a24 */ /* 0x000fc800078e0204 */
[----:B------:R-:W-:-:S06]  /*a500*/  @P3 IMAD.WIDE R6, R6, R10, c[0x0][0x218] ;  /* 0x0000860006063625 */ /* 0x000fcc00078e020a */
[----:B------:R-:W3:Y:S01]  /*a510*/  @P3 LDG.E.U16 R6, [R6.64] ;  /* 0x0000002406063981 */ /* 0x000ee2000c1e1500 */
[----:B------:R-:W-:-:S04]  /*a520*/  ISETP.NE.U32.AND P1, PT, RZ, c[0x0][0x228], PT ;  /* 0x00008a00ff007a0c */ /* 0x000fc80003f25070 */
[----:B------:R-:W-:Y:S01]  /*a530*/  ISETP.NE.AND.EX P1, PT, RZ, c[0x0][0x22c], PT, P1 ;  /* 0x00008b00ff007a0c */ /* 0x000fe20003f25310 */
[----:B------:R-:W-:Y:S02]  /*a540*/  IMAD.MOV.U32 R11, RZ, RZ, c[0x0][0x1e8] ;  /* 0x00007a00ff0b7624 */ /* 0x000fe400078e00ff */
[----:B------:R-:W-:-:S03]  /*a550*/  FMUL.FTZ R5, R5, c[0x0][0x1f0] ;  /* 0x00007c0005057a20 */ /* 0x000fc60000410000 */
[----:B------:R-:W-:Y:S01]  /*a560*/  IADD3 R11, R11, c[0x0][0x210], RZ ;  /* 0x000084000b0b7a10 */ /* 0x000fe20007ffe0ff */
[----:B---3--:R-:W-:-:S05]  /*a570*/  @P3 HADD2.F32 R6, -RZ, R6.H0_H0 ;  /* 0x20000006ff063230 */ /* 0x008fca0000004100 */
[----:B------:R-:W-:Y:S01]  /*a580*/  @P3 FADD.FTZ R5, R5, R6 ;  /* 0x0000000605053221 */ /* 0x000fe20000010000 */
[C---:B------:R-:W-:Y:S02]  /*a590*/  @P1 ISETP.GE.AND P3, PT, R4.reuse, R11, PT ;  /* 0x0000000b0400120c */ /* 0x040fe40003f66270 */
[----:B------:R-:W-:Y:S02]  /*a5a0*/  @P1 IADD3 R6, R4, 0x1, -R250 ;  /* 0x0000000104061810 */ /* 0x000fe40007ffe8fa */
[----:B--2---:R-:W-:-:S05]  /*a5b0*/  @P1 SEL R7, R8, RZ, !P3 ;  /* 0x000000ff08071207 */ /* 0x004fca0005800000 */
[----:B------:R-:W-:Y:S02]  /*a5c0*/  @P1 IMAD.IADD R8, R7, 0x1, R6 ;  /* 0x0000000107081824 */ /* 0x000fe400078e0206 */
[----:B------:R-:W-:-:S06]  /*a5d0*/  @P1 IMAD.WIDE R6, R9, R10, c[0x0][0x228] ;  /* 0x00008a0009061625 */ /* 0x000fcc00078e020a */
[----:B------:R1:W2:Y:S02]  /*a5e0*/  @P1 LDG.E.U16 R6, [R6.64] ;  /* 0x0000002406061981 */ /* 0x0002a4000c1e1500 */
[----:B-1----:R-:W1:Y:S01]  /*a5f0*/  @P1 I2F R7, R8 ;  /* 0x0000000800071306 */ /* 0x002e620000201400 */
[----:B--2---:R-:W-:-:S05]  /*a600*/  @P1 HADD2.F32 R6, -RZ, R6.H0_H0 ;  /* 0x20000006ff061230 */ /* 0x004fca0000004100 */
[----:B-1----:R-:W-:Y:S02]  /*a610*/  @P1 FFMA.FTZ R5, R7, R6, R5 ;  /* 0x0000000607051223 */ /* 0x002fe40000010005 */
[----:B------:R-:W-:-:S05]  /*a620*/  IMAD.IADD R6, R4, 0x1, -R248 ;  /* 0x0000000104067824 */ /* 0x000fca00078e0af8 */
[----:B------:R0:W-:Y:S01]  /*a630*/  STS [R6.X4+0x440], R5 ;  /* 0x0004400506007388 */ /* 0x0001e20000004800 */
[----:B------:R-:W-:-:S03]  /*a640*/  @!P0 FMNMX.FTZ R252, R252, R5, !PT ;  /* 0x00000005fcfc8209 */ /* 0x000fc60007810000 */
.L_x_95:
[----:B------:R-:W-:Y:S05]  /*a650*/  BSYNC B1 ;  /* 0x0000000000017941 */ /* 0x000fea0003800000 */
.L_x_94:
[----:B0-----:R-:W2:Y:S01]  /*a660*/  LDL R5, [R1+0x264] ;  /* 0x0002640001057983 */ /* 0x001ea20000100800 */
[----:B------:R-:W-:-:S04]  /*a670*/  IADD3 R4, R4, 0x100, RZ ;  /* 0x0000010004047810 */ /* 0x000fc80007ffe0ff */
[----:B--2---:R-:W-:-:S13]  /*a680*/  ISETP.GE.AND P0, PT, R4, R5, PT ;  /* 0x000000050400720c */ /* 0x004fda0003f06270 */
[----:B------:R-:W-:Y:S01]  /*a690*/  @P0 CALL.REL.NOINC `(.L_x_29) ;  /* 0x0000001000000944 */ /* 0x000fe20003c00000 */
[----:B------:R-:W-:Y:S05]  /*a6a0*/  BRA `(.L_x_96) ;  /* 0xffff926000007947 */ /* 0x000fea000383ffff */
.L_x_29:
[----:B------:R-:W-:Y:S05]  /*a6b0*/  BSYNC B0 ;  /* 0x0000000000007941 */ /* 0x000fea0003800000 */
.L_x_28:
[----:B-----5:R-:W1:Y:S01]  /*a6c0*/  SHFL.BFLY PT, R3, R252, 0x10, 0x1f ;  /* 0x0e001f00fc037f89 */ /* 0x020e6200000e0000 */
[----:B------:R-:W-:Y:S03]  /*a6d0*/  BSSY B0, `(.L_x_97) ;  /* 0x0000089000007945 */ /* 0x000fe60003800000 */
[----:B------:R-:W2:Y:S01]  /*a6e0*/  S2R R10, SR_TID.X ;  /* 0x00000000000a7919 */ /* 0x000ea20000002100 */
[----:B-1--4-:R-:W-:Y:S02]  /*a6f0*/  FMNMX.FTZ R4, R3, R252, !PT ;  /* 0x000000fc03047209 */ /* 0x012fe40007810000 */
[----:B--2---:R-:W-:-:S03]  /*a700*/  SHF.R.S32.HI R8, RZ, 0x1f, R10 ;  /* 0x0000001fff087819 */ /* 0x004fc6000001140a */
[----:B------:R-:W1:Y:S01]  /*a710*/  SHFL.BFLY PT, R3, R4, 0x8, 0x1f ;  /* 0x0d001f0004037f89 */ /* 0x000e6200000e0000 */
[----:B------:R-:W-:Y:S01]  /*a720*/  IMAD.IADD R13, R10, 0x1, R248 ;  /* 0x000000010a0d7824 */ /* 0x000fe200078e02f8 */
[----:B------:R-:W-:Y:S02]  /*a730*/  LEA.HI R11, R8, R10, RZ, 0x5 ;  /* 0x0000000a080b7211 */ /* 0x000fe400078f28ff */
[----:B-1----:R-:W-:-:S05]  /*a740*/  FMNMX.FTZ R5, R4, R3, !PT ;  /* 0x0000000304057209 */ /* 0x002fca0007810000 */
[----:B------:R-:W1:Y:S02]  /*a750*/  SHFL.BFLY PT, R6, R5, 0x4, 0x1f ;  /* 0x0c801f0005067f89 */ /* 0x000e6400000e0000 */
[----:B-1----:R-:W-:Y:S01]  /*a760*/  FMNMX.FTZ R6, R5, R6, !PT ;  /* 0x0000000605067209 */ /* 0x002fe20007810000 */
[----:B------:R-:W-:-:S04]  /*a770*/  IMAD.MOV.U32 R5, RZ, RZ, -0x800001 ;  /* 0xff7fffffff057424 */ /* 0x000fc800078e00ff */
[----:B------:R-:W1:Y:S02]  /*a780*/  SHFL.BFLY PT, R3, R6, 0x2, 0x1f ;  /* 0x0c401f0006037f89 */ /* 0x000e6400000e0000 */
[----:B-1----:R-:W-:Y:S02]  /*a790*/  FMNMX.FTZ R7, R6, R3, !PT ;  /* 0x0000000306077209 */ /* 0x002fe40007810000 */
[----:B------:R-:W-:-:S03]  /*a7a0*/  LOP3.LUT R3, R11, 0xffffffe0, RZ, 0xc0, !PT ;  /* 0xffffffe00b037812 */ /* 0x000fc600078ec0ff */
[----:B------:R-:W1:Y:S02]  /*a7b0*/  SHFL.BFLY PT, R8, R7, 0x1, 0x1f ;  /* 0x0c201f0007087f89 */ /* 0x000e6400000e0000 */
[----:B------:R-:W-:-:S05]  /*a7c0*/  IMAD.IADD R3, R10, 0x1, -R3 ;  /* 0x000000010a037824 */ /* 0x000fca00078e0a03 */
[C---:B------:R-:W-:Y:S02]  /*a7d0*/  ISETP.NE.AND P0, PT, R3.reuse, RZ, PT ;  /* 0x000000ff0300720c */ /* 0x040fe40003f05270 */
[----:B------:R-:W-:-:S11]  /*a7e0*/  ISETP.GT.AND P1, PT, R3, 0x7, PT ;  /* 0x000000070300780c */ /* 0x000fd60003f24270 */
[----:B------:R-:W-:Y:S02]  /*a7f0*/  @!P0 SHF.R.S32.HI R4, RZ, 0x5, R11 ;  /* 0x00000005ff048819 */ /* 0x000fe4000001140b */
[----:B-1----:R-:W-:-:S05]  /*a800*/  FMNMX.FTZ R9, R7, R8, !PT ;  /* 0x0000000807097209 */ /* 0x002fca0007810000 */
[----:B------:R1:W-:Y:S04]  /*a810*/  @!P0 STS [R4.X4], R9 ;  /* 0x0000000904008388 */ /* 0x0003e80000004800 */
[----:B------:R-:W-:Y:S01]  /*a820*/  BAR.SYNC.DEFER_BLOCKING 0x0 ;  /* 0x0000000000007b1d */ /* 0x000fe20000010000 */
[----:B-1----:R-:W-:-:S05]  /*a830*/  IMAD.MOV.U32 R9, RZ, RZ, RZ ;  /* 0x000000ffff097224 */ /* 0x002fca00078e00ff */
[----:B------:R-:W1:Y:S01]  /*a840*/  @!P1 LDS R5, [R3.X4] ;  /* 0x0000000003059984 */ /* 0x000e620000004800 */
[----:B------:R-:W-:-:S03]  /*a850*/  ISETP.GE.AND P1, PT, R13, R250, PT ;  /* 0x000000fa0d00720c */ /* 0x000fc60003f26270 */
[----:B-1----:R-:W1:Y:S02]  /*a860*/  SHFL.BFLY PT, R6, R5, 0x4, 0x1f ;  /* 0x0c801f0005067f89 */ /* 0x002e6400000e0000 */
[----:B-1----:R-:W-:-:S05]  /*a870*/  FMNMX.FTZ R6, R6, R5, !PT ;  /* 0x0000000506067209 */ /* 0x002fca0007810000 */
[----:B------:R-:W1:Y:S02]  /*a880*/  SHFL.BFLY PT, R7, R6, 0x2, 0x1f ;  /* 0x0c401f0006077f89 */ /* 0x000e6400000e0000 */
[----:B-1----:R-:W-:-:S05]  /*a890*/  FMNMX.FTZ R7, R6, R7, !PT ;  /* 0x0000000706077209 */ /* 0x002fca0007810000 */
[----:B------:R-:W1:Y:S02]  /*a8a0*/  SHFL.BFLY PT, R8, R7, 0x1, 0x1f ;  /* 0x0c201f0007087f89 */ /* 0x000e6400000e0000 */
[----:B-1----:R-:W-:-:S05]  /*a8b0*/  FMNMX.FTZ R8, R7, R8, !PT ;  /* 0x0000000807087209 */ /* 0x002fca0007810000 */
[----:B------:R1:W2:Y:S01]  /*a8c0*/  SHFL.IDX PT, R15, R8, RZ, 0x1f ;  /* 0x00001fff080f7589 */ /* 0x0002a200000e0000 */
[----:B------:R-:W-:Y:S05]  /*a8d0*/  @P1 BRA `(.L_x_98) ;  /* 0x0000068000001947 */ /* 0x000fea0003800000 */
[----:B------:R-:W-:Y:S01]  /*a8e0*/  LOP3.LUT R5, RZ, R248, RZ, 0x33, !PT ;  /* 0x000000f8ff057212 */ /* 0x000fe200078e33ff */
[----:B------:R-:W-:Y:S01]  /*a8f0*/  BSSY B1, `(.L_x_99) ;  /* 0x0000023000017945 */ /* 0x000fe20003800000 */
[----:B------:R-:W-:Y:S02]  /*a900*/  IMAD.MOV.U32 R9, RZ, RZ, RZ ;  /* 0x000000ffff097224 */ /* 0x000fe400078e00ff */
[----:B------:R-:W-:-:S04]  /*a910*/  IADD3 R6, -R10, R250, R5 ;  /* 0x000000fa0a067210 */ /* 0x000fc80007ffe105 */
[----:B------:R-:W-:-:S04]  /*a920*/  LEA.HI R4, R6, 0x1, RZ, 0x18 ;  /* 0x0000000106047811 */ /* 0x000fc800078fc0ff */
[----:B------:R-:W-:-:S13]  /*a930*/  LOP3.LUT P0, R4, R4, 0x3, RZ, 0xc0, !PT ;  /* 0x0000000304047812 */ /* 0x000fda000780c0ff */
[----:B------:R-:W-:Y:S05]  /*a940*/  @!P0 BRA `(.L_x_100) ;  /* 0x000001d000008947 */ /* 0x000fea0003800000 */
[----:B------:R-:W-:Y:S01]  /*a950*/  ISETP.NE.U32.AND P0, PT, RZ, c[0x0][0x200], PT ;  /* 0x00008000ff007a0c */ /* 0x000fe20003f05070 */
[----:B------:R-:W-:Y:S02]  /*a960*/  IMAD.MOV.U32 R7, RZ, RZ, R4 ;  /* 0x000000ffff077224 */ /* 0x000fe400078e0004 */
[----:B------:R-:W-:Y:S01]  /*a970*/  IMAD.MOV.U32 R9, RZ, RZ, RZ ;  /* 0x000000ffff097224 */ /* 0x000fe200078e00ff */
[----:B------:R-:W-:-:S05]  /*a980*/  ISETP.NE.AND.EX P0, PT, RZ, c[0x0][0x204], PT, P0 ;  /* 0x00008100ff007a0c */ /* 0x000fca0003f05300 */
.L_x_104:
[----:B0-----:R-:W-:Y:S01]  /*a990*/  IMAD.IADD R4, R13, 0x1, -R248 ;  /* 0x000000010d047824 */ /* 0x001fe200078e0af8 */
[----:B------:R-:W-:Y:S01]  /*a9a0*/  IADD3 R7, R7, -0x1, RZ ;  /* 0xffffffff07077810 */ /* 0x000fe20007ffe0ff */
[----:B------:R-:W-:Y:S03]  /*a9b0*/  BSSY B2, `(.L_x_101) ;  /* 0x0000012000027945 */ /* 0x000fe60003800000 */
[----:B------:R-:W-:Y:S02]  /*a9c0*/  ISETP.NE.AND P3, PT, R7, RZ, PT ;  /* 0x000000ff0700720c */ /* 0x000fe40003f65270 */
[----:B01----:R-:W-:Y:S01]  /*a9d0*/  LEA R17, R4, 0x440, 0x2 ;  /* 0x0000044004117811 */ /* 0x003fe200078e10ff */
[----:B------:R-:W-:Y:S05]  /*a9e0*/  @!P0 BRA `(.L_x_102) ;  /* 0x000000a000008947 */ /* 0x000fea0003800000 */
[----:B------:R-:W0:Y:S02]  /*a9f0*/  S2R R5, SR_CTAID.Y ;  /* 0x0000000000057919 */ /* 0x000e240000002600 */
[----:B0-----:R-:W-:Y:S01]  /*aa00*/  IMAD R4, R5, c[0x0][0x1d4], RZ ;  /* 0x0000750005047a24 */ /* 0x001fe200078e02ff */
[----:B------:R-:W-:-:S04]  /*aa10*/  SHF.R.S32.HI R5, RZ, 0x1f, R13 ;  /* 0x0000001fff057819 */ /* 0x000fc8000001140d */
[--C-:B-1----:R-:W-:Y:S02]  /*aa20*/  SHF.R.S32.HI R8, RZ, 0x1f, R4.reuse ;  /* 0x0000001fff087819 */ /* 0x102fe40000011404 */
[----:B------:R-:W-:-:S04]  /*aa30*/  IADD3 R4, P4, P5, R13, c[0x0][0x200], R4 ;  /* 0x000080000d047a10 */ /* 0x000fc80007d9e004 */
[----:B------:R-:W-:-:S05]  /*aa40*/  IADD3.X R5, R5, c[0x0][0x204], R8, P4, P5 ;  /* 0x0000810005057a10 */ /* 0x000fca00027ea408 */
[----:B------:R-:W4:Y:S02]  /*aa50*/  LDG.E.U8 R4, [R4.64] ;  /* 0x0000002404047981 */ /* 0x000f24000c1e1100 */
[----:B----4-:R-:W-:-:S13]  /*aa60*/  ISETP.NE.AND P4, PT, R4, RZ, PT ;  /* 0x000000ff0400720c */ /* 0x010fda0003f85270 */
[----:B------:R-:W-:Y:S01]  /*aa70*/  @P4 IMAD.MOV.U32 R8, RZ, RZ, RZ ;  /* 0x000000ffff084224 */ /* 0x000fe200078e00ff */
[----:B------:R-:W-:Y:S05]  /*aa80*/  @P4 BRA `(.L_x_103) ;  /* 0x0000004000004947 */ /* 0x000fea0003800000 */
.L_x_102:
[----:B------:R-:W0:Y:S02]  /*aa90*/  LDS R4, [R17] ;  /* 0x0000000011047984 */ /* 0x000e240000000800 */
[----:B0-2---:R-:W-:-:S04]  /*aaa0*/  FADD.FTZ R4, -R15, R4 ;  /* 0x000000040f047221 */ /* 0x005fc80000010100 */
[----:B------:R-:W-:-:S04]  /*aab0*/  FMUL.FTZ R4, R4, 1.4426950216293334961 ;  /* 0x3fb8aa3b04047820 */ /* 0x000fc80000410000 */
[----:B-1----:R0:W1:Y:S03]  /*aac0*/  MUFU.EX2 R8, R4 ;  /* 0x0000000400087308 */ /* 0x0020660000000800 */
.L_x_103:
[----:B------:R-:W-:Y:S05]  /*aad0*/  BSYNC B2 ;  /* 0x0000000000027941 */ /* 0x000fea0003800000 */
.L_x_101:
[----:B-1----:R1:W-:Y:S01]  /*aae0*/  STS [R17], R8 ;  /* 0x0000000811007388 */ /* 0x0023e20000000800 */
[----:B------:R-:W-:Y:S01]  /*aaf0*/  FADD.FTZ R9, R8, R9 ;  /* 0x0000000908097221 */ /* 0x000fe20000010000 */
[----:B------:R-:W-:Y:S01]  /*ab00*/  IADD3 R13, R13, 0x100, RZ ;  /* 0x000001000d0d7810 */ /* 0x000fe20007ffe0ff */
[----:B------:R-:W-:Y:S05]  /*ab10*/  @P3 BRA `(.L_x_104) ;  /* 0xfffffe7000003947 */ /* 0x000fea000383ffff */
.L_x_100:
[----:B------:R-:W-:Y:S05]  /*ab20*/  BSYNC B1 ;  /* 0x0000000000017941 */ /* 0x000fea0003800000 */
.L_x_99:
[----:B------:R-:W-:-:S13]  /*ab30*/  ISETP.GE.U32.AND P0, PT, R6, 0x300, PT ;  /* 0x000003000600780c */ /* 0x000fda0003f06070 */
[----:B------:R-:W-:Y:S05]  /*ab40*/  @!P0 BRA `(.L_x_98) ;  /* 0x0000041000008947 */ /* 0x000fea0003800000 */
[----:B0-----:R-:W0:Y:S01]  /*ab50*/  S2R R4, SR_CTAID.Y ;  /* 0x0000000000047919 */ /* 0x001e220000002600 */
[----:B------:R-:W-:-:S04]  /*ab60*/  ISETP.NE.U32.AND P0, PT, RZ, c[0x0][0x200], PT ;  /* 0x00008000ff007a0c */ /* 0x000fc80003f05070 */
[----:B------:R-:W-:Y:S01]  /*ab70*/  ISETP.NE.AND.EX P0, PT, RZ, c[0x0][0x204], PT, P0 ;  /* 0x00008100ff007a0c */ /* 0x000fe20003f05300 */
[----:B01----:R-:W-:-:S05]  /*ab80*/  IMAD R8, R4, c[0x0][0x1d4], RZ ;  /* 0x0000750004087a24 */ /* 0x003fca00078e02ff */
[----:B------:R-:W-:Y:S02]  /*ab90*/  SHF.R.S32.HI R10, RZ, 0x1f, R8 ;  /* 0x0000001fff0a7819 */ /* 0x000fe40000011408 */
.L_x_117:
[----:B------:R-:W-:Y:S01]  /*aba0*/  SHF.R.S32.HI R5, RZ, 0x1f, R13 ;  /* 0x0000001fff057819 */ /* 0x000fe2000001140d */
[C---:B-1----:R-:W-:Y:S01]  /*abb0*/  IMAD.IADD R6, R13.reuse, 0x1, -R248 ;  /* 0x000000010d067824 */ /* 0x042fe200078e0af8 */
[C---:B0-----:R-:W-:Y:S01]  /*abc0*/  IADD3 R4, P4, P5, R13.reuse, c[0x0][0x200], R8 ;  /* 0x000080000d047a10 */ /* 0x041fe20007d9e008 */
[----:B------:R-:W-:Y:S01]  /*abd0*/  BSSY B1, `(.L_x_105) ;  /* 0x000000e000017945 */ /* 0x000fe20003800000 */
[----:B------:R-:W-:Y:S02]  /*abe0*/  IADD3 R13, R13, 0x400, RZ ;  /* 0x000004000d0d7810 */ /* 0x000fe40007ffe0ff */
[----:B------:R-:W-:Y:S02]  /*abf0*/  IADD3.X R5, R5, c[0x0][0x204], R10, P4, P5 ;  /* 0x0000810005057a10 */ /* 0x000fe400027ea40a */
[----:B------:R-:W-:Y:S02]  /*ac00*/  ISETP.GE.AND P3, PT, R13, R250, PT ;  /* 0x000000fa0d00720c */ /* 0x000fe40003f66270 */
[----:B------:R-:W-:Y:S01]  /*ac10*/  LEA R7, R6, 0x440, 0x2 ;  /* 0x0000044006077811 */ /* 0x000fe200078e10ff */
[----:B------:R-:W-:Y:S05]  /*ac20*/  @!P0 BRA `(.L_x_106) ;  /* 0x0000004000008947 */ /* 0x000fea0003800000 */
[----:B------:R-:W4:Y:S02]  /*ac30*/  LDG.E.U8 R6, [R4.64] ;  /* 0x0000002404067981 */ /* 0x000f24000c1e1100 */
[----:B----4-:R-:W-:-:S13]  /*ac40*/  ISETP.NE.AND P4, PT, R6, RZ, PT ;  /* 0x000000ff0600720c */ /* 0x010fda0003f85270 */
[----:B------:R-:W-:Y:S01]  /*ac50*/  @P4 IMAD.MOV.U32 R6, RZ, RZ, RZ ;  /* 0x000000ffff064224 */ /* 0x000fe200078e00ff */
[----:B------:R-:W-:Y:S05]  /*ac60*/  @P4 BRA `(.L_x_107) ;  /* 0x0000004000004947 */ /* 0x000fea0003800000 */
.L_x_106:
[----:B------:R-:W0:Y:S02]  /*ac70*/  LDS R6, [R7] ;  /* 0x0000000007067984 */ /* 0x000e240000000800 */
[----:B0-2---:R-:W-:-:S04]  /*ac80*/  FADD.FTZ R6, -R15, R6 ;  /* 0x000000060f067221 */ /* 0x005fc80000010100 */
[----:B------:R-:W-:-:S06]  /*ac90*/  FMUL.FTZ R6, R6, 1.4426950216293334961 ;  /* 0x3fb8aa3b06067820 */ /* 0x000fcc0000410000 */
[----:B------:R-:W0:Y:S02]  /*aca0*/  MUFU.EX2 R6, R6 ;  /* 0x0000000600067308 */ /* 0x000e240000000800 */
.L_x_107:
[----:B------:R-:W-:Y:S05]  /*acb0*/  BSYNC B1 ;  /* 0x0000000000017941 */ /* 0x000fea0003800000 */
.L_x_105:
[----:B0-----:R0:W-:Y:S01]  /*acc0*/  STS [R7], R6 ;  /* 0x0000000607007388 */ /* 0x0011e20000000800 */
[----:B------:R-:W-:Y:S01]  /*acd0*/  BSSY B1, `(.L_x_108) ;  /* 0x000000b000017945 */ /* 0x000fe20003800000 */
[----:B------:R-:W-:Y:S01]  /*ace0*/  FADD.FTZ R9, R6, R9 ;  /* 0x0000000906097221 */ /* 0x000fe20000010000 */
[----:B------:R-:W-:Y:S05]  /*acf0*/  @!P0 BRA `(.L_x_109) ;  /* 0x0000004000008947 */ /* 0x000fea0003800000 */
[----:B0-----:R-:W4:Y:S02]  /*ad00*/  LDG.E.U8 R6, [R4.64+0x100] ;  /* 0x0001002404067981 */ /* 0x001f24000c1e1100 */
[----:B----4-:R-:W-:-:S13]  /*ad10*/  ISETP.NE.AND P4, PT, R6, RZ, PT ;  /* 0x000000ff0600720c */ /* 0x010fda0003f85270 */
[----:B------:R-:W-:Y:S01]  /*ad20*/  @P4 IMAD.MOV.U32 R6, RZ, RZ, RZ ;  /* 0x000000ffff064224 */ /* 0x000fe200078e00ff */
[----:B------:R-:W-:Y:S05]  /*ad30*/  @P4 BRA `(.L_x_110) ;  /* 0x0000004000004947 */ /* 0x000fea0003800000 */
.L_x_109:
[----:B0-----:R-:W0:Y:S02]  /*ad40*/  LDS R6, [R7+0x400] ;  /* 0x0004000007067984 */ /* 0x001e240000000800 */
[----:B0-2---:R-:W-:-:S04]  /*ad50*/  FADD.FTZ R6, -R15, R6 ;  /* 0x000000060f067221 */ /* 0x005fc80000010100 */
[----:B------:R-:W-:-:S06]  /*ad60*/  FMUL.FTZ R6, R6, 1.4426950216293334961 ;  /* 0x3fb8aa3b06067820 */ /* 0x000fcc0000410000 */
[----:B------:R-:W0:Y:S02]  /*ad70*/  MUFU.EX2 R6, R6 ;  /* 0x0000000600067308 */ /* 0x000e240000000800 */
.L_x_110:
[----:B------:R-:W-:Y:S05]  /*ad80*/  BSYNC B1 ;  /* 0x0000000000017941 */ /* 0x000fea0003800000 */
.L_x_108:
[----:B0-----:R0:W-:Y:S01]  /*ad90*/  STS [R7+0x400], R6 ;  /* 0x0004000607007388 */ /* 0x0011e20000000800 */
[----:B------:R-:W-:Y:S01]  /*ada0*/  BSSY B1, `(.L_x_111) ;  /* 0x000000b000017945 */ /* 0x000fe20003800000 */
[----:B------:R-:W-:Y:S01]  /*adb0*/  FADD.FTZ R9, R9, R6 ;  /* 0x0000000609097221 */ /* 0x000fe20000010000 */
[----:B------:R-:W-:Y:S05]  /*adc0*/  @!P0 BRA `(.L_x_112) ;  /* 0x0000004000008947 */ /* 0x000fea0003800000 */
[----:B0-----:R-:W4:Y:S02]  /*add0*/  LDG.E.U8 R6, [R4.64+0x200] ;  /* 0x0002002404067981 */ /* 0x001f24000c1e1100 */
[----:B----4-:R-:W-:-:S13]  /*ade0*/  ISETP.NE.AND P4, PT, R6, RZ, PT ;  /* 0x000000ff0600720c */ /* 0x010fda0003f85270 */
[----:B------:R-:W-:Y:S01]  /*adf0*/  @P4 IMAD.MOV.U32 R6, RZ, RZ, RZ ;  /* 0x000000ffff064224 */ /* 0x000fe200078e00ff */
[----:B------:R-:W-:Y:S05]  /*ae00*/  @P4 BRA `(.L_x_113) ;  /* 0x0000004000004947 */ /* 0x000fea0003800000 */
.L_x_112:
[----:B0-----:R-:W0:Y:S02]  /*ae10*/  LDS R6, [R7+0x800] ;  /* 0x0008000007067984 */ /* 0x001e240000000800 */
[----:B0-2---:R-:W-:-:S04]  /*ae20*/  FADD.FTZ R6, -R15, R6 ;  /* 0x000000060f067221 */ /* 0x005fc80000010100 */
[----:B------:R-:W-:-:S06]  /*ae30*/  FMUL.FTZ R6, R6, 1.4426950216293334961 ;  /* 0x3fb8aa3b06067820 */ /* 0x000fcc0000410000 */
[----:B------:R-:W0:Y:S02]  /*ae40*/  MUFU.EX2 R6, R6 ;  /* 0x0000000600067308 */ /* 0x000e240000000800 */
.L_x_113:
[----:B------:R-:W-:Y:S05]  /*ae50*/  BSYNC B1 ;  /* 0x0000000000017941 */ /* 0x000fea0003800000 */
.L_x_111:
[----:B0-----:R0:W-:Y:S01]  /*ae60*/  STS [R7+0x800], R6 ;  /* 0x0008000607007388 */ /* 0x0011e20000000800 */
[----:B------:R-:W-:Y:S01]  /*ae70*/  BSSY B1, `(.L_x_114) ;  /* 0x000000b000017945 */ /* 0x000fe20003800000 */
[----:B------:R-:W-:Y:S01]  /*ae80*/  FADD.FTZ R9, R9, R6 ;  /* 0x0000000609097221 */ /* 0x000fe20000010000 */
[----:B------:R-:W-:Y:S05]  /*ae90*/  @!P0 BRA `(.L_x_115) ;  /* 0x0000004000008947 */ /* 0x000fea0003800000 */
[----:B------:R-:W4:Y:S02]  /*aea0*/  LDG.E.U8 R4, [R4.64+0x300] ;  /* 0x0003002404047981 */ /* 0x000f24000c1e1100 */
[----:B----4-:R-:W-:-:S13]  /*aeb0*/  ISETP.NE.AND P4, PT, R4, RZ, PT ;  /* 0x000000ff0400720c */ /* 0x010fda0003f85270 */
[----:B0-----:R-:W-:Y:S01]  /*aec0*/  @P4 IMAD.MOV.U32 R6, RZ, RZ, RZ ;  /* 0x000000ffff064224 */ /* 0x001fe200078e00ff */
[----:B------:R-:W-:Y:S05]  /*aed0*/  @P4 BRA `(.L_x_116) ;  /* 0x0000004000004947 */ /* 0x000fea0003800000 */
.L_x_115:
[----:B------:R-:W1:Y:S02]  /*aee0*/  LDS R4, [R7+0xc00] ;  /* 0x000c000007047984 */ /* 0x000e640000000800 */
[----:B-12---:R-:W-:-:S04]  /*aef0*/  FADD.FTZ R4, -R15, R4 ;  /* 0x000000040f047221 */ /* 0x006fc80000010100 */
[----:B------:R-:W-:-:S04]  /*af00*/  FMUL.FTZ R4, R4, 1.4426950216293334961 ;  /* 0x3fb8aa3b04047820 */ /* 0x000fc80000410000 */
[----:B0-----:R0:W1:Y:S03]  /*af10*/  MUFU.EX2 R6, R4 ;  /* 0x0000000400067308 */ /* 0x0010660000000800 */
.L_x_116:
[----:B------:R-:W-:Y:S05]  /*af20*/  BSYNC B1 ;  /* 0x0000000000017941 */ /* 0x000fea0003800000 */
.L_x_114:
[----:B-1----:R1:W-:Y:S01]  /*af30*/  STS [R7+0xc00], R6 ;  /* 0x000c000607007388 */ /* 0x0023e20000000800 */
[----:B------:R-:W-:Y:S01]  /*af40*/  FADD.FTZ R9, R9, R6 ;  /* 0x0000000609097221 */ /* 0x000fe20000010000 */
[----:B------:R-:W-:Y:S05]  /*af50*/  @!P3 BRA `(.L_x_117) ;  /* 0xfffffc400000b947 */ /* 0x000fea000383ffff */
.L_x_98:
[----:B------:R-:W-:Y:S05]  /*af60*/  BSYNC B0 ;  /* 0x0000000000007941 */ /* 0x000fea0003800000 */
.L_x_97:
[----:B0-----:R-:W0:Y:S01]  /*af70*/  SHFL.BFLY PT, R4, R9, 0x10, 0x1f ;  /* 0x0e001f0009047f89 */ /* 0x001e2200000e0000 */
[----:B------:R-:W4:Y:S01]  /*af80*/  LDC.U8 R14, c[0x0][0x26c] ;  /* 0x00009b00ff0e7b82 */ /* 0x000f220000000000 */
[----:B------:R-:W-:Y:S01]  /*af90*/  UMOV UR4, 0x4 ;  /* 0x0000000400047882 */ /* 0x000fe20000000000 */
[----:B------:R-:W-:Y:S01]  /*afa0*/  BSSY B0, `(.L_x_118) ;  /* 0x0000069000007945 */ /* 0x000fe20003800000 */
[----:B------:R-:W5:Y:S01]  /*afb0*/  S2R R12, SR_TID.X ;  /* 0x00000000000c7919 */ /* 0x000f620000002100 */
[----:B------:R-:W-:Y:S02]  /*afc0*/  ULDC UR5, c[0x0][0x1d4] ;  /* 0x0000750000057ab9 */ /* 0x000fe40000000800 */
[----:B------:R-:W-:Y:S01]  /*afd0*/  UIADD3 UR4, UR4, UR5, URZ ;  /* 0x0000000504047290 */ /* 0x000fe2000fffe03f */
[----:B------:R-:W1:Y:S03]  /*afe0*/  S2R R16, SR_CTAID.Y ;  /* 0x0000000000107919 */ /* 0x000e660000002600 */
[----:B------:R-:W-:Y:S01]  /*aff0*/  USHF.R.S32.HI UR5, URZ, 0x1f, UR4 ;  /* 0x0000001f3f057899 */ /* 0x000fe20008011404 */
[----:B-1----:R-:W1:Y:S03]  /*b000*/  S2R R17, SR_CTAID.X ;  /* 0x0000000000117919 */ /* 0x002e660000002500 */
[----:B------:R-:W-:-:S04]  /*b010*/  ULEA.HI UR5, UR5, UR4, URZ, 0x2 ;  /* 0x0000000405057291 */ /* 0x000fc8000f8f103f */
[----:B------:R-:W-:-:S04]  /*b020*/  USHF.L.U32 UR5, UR5, 0x2, URZ ;  /* 0x0000000205057899 */ /* 0x000fc8000800063f */
[----:B------:R-:W-:Y:S01]  /*b030*/  ULOP3.LUT UR5, UR5, 0xfffffff0, URZ, 0xc0, !UPT ;  /* 0xfffffff005057892 */ /* 0x000fe2000f8ec03f */
[----:B0-----:R-:W-:Y:S01]  /*b040*/  FADD.FTZ R4, R4, R9 ;  /* 0x0000000904047221 */ /* 0x001fe20000010000 */
[----:B-----5:R-:W-:-:S04]  /*b050*/  LOP3.LUT P0, R10, R12, 0x1f, RZ, 0xc0, !PT ;  /* 0x0000001f0c0a7812 */ /* 0x020fc8000780c0ff */
[----:B------:R-:W0:Y:S01]  /*b060*/  SHFL.BFLY PT, R5, R4, 0x8, 0x1f ;  /* 0x0d001f0004057f89 */ /* 0x000e2200000e0000 */
[----:B------:R-:W-:Y:S01]  /*b070*/  ISETP.GT.U32.AND P3, PT, R10, 0x7, PT ;  /* 0x000000070a00780c */ /* 0x000fe20003f64070 */
[----:B-1----:R-:W-:-:S07]  /*b080*/  IMAD R16, R16, c[0x0][0x1d8], R17 ;  /* 0x0000760010107a24 */ /* 0x002fce00078e0211 */
[----:B------:R-:W-:-:S04]  /*b090*/  @!P0 SHF.R.U32.HI R9, RZ, 0x3, R12 ;  /* 0x00000003ff098819 */ /* 0x000fc8000001160c */
[----:B------:R-:W-:Y:S01]  /*b0a0*/  @!P0 LOP3.LUT R9, R9, 0x1ffffffc, RZ, 0xc0, !PT ;  /* 0x1ffffffc09098812 */ /* 0x000fe200078ec0ff */
[----:B0-----:R-:W-:-:S05]  /*b0b0*/  FADD.FTZ R5, R4, R5 ;  /* 0x0000000504057221 */ /* 0x001fca0000010000 */
[----:B------:R-:W0:Y:S02]  /*b0c0*/  SHFL.BFLY PT, R6, R5, 0x4, 0x1f ;  /* 0x0c801f0005067f89 */ /* 0x000e2400000e0000 */
[----:B0-----:R-:W-:-:S05]  /*b0d0*/  FADD.FTZ R6, R5, R6 ;  /* 0x0000000605067221 */ /* 0x001fca0000010000 */
[----:B------:R-:W0:Y:S02]  /*b0e0*/  SHFL.BFLY PT, R7, R6, 0x2, 0x1f ;  /* 0x0c401f0006077f89 */ /* 0x000e2400000e0000 */
[----:B0-----:R-:W-:-:S05]  /*b0f0*/  FADD.FTZ R7, R6, R7 ;  /* 0x0000000706077221 */ /* 0x001fca0000010000 */
[----:B------:R-:W0:Y:S02]  /*b100*/  SHFL.BFLY PT, R8, R7, 0x1, 0x1f ;  /* 0x0c201f0007087f89 */ /* 0x000e2400000e0000 */
[----:B0-----:R-:W-:-:S05]  /*b110*/  FADD.FTZ R8, R7, R8 ;  /* 0x0000000807087221 */ /* 0x001fca0000010000 */
[----:B------:R-:W-:Y:S04]  /*b120*/  @!P0 STS [R9+0x20], R8 ;  /* 0x0000200809008388 */ /* 0x000fe80000000800 */
[----:B------:R-:W-:Y:S01]  /*b130*/  BAR.SYNC.DEFER_BLOCKING 0x0 ;  /* 0x0000000000007b1d */ /* 0x000fe20000010000 */
[----:B----4-:R-:W-:-:S13]  /*b140*/  ISETP.NE.AND P0, PT, R14, RZ, PT ;  /* 0x000000ff0e00720c */ /* 0x010fda0003f05270 */
[----:B------:R-:W-:Y:S01]  /*b150*/  @P0 IMAD.MOV.U32 R6, RZ, RZ, c[0x0][0x268] ;  /* 0x00009a00ff060624 */ /* 0x000fe200078e00ff */
[----:B------:R-:W0:Y:S04]  /*b160*/  @!P3 LDS R8, [R10.X4+0x20] ;  /* 0x000020000a08b984 */ /* 0x000e280000004800 */
[----:B0-----:R-:W0:Y:S02]  /*b170*/  SHFL.BFLY PT, R5, R8, 0x4, 0x1f ;  /* 0x0c801f0008057f89 */ /* 0x001e2400000e0000 */
[----:B0-----:R-:W-:Y:S02]  /*b180*/  FADD.FTZ R5, R5, R8 ;  /* 0x0000000805057221 */ /* 0x001fe40000010000 */
[----:B------:R-:W-:-:S03]  /*b190*/  IMAD.U32 R8, RZ, RZ, UR5 ;  /* 0x00000005ff087e24 */ /* 0x000fc6000f8e00ff */
[----:B------:R-:W0:Y:S02]  /*b1a0*/  SHFL.BFLY PT, R4, R5, 0x2, 0x1f ;  /* 0x0c401f0005047f89 */ /* 0x000e2400000e0000 */
[----:B------:R-:W-:Y:S01]  /*b1b0*/  IADD3 R48, R8, 0x440, RZ ;  /* 0x0000044008307810 */ /* 0x000fe20007ffe0ff */
[----:B0-----:R-:W-:-:S05]  /*b1c0*/  FADD.FTZ R4, R5, R4 ;  /* 0x0000000405047221 */ /* 0x001fca0000010000 */
[----:B------:R-:W0:Y:S02]  /*b1d0*/  SHFL.BFLY PT, R7, R4, 0x1, 0x1f ;  /* 0x0c201f0004077f89 */ /* 0x000e2400000e0000 */
[----:B0-----:R-:W-:Y:S02]  /*b1e0*/  FADD.FTZ R7, R4, R7 ;  /* 0x0000000704077221 */ /* 0x001fe40000010000 */
[----:B------:R-:W-:-:S04]  /*b1f0*/  @P0 IMAD R4, R16, R6, c[0x0][0x1ec] ;  /* 0x00007b0010040624 */ /* 0x000fc800078e0206 */
[----:B------:R-:W-:Y:S01]  /*b200*/  @P0 IMAD R9, R4, c[0x0][0x1d4], RZ ;  /* 0x0000750004090a24 */ /* 0x000fe200078e02ff */
[----:B------:R-:W0:Y:S01]  /*b210*/  SHFL.IDX PT, R7, R7, RZ, 0x1f ;  /* 0x00001fff07077589 */ /* 0x000e2200000e0000 */
[----:B------:R-:W-:Y:S02]  /*b220*/  CS2R R4, SRZ ;  /* 0x0000000000047805 */ /* 0x000fe4000001ff00 */
[--C-:B------:R-:W-:Y:S01]  /*b230*/  @P0 IMAD.MOV.U32 R4, RZ, RZ, R9.reuse ;  /* 0x000000ffff040224 */ /* 0x100fe200078e0009 */
[----:B------:R-:W-:Y:S01]  /*b240*/  @P0 SHF.R.S32.HI R5, RZ, 0x1f, R9 ;  /* 0x0000001fff050819 */ /* 0x000fe20000011409 */
[----:B------:R-:W-:Y:S05]  /*b250*/  @P1 BRA `(.L_x_119) ;  /* 0x000003d000001947 */ /* 0x000fea0003800000 */
[----:B------:R-:W-:Y:S01]  /*b260*/  LOP3.LUT R9, RZ, R248, RZ, 0x33, !PT ;  /* 0x000000f8ff097212 */ /* 0x000fe200078e33ff */
[----:B0-----:R-:W-:Y:S01]  /*b270*/  FADD.FTZ R7, R7, 9.9999999747524270788e-07 ;  /* 0x358637bd07077421 */ /* 0x001fe20000010000 */
[----:B------:R-:W-:Y:S02]  /*b280*/  BSSY B1, `(.L_x_120) ;  /* 0x0000017000017945 */ /* 0x000fe40003800000 */
[----:B------:R-:W-:Y:S01]  /*b290*/  IADD3 R9, -R12, R250, R9 ;  /* 0x000000fa0c097210 */ /* 0x000fe20007ffe109 */
[----:B--2---:R0:W1:Y:S03]  /*b2a0*/  MUFU.RCP R15, R7 ;  /* 0x00000007000f7308 */ /* 0x0040660000001000 */
[----:B------:R-:W-:-:S02]  /*b2b0*/  LEA.HI R6, R9, 0x1, RZ, 0x18 ;  /* 0x0000000109067811 */ /* 0x000fc400078fc0ff */
[----:B------:R-:W-:Y:S01]  /*b2c0*/  ISETP.GE.U32.AND P1, PT, R9, 0x300, PT ;  /* 0x000003000900780c */ /* 0x000fe20003f26070 */
[----:B------:R-:W-:Y:S01]  /*b2d0*/  IMAD.IADD R9, R12, 0x1, R248 ;  /* 0x000000010c097824 */ /* 0x000fe200078e02f8 */
[----:B------:R-:W-:-:S13]  /*b2e0*/  LOP3.LUT P3, R10, R6, 0x3, RZ, 0xc0, !PT ;  /* 0x00000003060a7812 */ /* 0x000fda000786c0ff */
[----:B01----:R-:W-:Y:S05]  /*b2f0*/  @!P3 BRA `(.L_x_121) ;  /* 0x000000f00000b947 */ /* 0x003fea0003800000 */
.L_x_122:
[C---:B------:R-:W-:Y:S01]  /*b300*/  IMAD.IADD R17, R9.reuse, 0x1, -R248 ;  /* 0x0000000109117824 */ /* 0x040fe200078e0af8 */
[C---:B0-----:R-:W-:Y:S02]  /*b310*/  @P0 IADD3 R7, P3, R9.reuse, R4, RZ ;  /* 0x0000000409070210 */ /* 0x041fe40007f7e0ff */
[----:B------:R-:W-:Y:S02]  /*b320*/  IADD3 R10, R10, -0x1, RZ ;  /* 0xffffffff0a0a7810 */ /* 0x000fe40007ffe0ff */
[----:B------:R-:W0:Y:S01]  /*b330*/  LDS R6, [R17.X4+0x440] ;  /* 0x0004400011067984 */ /* 0x000e220000004800 */
[C---:B------:R-:W-:Y:S02]  /*b340*/  @P0 LEA.HI.X.SX32 R12, R9.reuse, R5, 0x1, P3 ;  /* 0x00000005090c0211 */ /* 0x040fe400018f0eff */
[----:B------:R-:W-:Y:S01]  /*b350*/  IADD3 R9, R9, 0x100, RZ ;  /* 0x0000010009097810 */ /* 0x000fe20007ffe0ff */
[----:B0-----:R-:W-:Y:S01]  /*b360*/  FMUL.FTZ R19, R6, R15 ;  /* 0x0000000f06137220 */ /* 0x001fe20000410000 */
[----:B------:R-:W-:-:S04]  /*b370*/  @P0 LEA R6, P3, R7, c[0x0][0x260], 0x2 ;  /* 0x0000980007060a11 */ /* 0x000fc800078610ff */
[----:B------:R-:W-:Y:S01]  /*b380*/  @P0 LEA.HI.X R7, R7, c[0x0][0x264], R12, 0x2, P3 ;  /* 0x0000990007070a11 */ /* 0x000fe200018f140c */
[----:B------:R-:W-:Y:S01]  /*b390*/  IMAD R12, R17, 0x2, R48 ;  /* 0x00000002110c7824 */ /* 0x000fe200078e0230 */
[----:B------:R-:W-:Y:S02]  /*b3a0*/  F2FP.PACK_AB R13, RZ, R19 ;  /* 0x00000013ff0d723e */ /* 0x000fe400000000ff */
[----:B------:R-:W-:Y:S01]  /*b3b0*/  ISETP.NE.AND P3, PT, R10, RZ, PT ;  /* 0x000000ff0a00720c */ /* 0x000fe20003f65270 */
[----:B------:R0:W-:Y:S04]  /*b3c0*/  @P0 STG.E [R6.64], R19 ;  /* 0x0000001306000986 */ /* 0x0001e8000c101924 */
[----:B------:R0:W-:Y:S08]  /*b3d0*/  STS.U16 [R12], R13 ;  /* 0x0000000d0c007388 */ /* 0x0001f00000000400 */
[----:B------:R-:W-:Y:S05]  /*b3e0*/  @P3 BRA `(.L_x_122) ;  /* 0xffffff1000003947 */ /* 0x000fea000383ffff */
.L_x_121:
[----:B------:R-:W-:Y:S05]  /*b3f0*/  BSYNC B1 ;  /* 0x0000000000017941 */ /* 0x000fea0003800000 */
.L_x_120:
[----:B------:R-:W-:Y:S05]  /*b400*/  @!P1 BRA `(.L_x_119) ;  /* 0x0000022000009947 */ /* 0x000fea0003800000 */
[----:B------:R-:W-:Y:S02]  /*b410*/  ISETP.NE.AND P1, PT, R14, RZ, PT ;  /* 0x000000ff0e00720c */ /* 0x000fe40003f25270 */
.L_x_123:
[----:B0-----:R-:W-:-:S04]  /*b420*/  IMAD.IADD R7, R9, 0x1, -R248 ;  /* 0x0000000109077824 */ /* 0x001fc800078e0af8 */
[C---:B------:R-:W-:Y:S01]  /*b430*/  IMAD R14, R7.reuse, 0x2, R48 ;  /* 0x00000002070e7824 */ /* 0x040fe200078e0230 */
[----:B------:R-:W0:Y:S01]  /*b440*/  LDS R6, [R7.X4+0x440] ;  /* 0x0004400007067984 */ /* 0x000e220000004800 */
[----:B------:R-:W-:Y:S01]  /*b450*/  LEA R12, R7, 0x440, 0x2 ;  /* 0x00000440070c7811 */ /* 0x000fe200078e10ff */
[----:B0-----:R-:W-:-:S05]  /*b460*/  FMUL.FTZ R17, R6, R15 ;  /* 0x0000000f06117220 */ /* 0x001fca0000410000 */
[----:B------:R-:W-:-:S04]  /*b470*/  F2FP.PACK_AB R6, RZ, R17 ;  /* 0x00000011ff06723e */ /* 0x000fc800000000ff */
[----:B------:R-:W-:-:S05]  /*b480*/  PRMT R10, R6, 0x7610, R10 ;  /* 0x00007610060a7816 */ /* 0x000fca000000000a */
[----:B------:R0:W-:Y:S04]  /*b490*/  STS.U16 [R14], R10 ;  /* 0x0000000a0e007388 */ /* 0x0001e80000000400 */
[----:B------:R-:W1:Y:S01]  /*b4a0*/  LDS R6, [R12+0x400] ;  /* 0x000400000c067984 */ /* 0x000e620000000800 */
[----:B0-----:R-:W-:-:S04]  /*b4b0*/  IADD3 R10, P0, R4, R9, RZ ;  /* 0x00000009040a7210 */ /* 0x001fc80007f1e0ff */
[C---:B------:R-:W-:Y:S02]  /*b4c0*/  LEA.HI.X.SX32 R13, R9.reuse, R5, 0x1, P0 ;  /* 0x00000005090d7211 */ /* 0x040fe400000f0eff */
[----:B------:R-:W-:Y:S01]  /*b4d0*/  IADD3 R9, R9, 0x400, RZ ;  /* 0x0000040009097810 */ /* 0x000fe20007ffe0ff */
[----:B-1----:R-:W-:-:S05]  /*b4e0*/  FMUL.FTZ R19, R6, R15 ;  /* 0x0000000f06137220 */ /* 0x002fca0000410000 */
[----:B------:R-:W-:-:S04]  /*b4f0*/  F2FP.PACK_AB R6, RZ, R19 ;  /* 0x00000013ff06723e */ /* 0x000fc800000000ff */
[----:B------:R-:W-:-:S05]  /*b500*/  PRMT R16, R6, 0x7610, R16 ;  /* 0x0000761006107816 */ /* 0x000fca0000000010 */
[----:B------:R-:W-:Y:S04]  /*b510*/  STS.U16 [R14+0x200], R16 ;  /* 0x000200100e007388 */ /* 0x000fe80000000400 */
[----:B------:R-:W0:Y:S02]  /*b520*/  LDS R6, [R12+0x800] ;  /* 0x000800000c067984 */ /* 0x000e240000000800 */
[----:B0-----:R-:W-:-:S05]  /*b530*/  FMUL.FTZ R21, R6, R15 ;  /* 0x0000000f06157220 */ /* 0x001fca0000410000 */
[----:B------:R-:W-:-:S04]  /*b540*/  F2FP.PACK_AB R6, RZ, R21 ;  /* 0x00000015ff06723e */ /* 0x000fc800000000ff */
[----:B------:R-:W-:Y:S02]  /*b550*/  PRMT R18, R6, 0x7610, R18 ;  /* 0x0000761006127816 */ /* 0x000fe40000000012 */
[----:B------:R-:W-:-:S03]  /*b560*/  LEA R6, P0, R10, c[0x0][0x260], 0x2 ;  /* 0x000098000a067a11 */ /* 0x000fc600078010ff */
[----:B------:R-:W-:Y:S04]  /*b570*/  STS.U16 [R14+0x400], R18 ;  /* 0x000400120e007388 */ /* 0x000fe80000000400 */
[----:B------:R-:W0:Y:S02]  /*b580*/  LDS R7, [R12+0xc00] ;  /* 0x000c00000c077984 */ /* 0x000e240000000800 */
[----:B0-----:R-:W-:Y:S01]  /*b590*/  FMUL.FTZ R23, R7, R15 ;  /* 0x0000000f07177220 */ /* 0x001fe20000410000 */
[----:B------:R-:W-:Y:S02]  /*b5a0*/  LEA.HI.X R7, R10, c[0x0][0x264], R13, 0x2, P0 ;  /* 0x000099000a077a11 */ /* 0x000fe400000f140d */
[----:B------:R-:W-:Y:S02]  /*b5b0*/  ISETP.GE.AND P0, PT, R9, R250, PT ;  /* 0x000000fa0900720c */ /* 0x000fe40003f06270 */
[----:B------:R-:W-:Y:S01]  /*b5c0*/  F2FP.PACK_AB R10, RZ, R23 ;  /* 0x00000017ff0a723e */ /* 0x000fe200000000ff */
[----:B------:R0:W-:Y:S04]  /*b5d0*/  @P1 STG.E [R6.64], R17 ;  /* 0x0000001106001986 */ /* 0x0001e8000c101924 */
[----:B------:R0:W-:Y:S04]  /*b5e0*/  @P1 STG.E [R6.64+0x400], R19 ;  /* 0x0004001306001986 */ /* 0x0001e8000c101924 */
[----:B------:R0:W-:Y:S04]  /*b5f0*/  @P1 STG.E [R6.64+0x800], R21 ;  /* 0x0008001506001986 */ /* 0x0001e8000c101924 */
[----:B------:R0:W-:Y:S04]  /*b600*/  @P1 STG.E [R6.64+0xc00], R23 ;  /* 0x000c001706001986 */ /* 0x0001e8000c101924 */
[----:B------:R0:W-:Y:S01]  /*b610*/  STS.U16 [R14+0x600], R10 ;  /* 0x0006000a0e007388 */ /* 0x0001e20000000400 */
[----:B------:R-:W-:Y:S05]  /*b620*/  @!P0 BRA `(.L_x_123) ;  /* 0xfffffdf000008947 */ /* 0x000fea000383ffff */
.L_x_119:
[----:B------:R-:W-:Y:S05]  /*b630*/  BSYNC B0 ;  /* 0x0000000000007941 */ /* 0x000fea0003800000 */
.L_x_118:
[----:B------:R-:W-:Y:S01]  /*b640*/  IADD3 R22, R250, -0x1, RZ ;  /* 0xfffffffffa167810 */ /* 0x000fe20007ffe0ff */
[----:B0-----:R-:W0:Y:S01]  /*b650*/  S2R R12, SR_CTAID.X ;  /* 0x00000000000c7919 */ /* 0x001e220000002500 */
[----:B------:R-:W-:Y:S01]  /*b660*/  SHF.R.S32.HI R11, RZ, 0x5, R11 ;  /* 0x00000005ff0b7819 */ /* 0x000fe2000001140b */
[C---:B------:R-:W-:Y:S01]  /*b670*/  IMAD.SHL.U32 R9, R3.reuse, 0x8, RZ ;  /* 0x0000000803097824 */ /* 0x040fe200078e00ff */
[----:B------:R-:W-:Y:S01]  /*b680*/  SHF.R.S32.HI R4, RZ, 0x1f, R22 ;  /* 0x0000001fff047819 */ /* 0x000fe20000011416 */
[----:B------:R-:W0:Y:S01]  /*b690*/  S2R R29, SR_CTAID.Y ;  /* 0x00000000001d7919 */ /* 0x000e220000002600 */
[----:B------:R-:W-:Y:S01]  /*b6a0*/  ISETP.GT.OR P1, PT, R3, 0x13, P2 ;  /* 0x000000130300780c */ /* 0x000fe20001724670 */
[----:B---3--:R-:W-:Y:S01]  /*b6b0*/  IMAD R24, R0, c[0x0][0x1d4], R9 ;  /* 0x0000750000187a24 */ /* 0x008fe200078e0209 */
[----:B------:R-:W-:Y:S01]  /*b6c0*/  LEA.HI R4, R4, R22, RZ, 0x3 ;  /* 0x0000001604047211 */ /* 0x000fe200078f18ff */
[----:B------:R-:W-:Y:S01]  /*b6d0*/  BSSY B0, `(.L_x_124) ;  /* 0x0000017000007945 */ /* 0x000fe20003800000 */
[----:B------:R-:W-:-:S02]  /*b6e0*/  CS2R R6, SRZ ;  /* 0x0000000000067805 */ /* 0x000fc4000001ff00 */
[----:B------:R-:W-:Y:S02]  /*b6f0*/  LOP3.LUT R4, R4, 0xfffffff8, RZ, 0xc0, !PT ;  /* 0xfffffff804047812 */ /* 0x000fe400078ec0ff */
[----:B------:R-:W-:-:S03]  /*b700*/  SHF.R.S32.HI R25, RZ, 0x1f, R24 ;  /* 0x0000001fff197819 */ /* 0x000fc60000011418 */
[----:B------:R-:W-:-:S05]  /*b710*/  IMAD.IADD R4, R22, 0x1, -R4 ;  /* 0x0000000116047824 */ /* 0x000fca00078e0a04 */
[CC--:B------:R-:W-:Y:S02]  /*b720*/  ISETP.NE.OR P3, PT, R11.reuse, R4.reuse, P1 ;  /* 0x000000040b00720c */ /* 0x0c0fe40000f65670 */
[----:B------:R-:W-:Y:S02]  /*b730*/  ISETP.NE.AND P0, PT, R11, R4, PT ;  /* 0x000000040b00720c */ /* 0x000fe40003f05270 */
[----:B------:R-:W-:Y:S01]  /*b740*/  ISETP.GT.AND P1, PT, R3, 0x13, PT ;  /* 0x000000130300780c */ /* 0x000fe20003f24270 */
[----:B0-----:R-:W-:-:S04]  /*b750*/  IMAD R10, R29, c[0x0][0x1d8], R12 ;  /* 0x000076001d0a7a24 */ /* 0x001fc800078e020c */
[----:B------:R-:W-:-:S04]  /*b760*/  IMAD R4, R10, 0xa0, RZ ;  /* 0x000000a00a047824 */ /* 0x000fc800078e02ff */
[----:B------:R-:W-:Y:S02]  /*b770*/  IMAD R13, R4, c[0x0][0x1d4], R9 ;  /* 0x00007500040d7a24 */ /* 0x000fe400078e0209 */
[----:B------:R-:W-:-:S03]  /*b780*/  CS2R R4, SRZ ;  /* 0x0000000000047805 */ /* 0x000fc6000001ff00 */
[----:B------:R-:W-:Y:S01]  /*b790*/  SHF.R.S32.HI R0, RZ, 0x1f, R13 ;  /* 0x0000001fff007819 */ /* 0x000fe2000001140d */
[----:B------:R-:W-:Y:S05]  /*b7a0*/  @P3 BRA `(.L_x_125) ;  /* 0x0000009000003947 */ /* 0x000fea0003800000 */
[----:B------:R-:W-:Y:S01]  /*b7b0*/  ISETP.NE.U32.AND P3, PT, RZ, c[0x0][0x190], PT ;  /* 0x00006400ff007a0c */ /* 0x000fe20003f65070 */
[----:B------:R-:W-:-:S03]  /*b7c0*/  IMAD.MOV.U32 R7, RZ, RZ, RZ ;  /* 0x000000ffff077224 */ /* 0x000fc600078e00ff */
[----:B------:R-:W-:-:S13]  /*b7d0*/  ISETP.NE.AND.EX P3, PT, RZ, c[0x0][0x194], PT, P3 ;  /* 0x00006500ff007a0c */ /* 0x000fda0003f65330 */
[----:B------:R-:W-:Y:S05]  /*b7e0*/  @!P3 BRA `(.L_x_126) ;  /* 0x000000400000b947 */ /* 0x000fea0003800000 */
[----:B------:R-:W-:Y:S02]  /*b7f0*/  IMAD.MOV.U32 R5, RZ, RZ, 0x2 ;  /* 0x00000002ff057424 */ /* 0x000fe400078e00ff */
[----:B------:R-:W-:-:S04]  /*b800*/  IMAD R4, R12, 0xa0, R9 ;  /* 0x000000a00c047824 */ /* 0x000fc800078e0209 */
[----:B------:R-:W-:-:S06]  /*b810*/  IMAD.WIDE R4, R4, R5, c[0x0][0x190] ;  /* 0x0000640004047625 */ /* 0x000fcc00078e0205 */
[----:B------:R-:W5:Y:S02]  /*b820*/  LDG.E.128 R4, [R4.64] ;  /* 0x0000002404047981 */ /* 0x000f64000c1e1d00 */
.L_x_126:
[----:B-----5:R0:W-:Y:S02]  /*b830*/  STS.128 [R3.X16+0x240], R4 ;  /* 0x0002400403007388 */ /* 0x0201e4000000cc00 */
.L_x_125:
[----:B------:R-:W-:Y:S05]  /*b840*/  BSYNC B0 ;  /* 0x0000000000007941 */ /* 0x000fea0003800000 */
.L_x_124:
[----:B------:R-:W-:Y:S01]  /*b850*/  BAR.SYNC.DEFER_BLOCKING 0x0 ;  /* 0x0000000000007b1d */ /* 0x000fe20000010000 */
[----:B------:R-:W-:Y:S01]  /*b860*/  CS2R R20, SRZ ;  /* 0x0000000000147805 */ /* 0x000fe2000001ff00 */
[----:B------:R-:W-:Y:S01]  /*b870*/  CS2R R18, SRZ ;  /* 0x0000000000127805 */ /* 0x000fe2000001ff00 */
[----:B------:R-:W-:Y:S01]  /*b880*/  CS2R R16, SRZ ;  /* 0x0000000000107805 */ /* 0x000fe2000001ff00 */
[----:B--2---:R-:W-:Y:S02]  /*b890*/  CS2R R14, SRZ ;  /* 0x00000000000e7805 */ /* 0x004fe4000001ff00 */
[----:B------:R-:W-:Y:S01]  /*b8a0*/  BSSY B0, `(.L_x_127) ;  /* 0x00001cb000007945 */ /* 0x000fe20003800000 */
[----:B------:R-:W-:Y:S05]  /*b8b0*/  @P1 BRA `(.L_x_128) ;  /* 0x00001c9000001947 */ /* 0x000fea0003800000 */
[C---:B------:R-:W-:Y:S01]  /*b8c0*/  IMAD.IADD R27, R11.reuse, 0x1, R248 ;  /* 0x000000010b1b7824 */ /* 0x040fe200078e02f8 */
[----:B------:R-:W-:Y:S01]  /*b8d0*/  IMNMX R26, R22, c[0x0][0x1d4], PT ;  /* 0x00007500161a7a17 */ /* 0x000fe20003800200 */
[----:B------:R-:W-:Y:S01]  /*b8e0*/  BSSY B1, `(.L_x_129) ;  /* 0x00000b5000017945 */ /* 0x000fe20003800000 */
[----:B------:R-:W-:-:S02]  /*b8f0*/  IMAD R38, R11, 0x2, R48 ;  /* 0x000000020b267824 */ /* 0x000fc400078e0230 */
[----:B------:R-:W-:-:S05]  /*b900*/  IMAD R21, R27, 0xa0, RZ ;  /* 0x000000a01b157824 */ /* 0x000fca00078e02ff */
[----:B------:R-:W-:-:S04]  /*b910*/  IADD3 R23, P3, R13, R21, RZ ;  /* 0x000000150d177210 */ /* 0x000fc80007f7e0ff */
[----:B------:R-:W-:Y:S01]  /*b920*/  LEA.HI.X.SX32 R28, R21, R0, 0x1, P3 ;  /* 0x00000000151c7211 */ /* 0x000fe200018f0eff */
[----:B------:R-:W-:Y:S01]  /*b930*/  IMAD.MOV.U32 R21, RZ, RZ, RZ ;  /* 0x000000ffff157224 */ /* 0x000fe200078e00ff */
[----:B------:R-:W-:Y:S02]  /*b940*/  ISETP.GE.AND P3, PT, R27, R26, PT ;  /* 0x0000001a1b00720c */ /* 0x000fe40003f66270 */
[----:B------:R-:W-:-:S04]  /*b950*/  LEA R22, P4, R23, c[0x0][0x1a0], 0x1 ;  /* 0x0000680017167a11 */ /* 0x000fc800078808ff */
[----:B------:R-:W-:-:S07]  /*b960*/  LEA.HI.X R23, R23, c[0x0][0x1a4], R28, 0x1, P4 ;  /* 0x0000690017177a11 */ /* 0x000fce00020f0c1c */
[----:B------:R-:W-:Y:S05]  /*b970*/  @P3 BRA `(.L_x_130) ;  /* 0x00000ab000003947 */ /* 0x000fea0003800000 */
[----:B------:R-:W-:Y:S01]  /*b980*/  ULDC UR4, c[0x0][0x1d4] ;  /* 0x0000750000047ab9 */ /* 0x000fe20000000800 */
[----:B------:R-:W-:Y:S01]  /*b990*/  IMAD.MOV R15, RZ, RZ, -R250 ;  /* 0x000000ffff0f7224 */ /* 0x000fe200078e0afa */
[----:B------:R-:W-:Y:S01]  /*b9a0*/  ULOP3.LUT UR4, URZ, UR4, URZ, 0x33, !UPT ;  /* 0x000000043f047292 */ /* 0x000fe2000f8e333f */
[----:B------:R-:W-:Y:S01]  /*b9b0*/  IADD3 R14, -R248, -0x2, -R11 ;  /* 0xfffffffef80e7810 */ /* 0x000fe20007ffe90b */
[----:B------:R-:W-:Y:S01]  /*b9c0*/  IMAD R32, R251, c[0x0][0x1d8], R12 ;  /* 0x00007600fb207a24 */ /* 0x000fe200078e020c */
[----:B------:R-:W-:Y:S01]  /*b9d0*/  BSSY B2, `(.L_x_131) ;  /* 0x000003f000027945 */ /* 0x000fe20003800000 */
[----:B------:R-:W-:Y:S01]  /*b9e0*/  IMAD.MOV.U32 R33, RZ, RZ, 0x2 ;  /* 0x00000002ff217424 */ /* 0x000fe200078e00ff */
[----:B------:R-:W-:Y:S01]  /*b9f0*/  CS2R R16, SRZ ;  /* 0x0000000000107805 */ /* 0x000fe2000001ff00 */
[----:B------:R-:W-:Y:S01]  /*ba00*/  IMNMX R15, R15, UR4, !PT ;  /* 0x000000040f0f7c17 */ /* 0x000fe2000f800200 */
[----:B------:R-:W-:Y:S01]  /*ba10*/  IMAD R32, R32, 0xa0, R9 ;  /* 0x000000a020207824 */ /* 0x000fe200078e0209 */
[----:B------:R-:W-:Y:S01]  /*ba20*/  CS2R R18, SRZ ;  /* 0x0000000000127805 */ /* 0x000fe2000001ff00 */
[----:B------:R-:W-:Y:S01]  /*ba30*/  IMAD.MOV.U32 R39, RZ, RZ, R27 ;  /* 0x000000ffff277224 */ /* 0x000fe200078e001b */
[----:B------:R-:W-:Y:S01]  /*ba40*/  CS2R R20, SRZ ;  /* 0x0000000000147805 */ /* 0x000fe2000001ff00 */
[----:B------:R-:W-:-:S02]  /*ba50*/  IMAD.IADD R28, R14, 0x1, -R15 ;  /* 0x000000010e1c7824 */ /* 0x000fc400078e0a0f */
[----:B------:R-:W-:Y:S01]  /*ba60*/  CS2R R14, SRZ ;  /* 0x00000000000e7805 */ /* 0x000fe2000001ff00 */
[----:B------:R-:W-:Y:S02]  /*ba70*/  IMAD.WIDE R32, R32, R33, c[0x0][0x238] ;  /* 0x00008e0020207625 */ /* 0x000fe400078e0221 */
[----:B------:R-:W-:-:S13]  /*ba80*/  LOP3.LUT P3, RZ, R28, 0x8, RZ, 0xc0, !PT ;  /* 0x000000081cff7812 */ /* 0x000fda000786c0ff */
[----:B------:R-:W-:Y:S05]  /*ba90*/  @P3 BRA `(.L_x_132) ;  /* 0x0000032000003947 */ /* 0x000fea0003800000 */
[----:B------:R-:W-:Y:S01]  /*baa0*/  IMAD R16, R29, c[0x0][0x1d4], RZ ;  /* 0x000075001d107a24 */ /* 0x000fe200078e02ff */
[----:B------:R-:W-:Y:S01]  /*bab0*/  SHF.R.S32.HI R14, RZ, 0x1f, R27 ;  /* 0x0000001fff0e7819 */ /* 0x000fe2000001141b */
[----:B------:R-:W1:Y:S03]  /*bac0*/  LDS.U16 R20, [R38] ;  /* 0x0000000026147984 */ /* 0x000e660000000400 */
[----:B------:R-:W-:-:S04]  /*bad0*/  IADD3 R15, P2, R16, R27, RZ ;  /* 0x0000001b100f7210 */ /* 0x000fc80007f5e0ff */
[----:B------:R-:W-:Y:S02]  /*bae0*/  LEA.HI.X.SX32 R16, R16, R14, 0x1, P2 ;  /* 0x0000000e10107211 */ /* 0x000fe400010f0eff */
[----:B------:R-:W-:-:S04]  /*baf0*/  LEA R14, P2, R15, c[0x0][0x1a8], 0x2 ;  /* 0x00006a000f0e7a11 */ /* 0x000fc800078410ff */
[----:B------:R-:W-:-:S05]  /*bb00*/  LEA.HI.X R15, R15, c[0x0][0x1ac], R16, 0x2, P2 ;  /* 0x00006b000f0f7a11 */ /* 0x000fca00010f1410 */
[----:B------:R-:W2:Y:S02]  /*bb10*/  LDG.E R14, [R14.64] ;  /* 0x000000240e0e7981 */ /* 0x000ea4000c1e1900 */
[----:B--2---:R-:W-:-:S04]  /*bb20*/  IMAD R16, R14, c[0x0][0x1d8], RZ ;  /* 0x000076000e107a24 */ /* 0x004fc800078e02ff */
[----:B------:R-:W-:-:S04]  /*bb30*/  IMAD R16, R16, c[0x0][0x1d4], R27 ;  /* 0x0000750010107a24 */ /* 0x000fc800078e021b */
[----:B------:R-:W-:-:S05]  /*bb40*/  IMAD R16, R16, 0xa0, RZ ;  /* 0x000000a010107824 */ /* 0x000fca00078e02ff */
[----:B------:R-:W-:-:S04]  /*bb50*/  IADD3 R17, P2, R24, R16, RZ ;  /* 0x0000001018117210 */ /* 0x000fc80007f5e0ff */
[----:B------:R-:W-:Y:S02]  /*bb60*/  LEA.HI.X.SX32 R18, R16, R25, 0x1, P2 ;  /* 0x0000001910127211 */ /* 0x000fe400010f0eff */
[----:B------:R-:W-:-:S04]  /*bb70*/  LEA R16, P2, R17, c[0x0][0x1a0], 0x1 ;  /* 0x0000680011107a11 */ /* 0x000fc800078408ff */
[----:B------:R-:W-:-:S06]  /*bb80*/  LEA.HI.X R17, R17, c[0x0][0x1a4], R18, 0x1, P2 ;  /* 0x0000690011117a11 */ /* 0x000fcc00010f0c12 */
[----:B------:R-:W5:Y:S01]  /*bb90*/  LDG.E.128 R16, [R16.64] ;  /* 0x0000002410107981 */ /* 0x000f62000c1e1d00 */
[----:B------:R-:W-:Y:S01]  /*bba0*/  ULDC UR4, c[0x0][0x1ec] ;  /* 0x00007b0000047ab9 */ /* 0x000fe20000000800 */
[----:B-1----:R-:W-:Y:S01]  /*bbb0*/  HADD2.F32 R21, -RZ, R20.H0_H0 ;  /* 0x20000014ff157230 */ /* 0x002fe20000004100 */
[----:B------:R-:W-:-:S06]  /*bbc0*/  UISETP.NE.AND UP0, UPT, URZ, UR4, UPT ;  /* 0x000000043f00728c */ /* 0x000fcc000bf05270 */
[----:B------:R-:W-:-:S13]  /*bbd0*/  PLOP3.LUT P2, PT, PT, PT, UP0, 0x80, 0x0 ;  /* 0x000000000000781c */ /* 0x000fda0003f4f008 */
[----:B------:R-:W-:Y:S05]  /*bbe0*/  @P2 BRA `(.L_x_133) ;  /* 0x000000c000002947 */ /* 0x000fea0003800000 */
[----:B------:R-:W-:Y:S01]  /*bbf0*/  ISETP.NE.AND P5, PT, R2, RZ, PT ;  /* 0x000000ff0200720c */ /* 0x000fe20003fa5270 */
[----:B------:R-:W1:-:S12]  /*bc00*/  LDS.128 R40, [R3.X16+0x240] ;  /* 0x0002400003287984 */ /* 0x000e58000000cc00 */
[----:B------:R-:W2:Y:S01]  /*bc10*/  @P5 LDG.E.128 R44, [R32.64] ;  /* 0x00000024202c5981 */ /* 0x000ea2000c1e1d00 */
[----:B-1---5:R-:W-:Y:S01]  /*bc20*/  HFMA2.MMA R16, R16, 1, 1, R40 ;  /* 0x3c003c0010107835 */ /* 0x022fe20000000028 */
[----:B------:R-:W-:Y:S01]  /*bc30*/  HADD2 R17, R17, R41 ;  /* 0x0000002911117230 */ /* 0x000fe20000000000 */
[----:B------:R-:W-:Y:S01]  /*bc40*/  HFMA2.MMA R18, R18, 1, 1, R42 ;  /* 0x3c003c0012127835 */ /* 0x000fe2000000002a */
[----:B------:R-:W-:-:S04]  /*bc50*/  HADD2 R19, R19, R43 ;  /* 0x0000002b13137230 */ /* 0x000fc80000000000 */
[----:B--2---:R-:W-:-:S03]  /*bc60*/  @P5 HFMA2.MMA R17, R17, R45, -RZ ;  /* 0x0000002d11115235 */ /* 0x004fc600001000ff */
[----:B------:R-:W-:Y:S01]  /*bc70*/  @P5 HMUL2 R16, R16, R44 ;  /* 0x0000002c10105232 */ /* 0x000fe20000000000 */
[----:B------:R-:W-:Y:S01]  /*bc80*/  @P5 HFMA2.MMA R19, R19, R47, -RZ ;  /* 0x0000002f13135235 */ /* 0x000fe200001000ff */
[----:B------:R-:W-:-:S06]  /*bc90*/  @P5 HMUL2 R18, R18, R46 ;  /* 0x0000002e12125232 */ /* 0x000fcc0000000000 */
[----:B------:R1:W-:Y:S04]  /*bca0*/  STG.E.128 [R22.64], R16 ;  /* 0x0000001016007986 */ /* 0x0003e8000c101d24 */
.L_x_133:
[--C-:B-----5:R-:W-:Y:S01]  /*bcb0*/  HADD2.F32 R14, -RZ, R16.reuse.H0_H0 ;  /* 0x20000010ff0e7230 */ /* 0x120fe20000004100 */
[----:B------:R-:W-:Y:S01]  /*bcc0*/  IADD3 R39, R27, 0x8, RZ ;  /* 0x000000081b277810 */ /* 0x000fe20007ffe0ff */
[----:B-1----:R-:W-:Y:S02]  /*bcd0*/  HADD2.F32 R16, -RZ, R16.H1_H1 ;  /* 0x30000010ff107230 */ /* 0x002fe40000004100 */
[--C-:B------:R-:W-:Y:S01]  /*bce0*/  HADD2.F32 R20, -RZ, R17.reuse.H0_H0 ;  /* 0x20000011ff147230 */ /* 0x100fe20000004100 */
[C---:B------:R-:W-:Y:S01]  /*bcf0*/  FFMA.FTZ R14, R21.reuse, R14, RZ ;  /* 0x0000000e150e7223 */ /* 0x040fe200000100ff */
[----:B------:R-:W-:Y:S01]  /*bd00*/  HADD2.F32 R30, -RZ, R17.H1_H1 ;  /* 0x30000011ff1e7230 */ /* 0x000fe20000004100 */
[C---:B------:R-:W-:Y:S01]  /*bd10*/  FFMA.FTZ R15, R21.reuse, R16, RZ ;  /* 0x00000010150f7223 */ /* 0x040fe200000100ff */
[--C-:B------:R-:W-:Y:S01]  /*bd20*/  HADD2.F32 R34, -RZ, R18.reuse.H0_H0 ;  /* 0x20000012ff227230 */ /* 0x100fe20000004100 */
[C---:B------:R-:W-:Y:S01]  /*bd30*/  FFMA.FTZ R16, R21.reuse, R20, RZ ;  /* 0x0000001415107223 */ /* 0x040fe200000100ff */
[----:B------:R-:W-:Y:S01]  /*bd40*/  HADD2.F32 R36, -RZ, R18.H1_H1 ;  /* 0x30000012ff247230 */ /* 0x000fe20000004100 */
[C---:B------:R-:W-:Y:S01]  /*bd50*/  FFMA.FTZ R17, R21.reuse, R30, RZ ;  /* 0x0000001e15117223 */ /* 0x040fe200000100ff */
[--C-:B------:R-:W-:Y:S01]  /*bd60*/  HADD2.F32 R40, -RZ, R19.reuse.H0_H0 ;  /* 0x20000013ff287230 */ /* 0x100fe20000004100 */
[C---:B------:R-:W-:Y:S01]  /*bd70*/  FFMA.FTZ R18, R21.reuse, R34, RZ ;  /* 0x0000002215127223 */ /* 0x040fe200000100ff */
[----:B------:R-:W-:Y:S01]  /*bd80*/  HADD2.F32 R42, -RZ, R19.H1_H1 ;  /* 0x30000013ff2a7230 */ /* 0x000fe20000004100 */
[----:B------:R-:W-:-:S02]  /*bd90*/  FFMA.FTZ R19, R21, R36, RZ ;  /* 0x0000002415137223 */ /* 0x000fc400000100ff */
[C---:B------:R-:W-:Y:S02]  /*bda0*/  FFMA.FTZ R20, R21.reuse, R40, RZ ;  /* 0x0000002815147223 */ /* 0x040fe400000100ff */
[----:B------:R-:W-:Y:S02]  /*bdb0*/  FFMA.FTZ R21, R21, R42, RZ ;  /* 0x0000002a15157223 */ /* 0x000fe400000100ff */
.L_x_132:
[----:B------:R-:W-:Y:S05]  /*bdc0*/  BSYNC B2 ;  /* 0x0000000000027941 */ /* 0x000fea0003800000 */
.L_x_131:
[----:B------:R-:W-:-:S13]  /*bdd0*/  LOP3.LUT P3, RZ, R28, 0xfffffff8, RZ, 0xc0, !PT ;  /* 0xfffffff81cff7812 */ /* 0x000fda000786c0ff */
[----:B------:R-:W-:Y:S05]  /*bde0*/  @!P3 BRA `(.L_x_130) ;  /* 0x000006400000b947 */ /* 0x000fea0003800000 */
[----:B------:R-:W-:Y:S01]  /*bdf0*/  ULDC UR4, c[0x0][0x1ec] ;  /* 0x00007b0000047ab9 */ /* 0x000fe20000000800 */
[----:B------:R-:W-:Y:S01]  /*be00*/  IMAD R50, R29, c[0x0][0x1d4], RZ ;  /* 0x000075001d327a24 */ /* 0x000fe200078e02ff */
[----:B------:R-:W-:-:S06]  /*be10*/  UISETP.NE.AND UP0, UPT, URZ, UR4, UPT ;  /* 0x000000043f00728c */ /* 0x000fcc000bf05270 */
[----:B------:R-:W-:Y:S02]  /*be20*/  PLOP3.LUT P2, PT, PT, PT, UP0, 0x80, 0x0 ;  /* 0x000000000000781c */ /* 0x000fe40003f4f008 */
.L_x_136:
[----:B------:R-:W-:Y:S02]  /*be30*/  SHF.R.S32.HI R28, RZ, 0x1f, R39 ;  /* 0x0000001fff1c7819 */ /* 0x000fe40000011427 */
[----:B------:R-:W-:Y:S02]  /*be40*/  IADD3 R29, P3, R50, R39, RZ ;  /* 0x00000027321d7210 */ /* 0x000fe40007f7e0ff */
[----:B------:R-:W-:Y:S02]  /*be50*/  ISETP.NE.AND P5, PT, R2, RZ, PT ;  /* 0x000000ff0200720c */ /* 0x000fe40003fa5270 */
[----:B------:R-:W-:Y:S02]  /*be60*/  LEA.HI.X.SX32 R28, R50, R28, 0x1, P3 ;  /* 0x0000001c321c7211 */ /* 0x000fe400018f0eff */
[----:B------:R-:W-:-:S04]  /*be70*/  LEA R34, P3, R29, c[0x0][0x1a8], 0x2 ;  /* 0x00006a001d227a11 */ /* 0x000fc800078610ff */
[----:B------:R-:W-:-:S05]  /*be80*/  LEA.HI.X R35, R29, c[0x0][0x1ac], R28, 0x2, P3 ;  /* 0x00006b001d237a11 */ /* 0x000fca00018f141c */
[----:B------:R-:W2:Y:S01]  /*be90*/  LDG.E R28, [R34.64] ;  /* 0x00000024221c7981 */ /* 0x000ea2000c1e1900 */
[----:B------:R-:W-:-:S05]  /*bea0*/  IMAD R29, R39, 0xa0, RZ ;  /* 0x000000a0271d7824 */ /* 0x000fca00078e02ff */
[----:B------:R-:W-:-:S04]  /*beb0*/  IADD3 R30, P4, R13, R29, RZ ;  /* 0x0000001d0d1e7210 */ /* 0x000fc80007f9e0ff */
[----:B------:R-:W-:Y:S02]  /*bec0*/  LEA.HI.X.SX32 R29, R29, R0, 0x1, P4 ;  /* 0x000000001d1d7211 */ /* 0x000fe400020f0eff */
[----:B------:R-:W-:-:S04]  /*bed0*/  LEA R36, P4, R30, c[0x0][0x1a0], 0x1 ;  /* 0x000068001e247a11 */ /* 0x000fc800078808ff */
[----:B------:R-:W-:Y:S01]  /*bee0*/  LEA.HI.X R37, R30, c[0x0][0x1a4], R29, 0x1, P4 ;  /* 0x000069001e257a11 */ /* 0x000fe200020f0c1d */
[----:B--2---:R-:W-:-:S04]  /*bef0*/  IMAD R28, R28, c[0x0][0x1d8], RZ ;  /* 0x000076001c1c7a24 */ /* 0x004fc800078e02ff */
[----:B------:R-:W-:-:S04]  /*bf00*/  IMAD R28, R28, c[0x0][0x1d4], R39 ;  /* 0x000075001c1c7a24 */ /* 0x000fc800078e0227 */
[----:B------:R-:W-:-:S05]  /*bf10*/  IMAD R28, R28, 0xa0, RZ ;  /* 0x000000a01c1c7824 */ /* 0x000fca00078e02ff */
[----:B------:R-:W-:-:S04]  /*bf20*/  IADD3 R31, P3, R24, R28, RZ ;  /* 0x0000001c181f7210 */ /* 0x000fc80007f7e0ff */
[----:B------:R-:W-:Y:S02]  /*bf30*/  LEA.HI.X.SX32 R40, R28, R25, 0x1, P3 ;  /* 0x000000191c287211 */ /* 0x000fe400018f0eff */
[----:B------:R-:W-:-:S04]  /*bf40*/  LEA R28, P3, R31, c[0x0][0x1a0], 0x1 ;  /* 0x000068001f1c7a11 */ /* 0x000fc800078608ff */
[----:B------:R-:W-:-:S05]  /*bf50*/  LEA.HI.X R29, R31, c[0x0][0x1a4], R40, 0x1, P3 ;  /* 0x000069001f1d7a11 */ /* 0x000fca00018f0c28 */
[----:B------:R1:W5:Y:S01]  /*bf60*/  LDG.E.128 R40, [R28.64] ;  /* 0x000000241c287981 */ /* 0x000362000c1e1d00 */
[----:B------:R-:W-:Y:S05]  /*bf70*/  @P2 BRA `(.L_x_134) ;  /* 0x000000b000002947 */ /* 0x000fea0003800000 */
[----:B------:R-:W2:Y:S04]  /*bf80*/  @P5 LDG.E.128 R44, [R32.64] ;  /* 0x00000024202c5981 */ /* 0x000ea8000c1e1d00 */
[----:B-1----:R-:W1:Y:S02]  /*bf90*/  LDS.128 R28, [R3.X16+0x240] ;  /* 0x00024000031c7984 */ /* 0x002e64000000cc00 */
        /* <DEDUP_REMOVED lines=9> */
.L_x_134:
[----:B------:R-:W2:Y:S01]  /*c030*/  LDG.E R34, [R34.64+0x20] ;  /* 0x0000202422227981 */ /* 0x000ea2000c1e1900 */
[----:B-1----:R-:W-:Y:S02]  /*c040*/  IMAD.MOV.U32 R29, RZ, RZ, 0xa0 ;  /* 0x000000a0ff1d7424 */ /* 0x002fe400078e00ff */
[----:B------:R-:W-:-:S04]  /*c050*/  IMAD.IADD R45, R39, 0x1, -R248 ;  /* 0x00000001272d7824 */ /* 0x000fc800078e0af8 */
[----:B------:R-:W-:Y:S02]  /*c060*/  IMAD R44, R45, 0x2, R8 ;  /* 0x000000022d2c7824 */ /* 0x000fe400078e0208 */
[----:B--2---:R-:W-:-:S03]  /*c070*/  IMAD R28, R34, c[0x0][0x1d8], RZ ;  /* 0x00007600221c7a24 */ /* 0x004fc600078e02ff */
[----:B------:R-:W1:Y:S01]  /*c080*/  LDS.U16 R34, [R44+0x440] ;  /* 0x000440002c227984 */ /* 0x000e620000000400 */
[----:B------:R-:W-:-:S04]  /*c090*/  IMAD R28, R28, c[0x0][0x1d4], R39 ;  /* 0x000075001c1c7a24 */ /* 0x000fc800078e0227 */
[----:B------:R-:W-:-:S05]  /*c0a0*/  IMAD R28, R28, R29, 0x500 ;  /* 0x000005001c1c7424 */ /* 0x000fca00078e021d */
[----:B------:R-:W-:-:S04]  /*c0b0*/  IADD3 R29, P3, R24, R28, RZ ;  /* 0x0000001c181d7210 */ /* 0x000fc80007f7e0ff */
[----:B------:R-:W-:Y:S02]  /*c0c0*/  LEA.HI.X.SX32 R30, R28, R25, 0x1, P3 ;  /* 0x000000191c1e7211 */ /* 0x000fe400018f0eff */
[----:B------:R-:W-:-:S04]  /*c0d0*/  LEA R28, P3, R29, c[0x0][0x1a0], 0x1 ;  /* 0x000068001d1c7a11 */ /* 0x000fc800078608ff */
[----:B------:R-:W-:-:S06]  /*c0e0*/  LEA.HI.X R29, R29, c[0x0][0x1a4], R30, 0x1, P3 ;  /* 0x000069001d1d7a11 */ /* 0x000fcc00018f0c1e */
[----:B------:R-:W5:Y:S02]  /*c0f0*/  LDG.E.128 R28, [R28.64] ;  /* 0x000000241c1c7981 */ /* 0x000f64000c1e1d00 */
[----:B-----5:R-:W-:Y:S02]  /*c100*/  HADD2.F32 R35, -RZ, R40.H0_H0 ;  /* 0x20000028ff237230 */ /* 0x020fe40000004100 */
[----:B------:R-:W-:Y:S02]  /*c110*/  HADD2.F32 R47, -RZ, R41.H0_H0 ;  /* 0x20000029ff2f7230 */ /* 0x000fe40000004100 */
[----:B------:R-:W-:Y:S02]  /*c120*/  HADD2.F32 R49, -RZ, R42.H0_H0 ;  /* 0x2000002aff317230 */ /* 0x000fe40000004100 */
[----:B------:R-:W-:Y:S02]  /*c130*/  HADD2.F32 R51, -RZ, R43.H0_H0 ;  /* 0x2000002bff337230 */ /* 0x000fe40000004100 */
[----:B------:R-:W-:-:S02]  /*c140*/  HADD2.F32 R40, -RZ, R40.H1_H1 ;  /* 0x30000028ff287230 */ /* 0x000fc40000004100 */
[----:B------:R-:W-:Y:S02]  /*c150*/  HADD2.F32 R41, -RZ, R41.H1_H1 ;  /* 0x30000029ff297230 */ /* 0x000fe40000004100 */
[----:B-1----:R-:W-:Y:S02]  /*c160*/  HADD2.F32 R34, -RZ, R34.H0_H0 ;  /* 0x20000022ff227230 */ /* 0x002fe40000004100 */
[----:B------:R-:W-:Y:S02]  /*c170*/  HADD2.F32 R42, -RZ, R42.H1_H1 ;  /* 0x3000002aff2a7230 */ /* 0x000fe40000004100 */
[----:B------:R-:W-:Y:S01]  /*c180*/  HADD2.F32 R43, -RZ, R43.H1_H1 ;  /* 0x3000002bff2b7230 */ /* 0x000fe20000004100 */
[C---:B------:R-:W-:Y:S02]  /*c190*/  FFMA.FTZ R35, R34.reuse, R35, R14 ;  /* 0x0000002322237223 */ /* 0x040fe4000001000e */
[C---:B------:R-:W-:Y:S02]  /*c1a0*/  FFMA.FTZ R15, R34.reuse, R40, R15 ;  /* 0x00000028220f7223 */ /* 0x040fe4000001000f */
[----:B------:R-:W-:-:S02]  /*c1b0*/  FFMA.FTZ R47, R34, R47, R16 ;  /* 0x0000002f222f7223 */ /* 0x000fc40000010010 */
[C---:B------:R-:W-:Y:S02]  /*c1c0*/  FFMA.FTZ R41, R34.reuse, R41, R17 ;  /* 0x0000002922297223 */ /* 0x040fe40000010011 */
[C---:B------:R-:W-:Y:S02]  /*c1d0*/  FFMA.FTZ R49, R34.reuse, R49, R18 ;  /* 0x0000003122317223 */ /* 0x040fe40000010012 */
[C---:B------:R-:W-:Y:S02]  /*c1e0*/  FFMA.FTZ R42, R34.reuse, R42, R19 ;  /* 0x0000002a222a7223 */ /* 0x040fe40000010013 */
[C---:B------:R-:W-:Y:S02]  /*c1f0*/  FFMA.FTZ R51, R34.reuse, R51, R20 ;  /* 0x0000003322337223 */ /* 0x040fe40000010014 */
[----:B------:R-:W-:Y:S02]  /*c200*/  FFMA.FTZ R43, R34, R43, R21 ;  /* 0x0000002b222b7223 */ /* 0x000fe40000010015 */
[----:B------:R-:W-:Y:S01]  /*c210*/  IMAD R14, R45, 0x2, R48 ;  /* 0x000000022d0e7824 */ /* 0x000fe200078e0230 */
[----:B------:R-:W-:Y:S05]  /*c220*/  @P2 BRA `(.L_x_135) ;  /* 0x000000b000002947 */ /* 0x000fea0003800000 */
[----:B------:R-:W2:Y:S04]  /*c230*/  @P5 LDG.E.128 R16, [R32.64] ;  /* 0x0000002420105981 */ /* 0x000ea8000c1e1d00 */
[----:B------:R-:W1:Y:S02]  /*c240*/  LDS.128 R52, [R3.X16+0x240] ;  /* 0x0002400003347984 */ /* 0x000e64000000cc00 */
[----:B-1----:R-:W-:Y:S01]  /*c250*/  HFMA2.MMA R28, R28, 1, 1, R52 ;  /* 0x3c003c001c1c7835 */ /* 0x002fe20000000034 */
[----:B------:R-:W-:Y:S01]  /*c260*/  HADD2 R29, R29, R53 ;  /* 0x000000351d1d7230 */ /* 0x000fe20000000000 */
[----:B------:R-:W-:Y:S01]  /*c270*/  HFMA2.MMA R30, R30, 1, 1, R54 ;  /* 0x3c003c001e1e7835 */ /* 0x000fe20000000036 */
[----:B------:R-:W-:-:S04]  /*c280*/  HADD2 R31, R31, R55 ;  /* 0x000000371f1f7230 */ /* 0x000fc80000000000 */
[----:B--2---:R-:W-:-:S03]  /*c290*/  @P5 HFMA2.MMA R29, R29, R17, -RZ ;  /* 0x000000111d1d5235 */ /* 0x004fc600001000ff */
[----:B------:R-:W-:Y:S01]  /*c2a0*/  @P5 HMUL2 R28, R28, R16 ;  /* 0x000000101c1c5232 */ /* 0x000fe20000000000 */
[----:B------:R-:W-:Y:S01]  /*c2b0*/  @P5 HFMA2.MMA R31, R31, R19, -RZ ;  /* 0x000000131f1f5235 */ /* 0x000fe200001000ff */
[----:B------:R-:W-:-:S06]  /*c2c0*/  @P5 HMUL2 R30, R30, R18 ;  /* 0x000000121e1e5232 */ /* 0x000fcc0000000000 */
[----:B------:R1:W-:Y:S04]  /*c2d0*/  STG.E.128 [R36.64+0xa00], R28 ;  /* 0x000a001c24007986 */ /* 0x0003e8000c101d24 */
.L_x_135:
[----:B------:R-:W2:Y:S01]  /*c2e0*/  LDS.U16 R14, [R14+0x10] ;  /* 0x000010000e0e7984 */ /* 0x000ea20000000400 */
[----:B------:R-:W-:Y:S01]  /*c2f0*/  IADD3 R39, R39, 0x10, RZ ;  /* 0x0000001027277810 */ /* 0x000fe20007ffe0ff */
[----:B------:R-:W-:Y:S02]  /*c300*/  HADD2.F32 R16, -RZ, R28.H0_H0 ;  /* 0x2000001cff107230 */ /* 0x000fe40000004100 */
[--C-:B------:R-:W-:Y:S01]  /*c310*/  HADD2.F32 R18, -RZ, R29.reuse.H0_H0 ;  /* 0x2000001dff127230 */ /* 0x100fe20000004100 */
[----:B------:R-:W-:Y:S01]  /*c320*/  ISETP.GE.AND P3, PT, R39, R26, PT ;  /* 0x0000001a2700720c */ /* 0x000fe20003f66270 */
[----:B------:R-:W-:Y:S02]  /*c330*/  HADD2.F32 R20, -RZ, R29.H1_H1 ;  /* 0x3000001dff147230 */ /* 0x000fe40000004100 */
[----:B------:R-:W-:Y:S02]  /*c340*/  HADD2.F32 R34, -RZ, R30.H0_H0 ;  /* 0x2000001eff227230 */ /* 0x000fe40000004100 */
[----:B-1----:R-:W-:-:S02]  /*c350*/  HADD2.F32 R28, -RZ, R28.H1_H1 ;  /* 0x3000001cff1c7230 */ /* 0x002fc40000004100 */
[----:B------:R-:W-:Y:S02]  /*c360*/  HADD2.F32 R30, -RZ, R30.H1_H1 ;  /* 0x3000001eff1e7230 */ /* 0x000fe40000004100 */
[--C-:B------:R-:W-:Y:S02]  /*c370*/  HADD2.F32 R36, -RZ, R31.reuse.H0_H0 ;  /* 0x2000001fff247230 */ /* 0x100fe40000004100 */
[----:B------:R-:W-:Y:S02]  /*c380*/  HADD2.F32 R40, -RZ, R31.H1_H1 ;  /* 0x3000001fff287230 */ /* 0x000fe40000004100 */
[----:B--2---:R-:W-:-:S05]  /*c390*/  HADD2.F32 R21, -RZ, R14.H0_H0 ;  /* 0x2000000eff157230 */ /* 0x004fca0000004100 */
[C---:B------:R-:W-:Y:S02]  /*c3a0*/  FFMA.FTZ R14, R21.reuse, R16, R35 ;  /* 0x00000010150e7223 */ /* 0x040fe40000010023 */
[C---:B------:R-:W-:Y:S02]  /*c3b0*/  FFMA.FTZ R16, R21.reuse, R18, R47 ;  /* 0x0000001215107223 */ /* 0x040fe4000001002f */
[C---:B------:R-:W-:Y:S02]  /*c3c0*/  FFMA.FTZ R17, R21.reuse, R20, R41 ;  /* 0x0000001415117223 */ /* 0x040fe40000010029 */
[C---:B------:R-:W-:Y:S02]  /*c3d0*/  FFMA.FTZ R15, R21.reuse, R28, R15 ;  /* 0x0000001c150f7223 */ /* 0x040fe4000001000f */
[C---:B------:R-:W-:Y:S02]  /*c3e0*/  FFMA.FTZ R18, R21.reuse, R34, R49 ;  /* 0x0000002215127223 */ /* 0x040fe40000010031 */
[----:B------:R-:W-:-:S02]  /*c3f0*/  FFMA.FTZ R19, R21, R30, R42 ;  /* 0x0000001e15137223 */ /* 0x000fc4000001002a */
[C---:B------:R-:W-:Y:S02]  /*c400*/  FFMA.FTZ R20, R21.reuse, R36, R51 ;  /* 0x0000002415147223 */ /* 0x040fe40000010033 */
[----:B------:R-:W-:Y:S01]  /*c410*/  FFMA.FTZ R21, R21, R40, R43 ;  /* 0x0000002815157223 */ /* 0x000fe2000001002b */
[----:B------:R-:W-:Y:S05]  /*c420*/  @!P3 BRA `(.L_x_136) ;  /* 0xfffffa000000b947 */ /* 0x000fea000383ffff */
.L_x_130:
[----:B------:R-:W-:Y:S05]  /*c430*/  BSYNC B1 ;  /* 0x0000000000017941 */ /* 0x000fea0003800000 */
.L_x_129:
[----:B------:R-:W-:-:S04]  /*c440*/  IADD3 R28, R250, -0x1, RZ ;  /* 0xfffffffffa1c7810 */ /* 0x000fc80007ffe0ff */
[----:B------:R-:W-:-:S13]  /*c450*/  ISETP.GE.AND P3, PT, R27, R28, PT ;  /* 0x0000001c1b00720c */ /* 0x000fda0003f66270 */
[----:B------:R-:W-:Y:S05]  /*c460*/  @P3 BRA `(.L_x_128) ;  /* 0x000010e000003947 */ /* 0x000fea0003800000 */
[----:B------:R-:W-:Y:S01]  /*c470*/  IADD3 R29, -R11, -0x2, R250 ;  /* 0xfffffffe0b1d7810 */ /* 0x000fe20007ffe1fa */
[----:B------:R-:W-:Y:S01]  /*c480*/  IMAD R28, R251, c[0x0][0x1d8], R12 ;  /* 0x00007600fb1c7a24 */ /* 0x000fe200078e020c */
[----:B------:R-:W-:Y:S03]  /*c490*/  BSSY B1, `(.L_x_137) ;  /* 0x0000055000017945 */ /* 0x000fe60003800000 */
[----:B------:R-:W-:Y:S02]  /*c4a0*/  IMAD.IADD R26, R29, 0x1, -R248 ;  /* 0x000000011d1a7824 */ /* 0x000fe400078e0af8 */
[----:B------:R-:W-:Y:S02]  /*c4b0*/  IMAD.MOV.U32 R29, RZ, RZ, 0x2 ;  /* 0x00000002ff1d7424 */ /* 0x000fe400078e00ff */
[----:B------:R-:W-:Y:S01]  /*c4c0*/  IMAD R28, R28, 0xa0, R9 ;  /* 0x000000a01c1c7824 */ /* 0x000fe200078e0209 */
[----:B------:R-:W-:-:S03]  /*c4d0*/  LOP3.LUT P3, RZ, R26, 0x8, RZ, 0xc0, !PT ;  /* 0x000000081aff7812 */ /* 0x000fc6000786c0ff */
[----:B------:R-:W-:-:S10]  /*c4e0*/  IMAD.WIDE R28, R28, R29, c[0x0][0x238] ;  /* 0x00008e001c1c7625 */ /* 0x000fd400078e021d */
[----:B------:R-:W-:Y:S05]  /*c4f0*/  @P3 BRA `(.L_x_138) ;  /* 0x000004e000003947 */ /* 0x000fea0003800000 */
[----:B------:R-:W-:Y:S01]  /*c500*/  ISETP.GE.AND P3, PT, R27, c[0x0][0x1d4], PT ;  /* 0x000075001b007a0c */ /* 0x000fe20003f66270 */
[----:B------:R-:W-:-:S12]  /*c510*/  BSSY B2, `(.L_x_139) ;  /* 0x000004b000027945 */ /* 0x000fd80003800000 */
[----:B------:R-:W-:Y:S05]  /*c520*/  @!P3 BRA `(.L_x_140) ;  /* 0x000004900000b947 */ /* 0x000fea0003800000 */
[----:B------:R-:W-:Y:S01]  /*c530*/  IABS R33, c[0x0][0x1d4] ;  /* 0x0000750000217a13 */ /* 0x000fe20000000000 */
[----:B------:R-:W1:Y:S01]  /*c540*/  S2R R37, SR_CTAID.Y ;  /* 0x0000000000257919 */ /* 0x000e620000002600 */
[----:B------:R-:W-:Y:S02]  /*c550*/  IABS R36, R27 ;  /* 0x0000001b00247213 */ /* 0x000fe40000000000 */
[----:B------:R-:W2:Y:S01]  /*c560*/  I2F.RP R32, R33 ;  /* 0x0000002100207306 */ /* 0x000ea20000209400 */
[----:B------:R-:W-:Y:S01]  /*c570*/  ISETP.GE.AND P3, PT, R27, RZ, PT ;  /* 0x000000ff1b00720c */ /* 0x000fe20003f66270 */
[----:B------:R-:W3:Y:S01]  /*c580*/  LDS.U16 R38, [R38] ;  /* 0x0000000026267984 */ /* 0x000ee20000000400 */
[----:B------:R-:W-:-:S05]  /*c590*/  ISETP.NE.AND P4, PT, RZ, c[0x0][0x1d4], PT ;  /* 0x00007500ff007a0c */ /* 0x000fca0003f85270 */
[----:B--2---:R-:W2:Y:S02]  /*c5a0*/  MUFU.RCP R32, R32 ;  /* 0x0000002000207308 */ /* 0x004ea40000001000 */
[----:B--2---:R-:W-:-:S06]  /*c5b0*/  IADD3 R34, R32, 0xffffffe, RZ ;  /* 0x0ffffffe20227810 */ /* 0x004fcc0007ffe0ff */
[----:B------:R-:W2:Y:S02]  /*c5c0*/  F2I.FTZ.U32.TRUNC.NTZ R31, R34 ;  /* 0x00000022001f7305 */ /* 0x000ea4000021f000 */
[----:B--2---:R-:W-:-:S04]  /*c5d0*/  IMAD.MOV R30, RZ, RZ, -R31 ;  /* 0x000000ffff1e7224 */ /* 0x004fc800078e0a1f */
[----:B------:R-:W-:Y:S02]  /*c5e0*/  IMAD R35, R30, R33, RZ ;  /* 0x000000211e237224 */ /* 0x000fe400078e02ff */
[----:B------:R-:W-:-:S04]  /*c5f0*/  IMAD.MOV.U32 R30, RZ, RZ, RZ ;  /* 0x000000ffff1e7224 */ /* 0x000fc800078e00ff */
[----:B------:R-:W-:-:S04]  /*c600*/  IMAD.HI.U32 R30, R31, R35, R30 ;  /* 0x000000231f1e7227 */ /* 0x000fc800078e001e */
[----:B------:R-:W-:-:S04]  /*c610*/  IMAD.MOV.U32 R31, RZ, RZ, R36 ;  /* 0x000000ffff1f7224 */ /* 0x000fc800078e0024 */
[----:B------:R-:W-:-:S04]  /*c620*/  IMAD.HI.U32 R30, R30, R31, RZ ;  /* 0x0000001f1e1e7227 */ /* 0x000fc800078e00ff */
[----:B------:R-:W-:-:S04]  /*c630*/  IMAD.MOV R30, RZ, RZ, -R30 ;  /* 0x000000ffff1e7224 */ /* 0x000fc800078e0a1e */
[----:B------:R-:W-:-:S05]  /*c640*/  IMAD R30, R33, R30, R31 ;  /* 0x0000001e211e7224 */ /* 0x000fca00078e021f */
[----:B------:R-:W-:-:S13]  /*c650*/  ISETP.GT.U32.AND P2, PT, R33, R30, PT ;  /* 0x0000001e2100720c */ /* 0x000fda0003f44070 */
[----:B------:R-:W-:-:S05]  /*c660*/  @!P2 IMAD.IADD R30, R30, 0x1, -R33 ;  /* 0x000000011e1ea824 */ /* 0x000fca00078e0a21 */
[----:B------:R-:W-:-:S13]  /*c670*/  ISETP.GT.U32.AND P2, PT, R33, R30, PT ;  /* 0x0000001e2100720c */ /* 0x000fda0003f44070 */
[----:B------:R-:W-:Y:S02]  /*c680*/  @!P2 IMAD.IADD R30, R30, 0x1, -R33 ;  /* 0x000000011e1ea824 */ /* 0x000fe400078e0a21 */
[----:B-1----:R-:W-:Y:S02]  /*c690*/  IMAD R33, R37, c[0x0][0x1d4], RZ ;  /* 0x0000750025217a24 */ /* 0x002fe400078e02ff */
[----:B------:R-:W-:-:S04]  /*c6a0*/  IMAD.MOV.U32 R32, RZ, RZ, R30 ;  /* 0x000000ffff207224 */ /* 0x000fc800078e001e */
[----:B------:R-:W-:Y:S01]  /*c6b0*/  @!P3 IMAD.MOV R32, RZ, RZ, -R32 ;  /* 0x000000ffff20b224 */ /* 0x000fe200078e0a20 */
[----:B------:R-:W-:-:S04]  /*c6c0*/  @!P4 LOP3.LUT R32, RZ, c[0x0][0x1d4], RZ, 0x33, !PT ;  /* 0x00007500ff20ca12 */ /* 0x000fc800078e33ff */
[----:B------:R-:W-:Y:S02]  /*c6d0*/  SHF.R.S32.HI R30, RZ, 0x1f, R32 ;  /* 0x0000001fff1e7819 */ /* 0x000fe40000011420 */
        /* <DEDUP_REMOVED lines=14> */
[----:B---3--:R-:W-:Y:S01]  /*c7c0*/  HADD2.F32 R30, -RZ, R38.H0_H0 ;  /* 0x20000026ff1e7230 */ /* 0x008fe20000004100 */
        /* <DEDUP_REMOVED lines=15> */
.L_x_141:
[----:B-1---5:R-:W-:Y:S02]  /*c8c0*/  HADD2.F32 R23, -RZ, R32.H0_H0 ;  /* 0x20000020ff177230 */ /* 0x022fe40000004100 */
[----:B------:R-:W-:Y:S02]  /*c8d0*/  HADD2.F32 R31, -RZ, R33.H0_H0 ;  /* 0x20000021ff1f7230 */ /* 0x000fe40000004100 */
[----:B------:R-:W-:Y:S01]  /*c8e0*/  HADD2.F32 R37, -RZ, R34.H0_H0 ;  /* 0x20000022ff257230 */ /* 0x000fe20000004100 */
[C---:B------:R-:W-:Y:S01]  /*c8f0*/  FFMA.FTZ R14, R30.reuse, R23, R14 ;  /* 0x000000171e0e7223 */ /* 0x040fe2000001000e */
[----:B------:R-:W-:Y:S01]  /*c900*/  HADD2.F32 R39, -RZ, R35.H0_H0 ;  /* 0x20000023ff277230 */ /* 0x000fe20000004100 */
[C---:B------:R-:W-:Y:S01]  /*c910*/  FFMA.FTZ R16, R30.reuse, R31, R16 ;  /* 0x0000001f1e107223 */ /* 0x040fe20000010010 */
[----:B------:R-:W-:Y:S01]  /*c920*/  HADD2.F32 R32, -RZ, R32.H1_H1 ;  /* 0x30000020ff207230 */ /* 0x000fe20000004100 */
[C---:B------:R-:W-:Y:S01]  /*c930*/  FFMA.FTZ R18, R30.reuse, R37, R18 ;  /* 0x000000251e127223 */ /* 0x040fe20000010012 */
[----:B------:R-:W-:Y:S01]  /*c940*/  HADD2.F32 R33, -RZ, R33.H1_H1 ;  /* 0x30000021ff217230 */ /* 0x000fe20000004100 */
[C---:B------:R-:W-:Y:S01]  /*c950*/  FFMA.FTZ R20, R30.reuse, R39, R20 ;  /* 0x000000271e147223 */ /* 0x040fe20000010014 */
[----:B------:R-:W-:Y:S01]  /*c960*/  HADD2.F32 R34, -RZ, R34.H1_H1 ;  /* 0x30000022ff227230 */ /* 0x000fe20000004100 */
[C---:B------:R-:W-:Y:S01]  /*c970*/  FFMA.FTZ R15, R30.reuse, R32, R15 ;  /* 0x000000201e0f7223 */ /* 0x040fe2000001000f */
[----:B------:R-:W-:Y:S01]  /*c980*/  HADD2.F32 R35, -RZ, R35.H1_H1 ;  /* 0x30000023ff237230 */ /* 0x000fe20000004100 */
[----:B------:R-:W-:-:S02]  /*c990*/  FFMA.FTZ R17, R30, R33, R17 ;  /* 0x000000211e117223 */ /* 0x000fc40000010011 */
[C---:B------:R-:W-:Y:S02]  /*c9a0*/  FFMA.FTZ R19, R30.reuse, R34, R19 ;  /* 0x000000221e137223 */ /* 0x040fe40000010013 */
[----:B------:R-:W-:Y:S02]  /*c9b0*/  FFMA.FTZ R21, R30, R35, R21 ;  /* 0x000000231e157223 */ /* 0x000fe40000010015 */
.L_x_140:
[----:B------:R-:W-:Y:S05]  /*c9c0*/  BSYNC B2 ;  /* 0x0000000000027941 */ /* 0x000fea0003800000 */
.L_x_139:
[----:B------:R-:W-:Y:S02]  /*c9d0*/  IADD3 R27, R27, 0x8, RZ ;  /* 0x000000081b1b7810 */ /* 0x000fe40007ffe0ff */
.L_x_138:
[----:B------:R-:W-:Y:S05]  /*c9e0*/  BSYNC B1 ;  /* 0x0000000000017941 */ /* 0x000fea0003800000 */
.L_x_137:
[----:B------:R-:W-:-:S13]  /*c9f0*/  LOP3.LUT P3, RZ, R26, 0xfffffff8, RZ, 0xc0, !PT ;  /* 0xfffffff81aff7812 */ /* 0x000fda000786c0ff */
[----:B------:R-:W-:Y:S05]  /*ca00*/  @!P3 BRA `(.L_x_128) ;  /* 0x00000b400000b947 */ /* 0x000fea0003800000 */
[----:B------:R-:W-:Y:S01]  /*ca10*/  UMOV UR4, 0x4 ;  /* 0x0000000400047882 */ /* 0x000fe20000000000 */
[----:B------:R-:W-:Y:S01]  /*ca20*/  IMAD.MOV.U32 R26, RZ, RZ, 0xa0 ;  /* 0x000000a0ff1a7424 */ /* 0x000fe200078e00ff */
[----:B------:R-:W-:Y:S01]  /*ca30*/  ULDC UR5, c[0x0][0x1d4] ;  /* 0x0000750000057ab9 */ /* 0x000fe20000000800 */
[----:B------:R-:W-:Y:S01]  /*ca40*/  IMAD.MOV.U32 R34, RZ, RZ, RZ ;  /* 0x000000ffff227224 */ /* 0x000fe200078e00ff */
[----:B------:R-:W-:Y:S01]  /*ca50*/  UIADD3 UR4, UR4, UR5, URZ ;  /* 0x0000000504047290 */ /* 0x000fe2000fffe03f */
[----:B------:R-:W-:-:S03]  /*ca60*/  IMAD R26, R27, R26, 0x500 ;  /* 0x000005001b1a7424 */ /* 0x000fc600078e021a */
[----:B------:R-:W-:-:S04]  /*ca70*/  USHF.R.S32.HI UR5, URZ, 0x1f, UR4 ;  /* 0x0000001f3f057899 */ /* 0x000fc80008011404 */
[----:B------:R-:W-:-:S04]  /*ca80*/  ULEA.HI UR5, UR5, UR4, URZ, 0x2 ;  /* 0x0000000405057291 */ /* 0x000fc8000f8f103f */
[----:B------:R-:W-:-:S04]  /*ca90*/  USHF.L.U32 UR5, UR5, 0x2, URZ ;  /* 0x0000000205057899 */ /* 0x000fc8000800063f */
[----:B------:R-:W-:-:S06]  /*caa0*/  ULOP3.LUT UR5, UR5, 0xfffffff0, URZ, 0xc0, !UPT ;  /* 0xfffffff005057892 */ /* 0x000fcc000f8ec03f */
[----:B------:R-:W-:-:S04]  /*cab0*/  IMAD.U32 R8, RZ, RZ, UR5 ;  /* 0x00000005ff087e24 */ /* 0x000fc8000f8e00ff */
[----:B------:R-:W-:-:S04]  /*cac0*/  IMAD R23, R27, 0x2, R8 ;  /* 0x000000021b177824 */ /* 0x000fc800078e0208 */
[----:B------:R-:W-:Y:S02]  /*cad0*/  IMAD R49, R248, -0x2, R23 ;  /* 0xfffffffef8317824 */ /* 0x000fe400078e0217 */
.L_x_148:
[----:B------:R-:W-:Y:S01]  /*cae0*/  IADD3 R22, R26, -0x500, RZ ;  /* 0xfffffb001a167810 */ /* 0x000fe20007ffe0ff */
[----:B------:R-:W-:Y:S01]  /*caf0*/  BSSY B1, `(.L_x_142) ;  /* 0x0000051000017945 */ /* 0x000fe20003800000 */
[----:B------:R-:W-:Y:S02]  /*cb00*/  IMAD.IADD R48, R49, 0x1, R34 ;  /* 0x0000000131307824 */ /* 0x000fe400078e0222 */
[----:B------:R-:W-:-:S04]  /*cb10*/  IADD3 R23, P3, R13, R22, RZ ;  /* 0x000000160d177210 */ /* 0x000fc80007f7e0ff */
[----:B------:R-:W-:Y:S02]  /*cb20*/  LEA.HI.X.SX32 R22, R22, R0, 0x1, P3 ;  /* 0x0000000016167211 */ /* 0x000fe400018f0eff */
[----:B------:R-:W-:Y:S02]  /*cb30*/  ISETP.GE.AND P3, PT, R27, c[0x0][0x1d4], PT ;  /* 0x000075001b007a0c */ /* 0x000fe40003f66270 */
[----:B------:R-:W-:-:S04]  /*cb40*/  LEA R32, P4, R23, c[0x0][0x1a0], 0x1 ;  /* 0x0000680017207a11 */ /* 0x000fc800078808ff */
[----:B------:R-:W-:-:S07]  /*cb50*/  LEA.HI.X R33, R23, c[0x0][0x1a4], R22, 0x1, P4 ;  /* 0x0000690017217a11 */ /* 0x000fce00020f0c16 */
[----:B------:R-:W-:Y:S05]  /*cb60*/  @!P3 BRA `(.L_x_143) ;  /* 0x000004900000b947 */ /* 0x000fea0003800000 */
[----:B------:R-:W-:Y:S01]  /*cb70*/  IABS R31, c[0x0][0x1d4] ;  /* 0x00007500001f7a13 */ /* 0x000fe20000000000 */
[----:B------:R-:W1:Y:S01]  /*cb80*/  S2R R38, SR_CTAID.Y ;  /* 0x0000000000267919 */ /* 0x000e620000002600 */
[----:B------:R-:W-:Y:S02]  /*cb90*/  IABS R36, R27 ;  /* 0x0000001b00247213 */ /* 0x000fe40000000000 */
[----:B------:R-:W2:Y:S01]  /*cba0*/  I2F.RP R30, R31 ;  /* 0x0000001f001e7306 */ /* 0x000ea20000209400 */
[----:B------:R-:W-:Y:S02]  /*cbb0*/  ISETP.GE.AND P3, PT, R27, RZ, PT ;  /* 0x000000ff1b00720c */ /* 0x000fe40003f66270 */
        /* <DEDUP_REMOVED lines=32> */
[----:B------:R-:W-:Y:S02]  /*cdc0*/  LEA.HI.X R31, R35, c[0x0][0x1a4], R36, 0x1, P2 ;  /* 0x00006900231f7a11 */ /* 0x000fe400010f0c24 */
[----:B------:R-:W1:Y:S04]  /*cdd0*/  LDS.U16 R35, [R48+0x440] ;  /* 0x0004400030237984 */ /* 0x000e680000000400 */
[----:B------:R2:W5:Y:S01]  /*cde0*/  LDG.E.128 R36, [R30.64] ;  /* 0x000000241e247981 */ /* 0x000562000c1e1d00 */
[----:B------:R-:W-:Y:S02]  /*cdf0*/  ULDC UR4, c[0x0][0x1ec] ;  /* 0x00007b0000047ab9 */ /* 0x000fe40000000800 */
[----:B------:R-:W-:-:S06]  /*ce00*/  UISETP.NE.AND UP0, UPT, URZ, UR4, UPT ;  /* 0x000000043f00728c */ /* 0x000fcc000bf05270 */
[----:B------:R-:W-:Y:S01]  /*ce10*/  PLOP3.LUT P2, PT, PT, PT, UP0, 0x80, 0x0 ;  /* 0x000000000000781c */ /* 0x000fe20003f4f008 */
[----:B-1----:R-:W-:-:S12]  /*ce20*/  HADD2.F32 R35, -RZ, R35.H0_H0 ;  /* 0x20000023ff237230 */ /* 0x002fd80000004100 */
[----:B------:R-:W-:Y:S05]  /*ce30*/  @P2 BRA `(.L_x_144) ;  /* 0x000000c000002947 */ /* 0x000fea0003800000 */
[----:B--2---:R-:W-:Y:S01]  /*ce40*/  ISETP.NE.AND P5, PT, R2, RZ, PT ;  /* 0x000000ff0200720c */ /* 0x004fe20003fa5270 */
        /* <DEDUP_REMOVED lines=11> */
.L_x_144:
[----:B--2--5:R-:W-:Y:S02]  /*cf00*/  HADD2.F32 R22, -RZ, R36.H0_H0 ;  /* 0x20000024ff167230 */ /* 0x024fe40000004100 */
[--C-:B------:R-:W-:Y:S02]  /*cf10*/  HADD2.F32 R23, -RZ, R37.reuse.H0_H0 ;  /* 0x20000025ff177230 */ /* 0x100fe40000004100 */
[----:B------:R-:W-:Y:S01]  /*cf20*/  HADD2.F32 R30, -RZ, R37.H1_H1 ;  /* 0x30000025ff1e7230 */ /* 0x000fe20000004100 */
[C---:B------:R-:W-:Y:S01]  /*cf30*/  FFMA.FTZ R14, R35.reuse, R22, R14 ;  /* 0x00000016230e7223 */ /* 0x040fe2000001000e */
[----:B------:R-:W-:Y:S01]  /*cf40*/  HADD2.F32 R31, -RZ, R38.H0_H0 ;  /* 0x20000026ff1f7230 */ /* 0x000fe20000004100 */
[C---:B------:R-:W-:Y:S01]  /*cf50*/  FFMA.FTZ R16, R35.reuse, R23, R16 ;  /* 0x0000001723107223 */ /* 0x040fe20000010010 */
[----:B-1----:R-:W-:Y:S01]  /*cf60*/  HADD2.F32 R36, -RZ, R36.H1_H1 ;  /* 0x30000024ff247230 */ /* 0x002fe20000004100 */
[C---:B------:R-:W-:Y:S01]  /*cf70*/  FFMA.FTZ R17, R35.reuse, R30, R17 ;  /* 0x0000001e23117223 */ /* 0x040fe20000010011 */
[----:B------:R-:W-:Y:S01]  /*cf80*/  HADD2.F32 R38, -RZ, R38.H1_H1 ;  /* 0x30000026ff267230 */ /* 0x000fe20000004100 */
[C---:B------:R-:W-:Y:S01]  /*cf90*/  FFMA.FTZ R18, R35.reuse, R31, R18 ;  /* 0x0000001f23127223 */ /* 0x040fe20000010012 */
[--C-:B------:R-:W-:Y:S01]  /*cfa0*/  HADD2.F32 R37, -RZ, R39.reuse.H0_H0 ;  /* 0x20000027ff257230 */ /* 0x100fe20000004100 */
[C---:B------:R-:W-:Y:S01]  /*cfb0*/  FFMA.FTZ R15, R35.reuse, R36, R15 ;  /* 0x00000024230f7223 */ /* 0x040fe2000001000f */
[----:B------:R-:W-:Y:S01]  /*cfc0*/  HADD2.F32 R40, -RZ, R39.H1_H1 ;  /* 0x30000027ff287230 */ /* 0x000fe20000004100 */
[----:B------:R-:W-:-:S02]  /*cfd0*/  FFMA.FTZ R19, R35, R38, R19 ;  /* 0x0000002623137223 */ /* 0x000fc40000010013 */
[C---:B------:R-:W-:Y:S02]  /*cfe0*/  FFMA.FTZ R20, R35.reuse, R37, R20 ;  /* 0x0000002523147223 */ /* 0x040fe40000010014 */
[----:B------:R-:W-:Y:S02]  /*cff0*/  FFMA.FTZ R21, R35, R40, R21 ;  /* 0x0000002823157223 */ /* 0x000fe40000010015 */
.L_x_143:
[----:B------:R-:W-:Y:S05]  /*d000*/  BSYNC B1 ;  /* 0x0000000000017941 */ /* 0x000fea0003800000 */
.L_x_142:
[----:B------:R-:W-:Y:S01]  /*d010*/  IADD3 R38, R27, 0x8, RZ ;  /* 0x000000081b267810 */ /* 0x000fe20007ffe0ff */
[----:B------:R-:W-:Y:S03]  /*d020*/  BSSY B1, `(.L_x_145) ;  /* 0x000004c000017945 */ /* 0x000fe60003800000 */
[----:B------:R-:W-:-:S13]  /*d030*/  ISETP.GE.AND P3, PT, R38, c[0x0][0x1d4], PT ;  /* 0x0000750026007a0c */ /* 0x000fda0003f66270 */
        /* <DEDUP_REMOVED lines=58> */
.L_x_147:
[----:B--2--5:R-:W-:Y:S02]  /*d3e0*/  HADD2.F32 R22, -RZ, R36.H0_H0 ;  /* 0x20000024ff167230 */ /* 0x024fe40000004100 */
[----:B------:R-:W-:Y:S02]  /*d3f0*/  HADD2.F32 R31, -RZ, R38.H0_H0 ;  /* 0x20000026ff1f7230 */ /* 0x000fe40000004100 */
[----:B-1----:R-:W-:Y:S01]  /*d400*/  HADD2.F32 R36, -RZ, R36.H1_H1 ;  /* 0x30000024ff247230 */ /* 0x002fe20000004100 */
[C---:B------:R-:W-:Y:S01]  /*d410*/  FFMA.FTZ R14, R35.reuse, R22, R14 ;  /* 0x00000016230e7223 */ /* 0x040fe2000001000e */
[--C-:B------:R-:W-:Y:S01]  /*d420*/  HADD2.F32 R23, -RZ, R37.reuse.H0_H0 ;  /* 0x20000025ff177230 */ /* 0x100fe20000004100 */
[C---:B------:R-:W-:Y:S01]  /*d430*/  FFMA.FTZ R18, R35.reuse, R31, R18 ;  /* 0x0000001f23127223 */ /* 0x040fe20000010012 */
[----:B------:R-:W-:Y:S01]  /*d440*/  HADD2.F32 R30, -RZ, R37.H1_H1 ;  /* 0x30000025ff1e7230 */ /* 0x000fe20000004100 */
        /* <DEDUP_REMOVED lines=9> */
.L_x_146:
[----:B------:R-:W-:Y:S05]  /*d4e0*/  BSYNC B1 ;  /* 0x0000000000017941 */ /* 0x000fea0003800000 */
.L_x_145:
[----:B------:R-:W-:Y:S02]  /*d4f0*/  IADD3 R22, R250, -0x1, RZ ;  /* 0xfffffffffa167810 */ /* 0x000fe40007ffe0ff */
[----:B------:R-:W-:Y:S02]  /*d500*/  IADD3 R27, R27, 0x10, RZ ;  /* 0x000000101b1b7810 */ /* 0x000fe40007ffe0ff */
[----:B------:R-:W-:Y:S02]  /*d510*/  IADD3 R34, R34, 0x20, RZ ;  /* 0x0000002022227810 */ /* 0x000fe40007ffe0ff */
[----:B------:R-:W-:Y:S02]  /*d520*/  ISETP.GE.AND P3, PT, R27, R22, PT ;  /* 0x000000161b00720c */ /* 0x000fe40003f66270 */
[----:B------:R-:W-:-:S11]  /*d530*/  IADD3 R26, R26, 0xa00, RZ ;  /* 0x00000a001a1a7810 */ /* 0x000fd60007ffe0ff */
[----:B------:R-:W-:Y:S05]  /*d540*/  @!P3 BRA `(.L_x_148) ;  /* 0xfffff5900000b947 */ /* 0x000fea000383ffff */
.L_x_128:
[----:B------:R-:W-:Y:S05]  /*d550*/  BSYNC B0 ;  /* 0x0000000000007941 */ /* 0x000fea0003800000 */
.L_x_127:
[----:B------:R-:W-:Y:S01]  /*d560*/  ISETP.GT.OR P0, PT, R3, 0x13, P0 ;  /* 0x000000130300780c */ /* 0x000fe20000704670 */
[----:B------:R-:W-:-:S12]  /*d570*/  BSSY B0, `(.L_x_149) ;  /* 0x0000037000007945 */ /* 0x000fd80003800000 */
[----:B------:R-:W-:Y:S05]  /*d580*/  @P0 BRA `(.L_x_150) ;  /* 0x0000035000000947 */ /* 0x000fea0003800000 */
[----:B0-----:R-:W-:Y:S01]  /*d590*/  IMAD.MOV.U32 R3, RZ, RZ, 0xa0 ;  /* 0x000000a0ff037424 */ /* 0x001fe200078e00ff */
[----:B------:R-:W-:-:S03]  /*d5a0*/  IADD3 R22, R250, -0x1, RZ ;  /* 0xfffffffffa167810 */ /* 0x000fc60007ffe0ff */
[----:B------:R-:W-:Y:S02]  /*d5b0*/  IMAD R250, R250, R3, -0xa0 ;  /* 0xffffff60fafa7424 */ /* 0x000fe400078e0203 */
[----:B------:R-:W-:-:S03]  /*d5c0*/  IMAD.MOV.U32 R30, RZ, RZ, R22 ;  /* 0x000000ffff1e7224 */ /* 0x000fc600078e0016 */
[----:B------:R-:W-:-:S04]  /*d5d0*/  IADD3 R3, P0, R13, R250, RZ ;  /* 0x000000fa0d037210 */ /* 0x000fc80007f1e0ff */
[----:B------:R-:W-:Y:S02]  /*d5e0*/  LEA.HI.X.SX32 R250, R250, R0, 0x1, P0 ;  /* 0x00000000fafa7211 */ /* 0x000fe400000f0eff */
[----:B------:R-:W-:-:S04]  /*d5f0*/  LEA R22, P0, R3, c[0x0][0x1a0], 0x1 ;  /* 0x0000680003167a11 */ /* 0x000fc800078008ff */
[----:B------:R-:W-:-:S05]  /*d600*/  LEA.HI.X R23, R3, c[0x0][0x1a4], R250, 0x1, P0 ;  /* 0x0000690003177a11 */ /* 0x000fca00000f0cfa */
[----:B------:R0:W5:Y:S01]  /*d610*/  LDG.E.128 R24, [R22.64] ;  /* 0x0000002416187981 */ /* 0x000162000c1e1d00 */
[----:B------:R-:W-:Y:S01]  /*d620*/  IMAD.IADD R3, R30, 0x1, -R248 ;  /* 0x000000011e037824 */ /* 0x000fe200078e0af8 */
[----:B------:R-:W-:Y:S03]  /*d630*/  BSSY B1, `(.L_x_151) ;  /* 0x000001a000017945 */ /* 0x000fe60003800000 */
[----:B------:R-:W-:-:S06]  /*d640*/  IMAD R3, R3, 0x2, R8 ;  /* 0x0000000203037824 */ /* 0x000fcc00078e0208 */
[----:B------:R-:W1:Y:S02]  /*d650*/  LDS.U16 R3, [R3+0x440] ;  /* 0x0004400003037984 */ /* 0x000e640000000400 */
[----:B-1----:R-:W-:Y:S01]  /*d660*/  HADD2.F32 R8, -RZ, R3.H0_H0 ;  /* 0x20000003ff087230 */ /* 0x002fe20000004100 */
[----:B------:R-:W-:Y:S05]  /*d670*/  @P2 BRA `(.L_x_152) ;  /* 0x0000015000002947 */ /* 0x000fea0003800000 */
[----:B0-----:R-:W-:Y:S01]  /*d680*/  ISETP.NE.AND P3, PT, R2, RZ, PT ;  /* 0x000000ff0200720c */ /* 0x001fe20003f65270 */
[----:B------:R-:W2:-:S12]  /*d690*/  LDL.LU R32, [R1+0x26c] ;  /* 0x00026c0001207983 */ /* 0x000e980000300800 */
[----:B------:R-:W-:Y:S02]  /*d6a0*/  @P3 IMAD R12, R251, c[0x0][0x1d8], R12 ;  /* 0x00007600fb0c3a24 */ /* 0x000fe400078e020c */
[----:B------:R-:W-:Y:S02]  /*d6b0*/  @P3 IMAD.MOV.U32 R23, RZ, RZ, 0x2 ;  /* 0x00000002ff173424 */ /* 0x000fe400078e00ff */
[----:B------:R-:W-:-:S04]  /*d6c0*/  @P3 IMAD R12, R12, 0xa0, R9 ;  /* 0x000000a00c0c3824 */ /* 0x000fc800078e0209 */
[----:B------:R-:W-:-:S05]  /*d6d0*/  @P3 IMAD.WIDE R22, R12, R23, c[0x0][0x238] ;  /* 0x00008e000c163625 */ /* 0x000fca00078e0217 */
[----:B------:R-:W3:Y:S01]  /*d6e0*/  @P3 LDG.E.128 R28, [R22.64] ;  /* 0x00000024161c3981 */ /* 0x000ee2000c1e1d00 */
[----:B-----5:R-:W-:Y:S01]  /*d6f0*/  HFMA2.MMA R24, R24, 1, 1, R4 ;  /* 0x3c003c0018187835 */ /* 0x020fe20000000004 */
[----:B------:R-:W-:Y:S01]  /*d700*/  HADD2 R25, R25, R5 ;  /* 0x0000000519197230 */ /* 0x000fe20000000000 */
[----:B------:R-:W-:Y:S01]  /*d710*/  HFMA2.MMA R26, R26, 1, 1, R6 ;  /* 0x3c003c001a1a7835 */ /* 0x000fe20000000006 */
[----:B------:R-:W-:Y:S01]  /*d720*/  HADD2 R27, R27, R7 ;  /* 0x000000071b1b7230 */ /* 0x000fe20000000000 */
[----:B--2---:R-:W-:-:S05]  /*d730*/  IMAD R2, R32, 0xa0, RZ ;  /* 0x000000a020027824 */ /* 0x004fca00078e02ff */
[----:B------:R-:W-:-:S04]  /*d740*/  IADD3 R13, P0, R13, R2, RZ ;  /* 0x000000020d0d7210 */ /* 0x000fc80007f1e0ff */
[----:B------:R-:W-:Y:S02]  /*d750*/  LEA.HI.X.SX32 R0, R2, R0, 0x1, P0 ;  /* 0x0000000002007211 */ /* 0x000fe400000f0eff */
[----:B------:R-:W-:-:S04]  /*d760*/  LEA R2, P0, R13, c[0x0][0x1a0], 0x1 ;  /* 0x000068000d027a11 */ /* 0x000fc800078008ff */
[----:B------:R-:W-:Y:S01]  /*d770*/  LEA.HI.X R3, R13, c[0x0][0x1a4], R0, 0x1, P0 ;  /* 0x000069000d037a11 */ /* 0x000fe200000f0c00 */
[----:B---3--:R-:W-:Y:S01]  /*d780*/  @P3 HFMA2.MMA R25, R25, R29, -RZ ;  /* 0x0000001d19193235 */ /* 0x008fe200001000ff */
[----:B------:R-:W-:Y:S01]  /*d790*/  @P3 HMUL2 R24, R24, R28 ;  /* 0x0000001c18183232 */ /* 0x000fe20000000000 */
[----:B------:R-:W-:Y:S01]  /*d7a0*/  @P3 HFMA2.MMA R27, R27, R31, -RZ ;  /* 0x0000001f1b1b3235 */ /* 0x000fe200001000ff */
[----:B------:R-:W-:-:S06]  /*d7b0*/  @P3 HMUL2 R26, R26, R30 ;  /* 0x0000001e1a1a3232 */ /* 0x000fcc0000000000 */
[----:B------:R0:W-:Y:S04]  /*d7c0*/  STG.E.128 [R2.64], R24 ;  /* 0x0000001802007986 */ /* 0x0001e8000c101d24 */
.L_x_152:
[----:B0-----:R-:W-:Y:S05]  /*d7d0*/  BSYNC B1 ;  /* 0x0000000000017941 */ /* 0x001fea0003800000 */
.L_x_151:
[----:B-----5:R-:W-:Y:S02]  /*d7e0*/  HADD2.F32 R3, -RZ, R24.H0_H0 ;  /* 0x20000018ff037230 */ /* 0x020fe40000004100 */
        /* <DEDUP_REMOVED lines=15> */
.L_x_150:
[----:B------:R-:W-:Y:S05]  /*d8e0*/  BSYNC B0 ;  /* 0x0000000000007941 */ /* 0x000fea0003800000 */
.L_x_149:
[----:B------:R-:W1:Y:S04]  /*d8f0*/  S2R R8, SR_TID.X ;  /* 0x0000000000087919 */ /* 0x000e680000002100 */
[----:B------:R-:W-:Y:S06]  /*d900*/  BAR.SYNC.DEFER_BLOCKING 0x0 ;  /* 0x0000000000007b1d */ /* 0x000fec0000010000 */
[----:B------:R-:W-:Y:S05]  /*d910*/  @P1 BRA `(.L_x_153) ;  /* 0x0000064000001947 */ /* 0x000fea0003800000 */
[C---:B-1----:R-:W-:Y:S01]  /*d920*/  LOP3.LUT R0, R8.reuse, 0xffffff80, RZ, 0xc0, !PT ;  /* 0xffffff8008007812 */ /* 0x042fe200078ec0ff */
[----:B------:R-:W-:Y:S01]  /*d930*/  IMAD R11, R11, 0xa0, R9 ;  /* 0x000000a00b0b7824 */ /* 0x000fe200078e0209 */
[----:B------:R-:W-:-:S02]  /*d940*/  LOP3.LUT R2, R8, 0xffffffc0, RZ, 0xc0, !PT ;  /* 0xffffffc008027812 */ /* 0x000fc400078ec0ff */
[----:B------:R-:W-:Y:S02]  /*d950*/  ISETP.NE.AND P0, PT, R0, 0x80, PT ;  /* 0x000000800000780c */ /* 0x000fe40003f05270 */
[----:B0-----:R-:W-:Y:S02]  /*d960*/  LOP3.LUT R3, R8, 0xffffffe0, RZ, 0xc0, !PT ;  /* 0xffffffe008037812 */ /* 0x001fe400078ec0ff */
[----:B------:R-:W-:Y:S02]  /*d970*/  ISETP.NE.AND P3, PT, R2, 0x40, PT ;  /* 0x000000400200780c */ /* 0x000fe40003f65270 */
[----:B------:R-:W-:Y:S02]  /*d980*/  ISETP.NE.AND P5, PT, R3, 0x20, PT ;  /* 0x000000200300780c */ /* 0x000fe40003fa5270 */
[C---:B------:R-:W-:Y:S02]  /*d990*/  ISETP.GT.AND P2, PT, R8.reuse, 0x7f, PT ;  /* 0x0000007f0800780c */ /* 0x040fe40003f44270 */
[----:B------:R-:W-:-:S02]  /*d9a0*/  ISETP.GT.AND P4, PT, R8, 0x3f, PT ;  /* 0x0000003f0800780c */ /* 0x000fc40003f84270 */
[----:B------:R-:W-:Y:S02]  /*d9b0*/  ISETP.GT.AND P6, PT, R8, 0x1f, PT ;  /* 0x0000001f0800780c */ /* 0x000fe40003fc4270 */
[----:B------:R-:W-:Y:S01]  /*d9c0*/  LEA R11, R11, 0x440, 0x1 ;  /* 0x000004400b0b7811 */ /* 0x000fe200078e08ff */
[----:B------:R-:W-:Y:S05]  /*d9d0*/  @P0 BRA `(.L_x_154) ;  /* 0x0000005000000947 */ /* 0x000fea0003800000 */
[----:B------:R-:W-:Y:S02]  /*d9e0*/  F2FP.PACK_AB R4, R15, R14 ;  /* 0x0000000e0f04723e */ /* 0x000fe400000000ff */
[----:B------:R-:W-:Y:S02]  /*d9f0*/  F2FP.PACK_AB R5, R17, R16 ;  /* 0x000000101105723e */ /* 0x000fe400000000ff */
[----:B------:R-:W-:Y:S02]  /*da00*/  F2FP.PACK_AB R6, R19, R18 ;  /* 0x000000121306723e */ /* 0x000fe400000000ff */
[----:B------:R-:W-:-:S05]  /*da10*/  F2FP.PACK_AB R7, R21, R20 ;  /* 0x000000141507723e */ /* 0x000fca00000000ff */
[----:B------:R0:W-:Y:S02]  /*da20*/  STS.128 [R11+-0x500], R4 ;  /* 0xfffb00040b007388 */ /* 0x0001e40000000c00 */
.L_x_154:
[----:B------:R-:W-:Y:S01]  /*da30*/  WARPSYNC 0xffffffff ;  /* 0xffffffff00007948 */ /* 0x000fe20003800000 */
[----:B------:R-:W-:Y:S06]  /*da40*/  BAR.SYNC.DEFER_BLOCKING 0x0 ;  /* 0x0000000000007b1d */ /* 0x000fec0000010000 */
[----:B------:R-:W-:Y:S01]  /*da50*/  BSSY B0, `(.L_x_155) ;  /* 0x0000013000007945 */ /* 0x000fe20003800000 */
[----:B------:R-:W-:Y:S05]  /*da60*/  @P2 BRA `(.L_x_156) ;  /* 0x0000011000002947 */ /* 0x000fea0003800000 */
[----:B0-----:R-:W0:Y:S02]  /*da70*/  LDS.128 R4, [R11] ;  /* 0x000000000b047984 */ /* 0x001e240000000c00 */
[----:B0-----:R-:W-:-:S02]  /*da80*/  HADD2.F32 R13, -RZ, R5.H0_H0 ;  /* 0x20000005ff0d7230 */ /* 0x001fc40000004100 */
[----:B------:R-:W-:Y:S02]  /*da90*/  HADD2.F32 R0, -RZ, R5.H1_H1 ;  /* 0x30000005ff007230 */ /* 0x000fe40000004100 */
[----:B------:R-:W-:Y:S01]  /*daa0*/  HADD2.F32 R3, -RZ, R4.H0_H0 ;  /* 0x20000004ff037230 */ /* 0x000fe20000004100 */
[----:B------:R-:W-:Y:S01]  /*dab0*/  FADD.FTZ R16, R16, R13 ;  /* 0x0000000d10107221 */ /* 0x000fe20000010000 */
[----:B------:R-:W-:Y:S01]  /*dac0*/  HADD2.F32 R5, -RZ, R6.H0_H0 ;  /* 0x20000006ff057230 */ /* 0x000fe20000004100 */
[----:B------:R-:W-:Y:S01]  /*dad0*/  FADD.FTZ R17, R17, R0 ;  /* 0x0000000011117221 */ /* 0x000fe20000010000 */
[----:B------:R-:W-:Y:S01]  /*dae0*/  HADD2.F32 R4, -RZ, R4.H1_H1 ;  /* 0x30000004ff047230 */ /* 0x000fe20000004100 */
[----:B------:R-:W-:Y:S01]  /*daf0*/  FADD.FTZ R14, R14, R3 ;  /* 0x000000030e0e7221 */ /* 0x000fe20000010000 */
[----:B------:R-:W-:Y:S01]  /*db00*/  HADD2.F32 R6, -RZ, R6.H1_H1 ;  /* 0x30000006ff067230 */ /* 0x000fe20000004100 */
[----:B------:R-:W-:Y:S01]  /*db10*/  FADD.FTZ R18, R18, R5 ;  /* 0x0000000512127221 */ /* 0x000fe20000010000 */
[--C-:B------:R-:W-:Y:S01]  /*db20*/  HADD2.F32 R23, -RZ, R7.reuse.H0_H0 ;  /* 0x20000007ff177230 */ /* 0x100fe20000004100 */
[----:B------:R-:W-:Y:S01]  /*db30*/  FADD.FTZ R15, R15, R4 ;  /* 0x000000040f0f7221 */ /* 0x000fe20000010000 */
[----:B------:R-:W-:Y:S01]  /*db40*/  HADD2.F32 R2, -RZ, R7.H1_H1 ;  /* 0x30000007ff027230 */ /* 0x000fe20000004100 */
[----:B------:R-:W-:-:S02]  /*db50*/  FADD.FTZ R19, R19, R6 ;  /* 0x0000000613137221 */ /* 0x000fc40000010000 */
[----:B------:R-:W-:Y:S02]  /*db60*/  FADD.FTZ R20, R20, R23 ;  /* 0x0000001714147221 */ /* 0x000fe40000010000 */
[----:B------:R-:W-:Y:S02]  /*db70*/  FADD.FTZ R21, R21, R2 ;  /* 0x0000000215157221 */ /* 0x000fe40000010000 */
.L_x_156:
[----:B------:R-:W-:Y:S05]  /*db80*/  BSYNC B0 ;  /* 0x0000000000007941 */ /* 0x000fea0003800000 */
.L_x_155:
[----:B------:R-:W-:Y:S06]  /*db90*/  BAR.SYNC.DEFER_BLOCKING 0x0 ;  /* 0x0000000000007b1d */ /* 0x000fec0000010000 */
[----:B------:R-:W-:Y:S01]  /*dba0*/  BSSY B0, `(.L_x_157) ;  /* 0x0000007000007945 */ /* 0x000fe20003800000 */
[----:B------:R-:W-:Y:S05]  /*dbb0*/  @P3 BRA `(.L_x_158) ;  /* 0x0000005000003947 */ /* 0x000fea0003800000 */
[----:B0-----:R-:W-:Y:S02]  /*dbc0*/  F2FP.PACK_AB R4, R15, R14 ;  /* 0x0000000e0f04723e */ /* 0x001fe400000000ff */
[----:B------:R-:W-:-:S02]  /*dbd0*/  F2FP.PACK_AB R5, R17, R16 ;  /* 0x000000101105723e */ /* 0x000fc400000000ff */
[----:B------:R-:W-:Y:S02]  /*dbe0*/  F2FP.PACK_AB R6, R19, R18 ;  /* 0x000000121306723e */ /* 0x000fe400000000ff */
[----:B------:R-:W-:-:S05]  /*dbf0*/  F2FP.PACK_AB R7, R21, R20 ;  /* 0x000000141507723e */ /* 0x000fca00000000ff */
[----:B------:R0:W-:Y:S02]  /*dc00*/  STS.128 [R11+-0x280], R4 ;  /* 0xfffd80040b007388 */ /* 0x0001e40000000c00 */
.L_x_158:
[----:B------:R-:W-:Y:S05]  /*dc10*/  BSYNC B0 ;  /* 0x0000000000007941 */ /* 0x000fea0003800000 */
.L_x_157:
[----:B------:R-:W-:Y:S06]  /*dc20*/  BAR.SYNC.DEFER_BLOCKING 0x0 ;  /* 0x0000000000007b1d */ /* 0x000fec0000010000 */
[----:B------:R-:W-:Y:S01]  /*dc30*/  BSSY B0, `(.L_x_159) ;  /* 0x0000013000007945 */ /* 0x000fe20003800000 */
[----:B------:R-:W-:Y:S05]  /*dc40*/  @P4 BRA `(.L_x_160) ;  /* 0x0000011000004947 */ /* 0x000fea0003800000 */
[----:B0-----:R-:W0:Y:S02]  /*dc50*/  LDS.128 R4, [R11] ;  /* 0x000000000b047984 */ /* 0x001e240000000c00 */
[--C-:B0-----:R-:W-:Y:S02]  /*dc60*/  HADD2.F32 R13, -RZ, R5.reuse.H0_H0 ;  /* 0x20000005ff0d7230 */ /* 0x101fe40000004100 */
[----:B------:R-:W-:-:S02]  /*dc70*/  HADD2.F32 R0, -RZ, R5.H1_H1 ;  /* 0x30000005ff007230 */ /* 0x000fc40000004100 */
        /* <DEDUP_REMOVED lines=14> */
.L_x_160:
[----:B------:R-:W-:Y:S05]  /*dd60*/  BSYNC B0 ;  /* 0x0000000000007941 */ /* 0x000fea0003800000 */
.L_x_159:
        /* <DEDUP_REMOVED lines=8> */
.L_x_162:
[----:B------:R-:W-:Y:S05]  /*ddf0*/  BSYNC B0 ;  /* 0x0000000000007941 */ /* 0x000fea0003800000 */
.L_x_161:
        /* <DEDUP_REMOVED lines=20> */
.L_x_164:
[----:B------:R-:W-:Y:S05]  /*df40*/  BSYNC B0 ;  /* 0x0000000000007941 */ /* 0x000fea0003800000 */
.L_x_163:
[----:B------:R-:W-:Y:S06]  /*df50*/  BAR.SYNC.DEFER_BLOCKING 0x0 ;  /* 0x0000000000007b1d */ /* 0x000fec0000010000 */
.L_x_153:
[----:B-1----:R-:W-:-:S04]  /*df60*/  IADD3 R0, R8, 0x1f, RZ ;  /* 0x0000001f08007810 */ /* 0x002fc80007ffe0ff */
[----:B------:R-:W-:-:S13]  /*df70*/  ISETP.GT.U32.OR P1, PT, R0, 0x3e, P1 ;  /* 0x0000003e0000780c */ /* 0x000fda0000f24470 */
[----:B------:R-:W-:Y:S05]  /*df80*/  @P1 EXIT ;  /* 0x000000000000194d */ /* 0x000fea0003800000 */
[----:B0-----:R-:W-:-:S05]  /*df90*/  IMAD.MOV.U32 R3, RZ, RZ, 0x2 ;  /* 0x00000002ff037424 */ /* 0x001fca00078e00ff */
[----:B------:R-:W-:-:S13]  /*dfa0*/  ISETP.NE.AND P0, PT, R3, c[0x0][0x258], PT ;  /* 0x0000960003007a0c */ /* 0x000fda0003f05270 */
[----:B------:R-:W-:Y:S05]  /*dfb0*/  @!P0 BRA `(.L_x_165) ;  /* 0x000000b000008947 */ /* 0x000fea0003800000 */
[----:B------:R-:W-:Y:S01]  /*dfc0*/  IMAD R2, R10, 0xa0, R9 ;  /* 0x000000a00a027824 */ /* 0x000fe200078e0209 */
[----:B------:R-:W-:Y:S02]  /*dfd0*/  F2FP.PACK_AB R15, R15, R14 ;  /* 0x0000000e0f0f723e */ /* 0x000fe400000000ff */
[----:B------:R-:W-:Y:S01]  /*dfe0*/  F2FP.PACK_AB R17, R17, R16 ;  /* 0x000000101111723e */ /* 0x000fe200000000ff */
[----:B------:R-:W-:Y:S01]  /*dff0*/  IMAD.WIDE R2, R2, R3, c[0x0][0x160] ;  /* 0x0000580002027625 */ /* 0x000fe200078e0203 */
[----:B------:R-:W-:Y:S02]  /*e000*/  F2FP.PACK_AB R19, R19, R18 ;  /* 0x000000121313723e */ /* 0x000fe400000000ff */
[----:B------:R-:W-:Y:S02]  /*e010*/  F2FP.PACK_AB R21, R21, R20 ;  /* 0x000000141515723e */ /* 0x000fe400000000ff */
[----:B------:R-:W-:Y:S04]  /*e020*/  STG.E [R2.64], R15 ;  /* 0x0000000f02007986 */ /* 0x000fe8000c101924 */
[----:B------:R-:W-:Y:S04]  /*e030*/  STG.E [R2.64+0x4], R17 ;  /* 0x0000041102007986 */ /* 0x000fe8000c101924 */
[----:B------:R-:W-:Y:S04]  /*e040*/  STG.E [R2.64+0x8], R19 ;  /* 0x0000081302007986 */ /* 0x000fe8000c101924 */
[----:B------:R-:W-:Y:S01]  /*e050*/  STG.E [R2.64+0xc], R21 ;  /* 0x00000c1502007986 */ /* 0x000fe2000c101924 */
[----:B------:R-:W-:Y:S05]  /*e060*/  EXIT ;  /* 0x000000000000794d */ /* 0x000fea0003800000 */
.L_x_165:
[----:B------:R-:W-:Y:S02]  /*e070*/  IMAD.MOV.U32 R2, RZ, RZ, c[0x0][0x250] ;  /* 0x00009400ff027624 */ /* 0x000fe400078e00ff */
[----:B------:R-:W-:-:S05]  /*e080*/  IMAD.MOV.U32 R3, RZ, RZ, c[0x0][0x254] ;  /* 0x00009500ff037624 */ /* 0x000fca00078e00ff */
[----:B------:R-:W2:Y:S01]  /*e090*/  LDG.E R2, [R2.64] ;  /* 0x0000002402027981 */ /* 0x000ea2000c1e1900 */
[----:B------:R-:W-:Y:S02]  /*e0a0*/  IMAD R9, R10, 0xa0, R9 ;  /* 0x000000a00a097824 */ /* 0x000fe400078e0209 */
[C---:B--2---:R-:W-:Y:S02]  /*e0b0*/  FMUL.FTZ R15, R2.reuse, R15 ;  /* 0x0000000f020f7220 */ /* 0x044fe40000410000 */
[C---:B------:R-:W-:Y:S02]  /*e0c0*/  FMUL.FTZ R16, R2.reuse, R16 ;  /* 0x0000001002107220 */ /* 0x040fe40000410000 */
[C---:B------:R-:W-:Y:S02]  /*e0d0*/  FMUL.FTZ R17, R2.reuse, R17 ;  /* 0x0000001102117220 */ /* 0x040fe40000410000 */
[----:B------:R-:W0:Y:S01]  /*e0e0*/  F2I.S8.NTZ R15, R15 ;  /* 0x0000000f000f7305 */ /* 0x000e220000202100 */
[----:B------:R-:W-:-:S02]  /*e0f0*/  FMUL.FTZ R18, R2, R18 ;  /* 0x0000001202127220 */ /* 0x000fc40000410000 */
[C---:B------:R-:W-:Y:S02]  /*e100*/  FMUL.FTZ R19, R2.reuse, R19 ;  /* 0x0000001302137220 */ /* 0x040fe40000410000 */
[C---:B------:R-:W-:Y:S02]  /*e110*/  FMUL.FTZ R14, R2.reuse, R14 ;  /* 0x0000000e020e7220 */ /* 0x040fe40000410000 */
[C---:B------:R-:W-:Y:S01]  /*e120*/  FMUL.FTZ R20, R2.reuse, R20 ;  /* 0x0000001402147220 */ /* 0x040fe20000410000 */
[----:B------:R-:W1:Y:S01]  /*e130*/  F2I.S8.NTZ R16, R16 ;  /* 0x0000001000107305 */ /* 0x000e620000202100 */
[----:B------:R-:W-:-:S07]  /*e140*/  FMUL.FTZ R2, R2, R21 ;  /* 0x0000001502027220 */ /* 0x000fce0000410000 */
[----:B------:R-:W2:Y:S01]  /*e150*/  F2I.S8.NTZ R17, R17 ;  /* 0x0000001100117305 */ /* 0x000ea20000202100 */
[----:B0-----:R-:W-:-:S04]  /*e160*/  PRMT R0, R15, 0x8880, RZ ;  /* 0x000088800f007816 */ /* 0x001fc800000000ff */
[----:B------:R-:W-:-:S03]  /*e170*/  PRMT R0, R0, 0x7710, RZ ;  /* 0x0000771000007816 */ /* 0x000fc600000000ff */
[----:B------:R-:W0:Y:S01]  /*e180*/  F2I.S8.NTZ R18, R18 ;  /* 0x0000001200127305 */ /* 0x000e220000202100 */
[----:B-1----:R-:W-:Y:S02]  /*e190*/  PRMT R3, R16, 0x8880, RZ ;  /* 0x0000888010037816 */ /* 0x002fe400000000ff */
[----:B------:R-:W-:Y:S02]  /*e1a0*/  LOP3.LUT R11, R0, 0xff, RZ, 0xc0, !PT ;  /* 0x000000ff000b7812 */ /* 0x000fe400078ec0ff */
[----:B------:R-:W-:Y:S02]  /*e1b0*/  PRMT R3, R3, 0x7710, RZ ;  /* 0x0000771003037816 */ /* 0x000fe400000000ff */
[----:B--2---:R-:W-:Y:S01]  /*e1c0*/  PRMT R4, R17, 0x8880, RZ ;  /* 0x0000888011047816 */ /* 0x004fe200000000ff */
[----:B------:R-:W1:Y:S01]  /*e1d0*/  F2I.S8.NTZ R19, R19 ;  /* 0x0000001300137305 */ /* 0x000e620000202100 */
[----:B------:R-:W-:Y:S02]  /*e1e0*/  LOP3.LUT R7, R3, 0xff, RZ, 0xc0, !PT ;  /* 0x000000ff03077812 */ /* 0x000fe400078ec0ff */
[----:B------:R-:W-:-:S02]  /*e1f0*/  PRMT R4, R4, 0x7710, RZ ;  /* 0x0000771004047816 */ /* 0x000fc400000000ff */
[----:B------:R-:W-:Y:S02]  /*e200*/  SHF.L.U64.HI R3, R11, 0x8, RZ ;  /* 0x000000080b037819 */ /* 0x000fe400000102ff */
[----:B------:R-:W-:Y:S01]  /*e210*/  LOP3.LUT R6, R4, 0xff, RZ, 0xc0, !PT ;  /* 0x000000ff04067812 */ /* 0x000fe200078ec0ff */
[----:B------:R-:W2:Y:S01]  /*e220*/  F2I.S8.NTZ R14, R14 ;  /* 0x0000000e000e7305 */ /* 0x000ea20000202100 */
[----:B0-----:R-:W-:Y:S02]  /*e230*/  PRMT R0, R18, 0x8880, RZ ;  /* 0x0000888012007816 */ /* 0x001fe400000000ff */
[----:B------:R-:W-:Y:S02]  /*e240*/  SHF.L.U64.HI R4, R7, 0x10, RZ ;  /* 0x0000001007047819 */ /* 0x000fe400000102ff */
[----:B------:R-:W-:Y:S02]  /*e250*/  SHF.L.U64.HI R5, R6, 0x18, RZ ;  /* 0x0000001806057819 */ /* 0x000fe400000102ff */
[----:B------:R-:W-:Y:S01]  /*e260*/  PRMT R0, R0, 0x7710, RZ ;  /* 0x0000771000007816 */ /* 0x000fe200000000ff */
[----:B------:R-:W0:Y:S01]  /*e270*/  F2I.S8.NTZ R20, R20 ;  /* 0x0000001400147305 */ /* 0x000e220000202100 */
[----:B------:R-:W-:-:S02]  /*e280*/  LOP3.LUT R5, R5, R4, R3, 0xfe, !PT ;  /* 0x0000000405057212 */ /* 0x000fc400078efe03 */
[----:B-1----:R-:W-:Y:S02]  /*e290*/  PRMT R3, R19, 0x8880, RZ ;  /* 0x0000888013037816 */ /* 0x002fe400000000ff */
[----:B------:R-:W-:Y:S02]  /*e2a0*/  LOP3.LUT R0, R0, 0xff, RZ, 0xc0, !PT ;  /* 0x000000ff00007812 */ /* 0x000fe400078ec0ff */
[----:B------:R-:W-:Y:S01]  /*e2b0*/  PRMT R3, R3, 0x7710, RZ ;  /* 0x0000771003037816 */ /* 0x000fe200000000ff */
[----:B------:R-:W1:Y:S01]  /*e2c0*/  F2I.S8.NTZ R2, R2 ;  /* 0x0000000200027305 */ /* 0x000e620000202100 */
[----:B--2---:R-:W-:Y:S02]  /*e2d0*/  PRMT R14, R14, 0x8880, RZ ;  /* 0x000088800e0e7816 */ /* 0x004fe400000000ff */
[----:B------:R-:W-:Y:S02]  /*e2e0*/  LOP3.LUT R5, R0, 0xffffff00, R5, 0xf8, !PT ;  /* 0xffffff0000057812 */ /* 0x000fe400078ef805 */
[----:B------:R-:W-:-:S02]  /*e2f0*/  PRMT R0, R14, 0x7710, RZ ;  /* 0x000077100e007816 */ /* 0x000fc400000000ff */
[----:B------:R-:W-:Y:S02]  /*e300*/  PRMT R4, R3, 0x7604, RZ ;  /* 0x0000760403047816 */ /* 0x000fe400000000ff */
[----:B0-----:R-:W-:Y:S02]  /*e310*/  PRMT R20, R20, 0x8880, RZ ;  /* 0x0000888014147816 */ /* 0x001fe400000000ff */
[----:B------:R-:W-:Y:S02]  /*e320*/  PRMT R8, R0, 0x6540, R11 ;  /* 0x0000654000087816 */ /* 0x000fe4000000000b */
[----:B------:R-:W-:Y:S02]  /*e330*/  PRMT R3, R20, 0x7710, RZ ;  /* 0x0000771014037816 */ /* 0x000fe400000000ff */
[----:B------:R-:W-:Y:S01]  /*e340*/  LOP3.LUT R0, R4, 0xffff00ff, R5, 0xf8, !PT ;  /* 0xffff00ff04007812 */ /* 0x000fe200078ef805 */
[----:B------:R-:W-:Y:S01]  /*e350*/  IMAD.U32 R5, R7, 0x10000, RZ ;  /* 0x0001000007057824 */ /* 0x000fe200078e00ff */
[----:B------:R-:W-:-:S02]  /*e360*/  PRMT R3, R3, 0x7054, RZ ;  /* 0x0000705403037816 */ /* 0x000fc400000000ff */
[----:B-1----:R-:W-:Y:S02]  /*e370*/  PRMT R2, R2, 0x8880, RZ ;  /* 0x0000888002027816 */ /* 0x002fe400000000ff */
[----:B------:R-:W-:Y:S02]  /*e380*/  LOP3.LUT R5, R5, 0xff00ffff, R8, 0xf8, !PT ;  /* 0xff00ffff05057812 */ /* 0x000fe400078ef808 */
[----:B------:R-:W-:Y:S02]  /*e390*/  LOP3.LUT R3, R3, 0xff00ffff, R0, 0xf8, !PT ;  /* 0xff00ffff03037812 */ /* 0x000fe400078ef800 */
[----:B------:R-:W-:Y:S02]  /*e3a0*/  IADD3 R4, P0, R9, c[0x0][0x160], RZ ;  /* 0x0000580009047a10 */ /* 0x000fe40007f1e0ff */
[----:B------:R-:W-:Y:S02]  /*e3b0*/  PRMT R0, R2, 0x7710, RZ ;  /* 0x0000771002007816 */ /* 0x000fe400000000ff */
[----:B------:R-:W-:-:S02]  /*e3c0*/  PRMT R2, R5, 0x4210, R6 ;  /* 0x0000421005027816 */ /* 0x000fc40000000006 */
[----:B------:R-:W-:Y:S02]  /*e3d0*/  LEA.HI.X.SX32 R5, R9, c[0x0][0x164], 0x1, P0 ;  /* 0x0000590009057a11 */ /* 0x000fe400000f0eff */
[----:B------:R-:W-:-:S05]  /*e3e0*/  PRMT R3, R3, 0x4210, R0 ;  /* 0x0000421003037816 */ /* 0x000fca0000000000 */
[----:B------:R-:W-:Y:S01]  /*e3f0*/  STG.E.64 [R4.64], R2 ;  /* 0x0000000204007986 */ /* 0x000fe2000c101b24 */
[----:B------:R-:W-:Y:S05]  /*e400*/  EXIT ;  /* 0x000000000000794d */ /* 0x000fea0003800000 */
.L_x_23:
[----:B------:R-:W-:Y:S01]  /*e410*/  IMAD.MOV.U32 R3, RZ, RZ, 0x10 ;  /* 0x00000010ff037424 */ /* 0x000fe200078e00ff */
[----:B0-----:R-:W-:Y:S01]  /*e420*/  MOV R4, 0xe460 ;  /* 0x0000e46000047802 */ /* 0x001fe20000000f00 */
[----:B------:R-:W-:Y:S02]  /*e430*/  IMAD.MOV.U32 R0, RZ, RZ, 0x1f ;  /* 0x0000001fff007424 */ /* 0x000fe400078e00ff */
[----:B------:R-:W-:Y:S02]  /*e440*/  IMAD.MOV.U32 R7, RZ, RZ, -0x1 ;  /* 0xffffffffff077424 */ /* 0x000fe400078e00ff */
[----:B-1----:R-:W-:Y:S05]  /*e450*/  CALL.REL.NOINC `($__internal_0_$__cuda_sm70_shflsync_bfly_p) ;  /* 0x000001b000007944 */ /* 0x002fea0003c00000 */
[----:B01----:R-:W-:Y:S05]  /*e460*/  BRA `(.L_x_166) ;  /* 0xffff47c000007947 */ /* 0x003fea000383ffff */
.L_x_24:
[----:B--2---:R-:W-:Y:S01]  /*e470*/  IMAD.MOV.U32 R6, RZ, RZ, R9 ;  /* 0x000000ffff067224 */ /* 0x004fe200078e0009 */
[----:B0-----:R-:W-:Y:S01]  /*e480*/  MOV R4, 0xe4d0 ;  /* 0x0000e4d000047802 */ /* 0x001fe20000000f00 */
[----:B------:R-:W-:Y:S02]  /*e490*/  IMAD.MOV.U32 R3, RZ, RZ, 0x8 ;  /* 0x00000008ff037424 */ /* 0x000fe400078e00ff */
[----:B------:R-:W-:Y:S02]  /*e4a0*/  IMAD.MOV.U32 R0, RZ, RZ, 0x1f ;  /* 0x0000001fff007424 */ /* 0x000fe400078e00ff */
[----:B------:R-:W-:-:S02]  /*e4b0*/  IMAD.MOV.U32 R7, RZ, RZ, -0x1 ;  /* 0xffffffffff077424 */ /* 0x000fc400078e00ff */
[----:B-1----:R-:W-:Y:S05]  /*e4c0*/  CALL.REL.NOINC `($__internal_0_$__cuda_sm70_shflsync_bfly_p) ;  /* 0x0000014000007944 */ /* 0x002fea0003c00000 */
[----:B01----:R-:W-:Y:S01]  /*e4d0*/  FADD.FTZ R6, R9, R0 ;  /* 0x0000000009067221 */ /* 0x003fe20000010000 */
[----:B------:R-:W-:Y:S01]  /*e4e0*/  MOV R4, 0xe530 ;  /* 0x0000e53000047802 */ /* 0x000fe20000000f00 */
[----:B------:R-:W-:-:S02]  /*e4f0*/  IMAD.MOV.U32 R3, RZ, RZ, 0x4 ;  /* 0x00000004ff037424 */ /* 0x000fc400078e00ff */
[----:B------:R-:W-:Y:S02]  /*e500*/  IMAD.MOV.U32 R0, RZ, RZ, 0x1f ;  /* 0x0000001fff007424 */ /* 0x000fe400078e00ff */
[----:B------:R-:W-:Y:S02]  /*e510*/  IMAD.MOV.U32 R7, RZ, RZ, -0x1 ;  /* 0xffffffffff077424 */ /* 0x000fe400078e00ff */
[----:B------:R-:W-:Y:S05]  /*e520*/  CALL.REL.NOINC `($__internal_0_$__cuda_sm70_shflsync_bfly_p) ;  /* 0x000000e000007944 */ /* 0x000fea0003c00000 */
[----:B01----:R-:W-:Y:S01]  /*e530*/  FADD.FTZ R6, R6, R0 ;  /* 0x0000000006067221 */ /* 0x003fe20000010000 */
[----:B------:R-:W-:Y:S01]  /*e540*/  MOV R4, 0xe590 ;  /* 0x0000e59000047802 */ /* 0x000fe20000000f00 */
[----:B------:R-:W-:Y:S02]  /*e550*/  IMAD.MOV.U32 R3, RZ, RZ, 0x2 ;  /* 0x00000002ff037424 */ /* 0x000fe400078e00ff */
[----:B------:R-:W-:Y:S02]  /*e560*/  IMAD.MOV.U32 R0, RZ, RZ, 0x1f ;  /* 0x0000001fff007424 */ /* 0x000fe400078e00ff */
[----:B------:R-:W-:Y:S02]  /*e570*/  IMAD.MOV.U32 R7, RZ, RZ, -0x1 ;  /* 0xffffffffff077424 */ /* 0x000fe400078e00ff */
[----:B------:R-:W-:Y:S05]  /*e580*/  CALL.REL.NOINC `($__internal_0_$__cuda_sm70_shflsync_bfly_p) ;  /* 0x0000008000007944 */ /* 0x000fea0003c00000 */
[----:B01----:R-:W-:Y:S01]  /*e590*/  FADD.FTZ R6, R6, R0 ;  /* 0x0000000006067221 */ /* 0x003fe20000010000 */
[----:B------:R-:W-:Y:S01]  /*e5a0*/  MOV R4, 0xe5f0 ;  /* 0x0000e5f000047802 */ /* 0x000fe20000000f00 */
[----:B------:R-:W-:-:S02]  /*e5b0*/  IMAD.MOV.U32 R3, RZ, RZ, 0x1 ;  /* 0x00000001ff037424 */ /* 0x000fc400078e00ff */
[----:B------:R-:W-:Y:S02]  /*e5c0*/  IMAD.MOV.U32 R0, RZ, RZ, 0x1f ;  /* 0x0000001fff007424 */ /* 0x000fe400078e00ff */
[----:B------:R-:W-:Y:S02]  /*e5d0*/  IMAD.MOV.U32 R7, RZ, RZ, -0x1 ;  /* 0xffffffffff077424 */ /* 0x000fe400078e00ff */
[----:B------:R-:W-:Y:S05]  /*e5e0*/  CALL.REL.NOINC `($__internal_0_$__cuda_sm70_shflsync_bfly_p) ;  /* 0x0000002000007944 */ /* 0x000fea0003c00000 */
[----:B-1----:R-:W-:Y:S01]  /*e5f0*/  IMAD.MOV.U32 R5, RZ, RZ, R0 ;  /* 0x000000ffff057224 */ /* 0x002fe200078e0000 */
[----:B0-----:R-:W-:Y:S05]  /*e600*/  BRA `(.L_x_167) ;  /* 0xffff46b000007947 */ /* 0x001fea000383ffff */
        .weak           $__internal_0_$__cuda_sm70_shflsync_bfly_p
        .type           $__internal_0_$__cuda_sm70_shflsync_bfly_p,@function
        .size           $__internal_0_$__cuda_sm70_shflsync_bfly_p,(.L_x_4306 - $__internal_0_$__cuda_sm70_shflsync_bfly_p)
$__internal_0_$__cuda_sm70_shflsync_bfly_p:
[----:B------:R-:W-:Y:S01]  /*e610*/  IMAD.MOV.U32 R5, RZ, RZ, 0x0 ;  /* 0x00000000ff057424 */ /* 0x000fe200078e00ff */
[----:B------:R-:W-:Y:S04]  /*e620*/  WARPSYNC R7 ;  /* 0x0000000700007348 */ /* 0x000fe80003800000 */
[----:B------:R0:W1:Y:S01]  /*e630*/  SHFL.BFLY PT, R0, R6, R3, R0 ;  /* 0x0c00000306007389 */ /* 0x00006200000e0000 */
[----:B------:R-:W-:Y:S05]  /*e640*/  RET.REL.NODEC R4 `(_ZN4mmha33masked_multihead_attention_kernelItLi160ELi256ELi1ELi32ELi256ELb1ELb1EEEv26Multihead_attention_paramsIT_XT5_EE) ;  /* 0xffff19b004007950 */ /* 0x000fea0003c3ffff */
.L_x_168:
[----:B------:R-:W-:-:S00]  /*e650*/  BRA `(.L_x_168) ;  /* 0xfffffff000007947 */ /* 0x000fc0000383ffff */
[----:B------:R-:W-:-:S00]  /*e660*/  NOP ;  /* 0x0000000000007918 */ /* 0x000fc00000000000 */
        /* <DEDUP_REMOVED lines=9> */
.L_x_4306:


//--------------------- .text._ZN4mmha33masked_multihead_attention_kernelItLi160ELi256ELi2ELi32ELi128ELb1ELb1EEEv26Multihead_attention_paramsIT_XT5_EE --------------------------
	.section	.text._ZN4mmha33masked_multihead_attention_kernelItLi160ELi256ELi2ELi32ELi128ELb1ELb1EEEv26Multihead_attention_paramsIT_XT5_EE,"ax",@progbits
	.sectioninfo	@"SHI_REGISTERS=231"
	.align	128
        .global         _ZN4mmha33masked_multihead_attention_kernelItLi160ELi256ELi2ELi32ELi128ELb1ELb1EEEv26Multihead_attention_paramsIT_XT5_EE
        .type           _ZN4mmha33masked_multihead_attention_kernelItLi160ELi256ELi2ELi32ELi128ELb1ELb1EEEv26Multihead_attention_paramsIT_XT5_EE,@function
        .size           _ZN4mmha33masked_multihead_attention_kernelItLi160ELi256ELi2ELi32ELi128ELb1ELb1EEEv26Multihead_attention_paramsIT_XT5_EE,(.L_x_4307 - _ZN4mmha33masked_multihead_attention_kernelItLi160ELi256ELi2ELi32ELi128ELb1ELb1EEEv26Multihead_attention_paramsIT_XT5_EE)
        .other          _ZN4mmha33masked_multihead_attention_kernelItLi160ELi256ELi2ELi32ELi128ELb1ELb1EEEv26Multihead_attention_paramsIT_XT5_EE,@"STO_CUDA_ENTRY STV_DEFAULT"
_ZN4mmha33masked_multihead_attention_kernelItLi160ELi256ELi2ELi32ELi128ELb1ELb1EEEv26Multihead_attention_paramsIT_XT5_EE:
.text._ZN4mmha33masked_multihead_attention_kernelItLi160ELi256ELi2ELi32ELi128ELb1ELb1EEEv26Multihead_attention_paramsIT_XT5_EE:
[----:B------:R-:W-:Y:S02]  /*0000*/  IMAD.MOV.U32 R1, RZ, RZ, c[0x0][0x28] ;  /* 0x00000a00ff017624 */ /* 0x000fe400078e00ff */
[----:B------:R-:W0:Y:S01]  /*0010*/  S2R R27, SR_CTAID.Y ;  /* 0x00000000001b7919 */ /* 0x000e220000002600 */
[----:B------:R-:W-:Y:S01]  /*0020*/  ISETP.NE.U32.AND P0, PT, RZ, c[0x0][0x270], PT ;  /* 0x00009c00ff007a0c */ /* 0x000fe20003f05070 */
[----:B------:R-:W-:-:S03]  /*0030*/  ULDC.64 UR36, c[0x0][0x118] ;  /* 0x0000460000247ab9 */ /* 0x000fc60000000a00 */
[----:B------:R-:W-:-:S13]  /*0040*/  ISETP.NE.AND.EX P0, PT, RZ, c[0x0][0x274], PT, P0 ;  /* 0x00009d00ff007a0c */ /* 0x000fda0003f05300 */
[----:B------:R-:W-:Y:S05]  /*0050*/  @!P0 BRA `(.L_x_169) ;  /* 0x0000005000008947 */ /* 0x000fea0003800000 */
[----:B0-----:R-:W-:-:S04]  /*0060*/  IADD3 R2, P0, R27, c[0x0][0x270], RZ ;  /* 0x00009c001b027a10 */ /* 0x001fc80007f1e0ff */
[----:B------:R-:W-:-:S05]  /*0070*/  LEA.HI.X.SX32 R3, R27, c[0x0][0x274], 0x1, P0 ;  /* 0x00009d001b037a11 */ /* 0x000fca00000f0eff */
[----:B------:R-:W2:Y:S02]  /*0080*/  LDG.E.U8 R2, [R2.64] ;  /* 0x0000002402027981 */ /* 0x000ea4000c1e1100 */
[----:B--2---:R-:W-:-:S13]  /*0090*/  ISETP.NE.AND P0, PT, R2, 0x1, PT ;  /* 0x000000010200780c */ /* 0x004fda0003f05270 */
[----:B------:R-:W-:Y:S05]  /*00a0*/  @!P0 EXIT ;  /* 0x000000000000894d */ /* 0x000fea0003800000 */
.L_x_169:
[----:B------:R-:W-:Y:S02]  /*00b0*/  IABS R5, c[0x0][0x1d0] ;  /* 0x0000740000057a13 */ /* 0x000fe40000000000 */
[----:B------:R-:W-:Y:S02]  /*00c0*/  ISETP.NE.U32.AND P0, PT, RZ, c[0x0][0x240], PT ;  /* 0x00009000ff007a0c */ /* 0x000fe40003f05070 */
[----:B------:R-:W1:Y:S02]  /*00d0*/  I2F.RP R0, R5 ;  /* 0x0000000500007306 */ /* 0x000e640000209400 */
[----:B------:R-:W-:-:S04]  /*00e0*/  ISETP.NE.AND.EX P0, PT, RZ, c[0x0][0x244], PT, P0 ;  /* 0x00009100ff007a0c */ /* 0x000fc80003f05300 */
[----:B------:R-:W-:Y:S01]  /*00f0*/  ISETP.EQ.AND P4, PT, RZ, c[0x0][0x1ec], P0 ;  /* 0x00007b00ff007a0c */ /* 0x000fe20000782270 */
[----:B------:R-:W-:Y:S01]  /*0100*/  IMAD.MOV.U32 R23, RZ, RZ, RZ ;  /* 0x000000ffff177224 */ /* 0x000fe200078e00ff */
[----:B------:R-:W2:Y:S04]  /*0110*/  S2R R22, SR_TID.X ;  /* 0x0000000000167919 */ /* 0x000ea80000002100 */
[----:B------:R-:W3:Y:S01]  /*0120*/  S2R R18, SR_CTAID.X ;  /* 0x0000000000127919 */ /* 0x000ee20000002500 */
[----:B------:R-:W-:Y:S01]  /*0130*/  P2R R222, PR, RZ, 0x10 ;  /* 0x00000010ffde7803 */ /* 0x000fe20000000000 */
[----:B-1----:R-:W1:Y:S02]  /*0140*/  MUFU.RCP R0, R0 ;  /* 0x0000000000007308 */ /* 0x002e640000001000 */
[----:B-1----:R-:W-:-:S06]  /*0150*/  IADD3 R2, R0, 0xffffffe, RZ ;  /* 0x0ffffffe00027810 */ /* 0x002fcc0007ffe0ff */
[----:B------:R1:W4:Y:S02]  /*0160*/  F2I.FTZ.U32.TRUNC.NTZ R3, R2 ;  /* 0x0000000200037305 */ /* 0x000324000021f000 */
[----:B-1----:R-:W-:Y:S02]  /*0170*/  IMAD.MOV.U32 R2, RZ, RZ, RZ ;  /* 0x000000ffff027224 */ /* 0x002fe400078e00ff */
[----:B----4-:R-:W-:-:S04]  /*0180*/  IMAD.MOV R4, RZ, RZ, -R3 ;  /* 0x000000ffff047224 */ /* 0x010fc800078e0a03 */
[----:B------:R-:W-:Y:S01]  /*0190*/  IMAD R7, R4, R5, RZ ;  /* 0x0000000504077224 */ /* 0x000fe200078e02ff */
[----:B0-----:R-:W-:-:S03]  /*01a0*/  IABS R4, R27 ;  /* 0x0000001b00047213 */ /* 0x001fc60000000000 */
[----:B------:R-:W-:-:S06]  /*01b0*/  IMAD.HI.U32 R3, R3, R7, R2 ;  /* 0x0000000703037227 */ /* 0x000fcc00078e0002 */
[----:B------:R-:W-:-:S04]  /*01c0*/  IMAD.HI.U32 R24, R3, R4, RZ ;  /* 0x0000000403187227 */ /* 0x000fc800078e00ff */
[----:B------:R-:W-:-:S04]  /*01d0*/  IMAD.MOV R0, RZ, RZ, -R24 ;  /* 0x000000ffff007224 */ /* 0x000fc800078e0a18 */
[----:B------:R-:W-:Y:S02]  /*01e0*/  IMAD R0, R5, R0, R4 ;  /* 0x0000000005007224 */ /* 0x000fe400078e0204 */
[----:B------:R-:W-:-:S03]  /*01f0*/  IMAD.MOV.U32 R4, RZ, RZ, 0x4 ;  /* 0x00000004ff047424 */ /* 0x000fc600078e00ff */
[----:B------:R-:W-:Y:S01]  /*0200*/  ISETP.GT.U32.AND P2, PT, R5, R0, PT ;  /* 0x000000000500720c */ /* 0x000fe20003f44070 */
[----:B------:R-:W-:-:S05]  /*0210*/  IMAD.WIDE R2, R27, R4, c[0x0][0x278] ;  /* 0x00009e001b027625 */ /* 0x000fca00078e0204 */
[----:B------:R-:W4:Y:S07]  /*0220*/  LDG.E R25, [R2.64] ;  /* 0x0000002402197981 */ /* 0x000f2e000c1e1900 */
[----:B------:R-:W-:Y:S01]  /*0230*/  @!P2 IMAD.IADD R0, R0, 0x1, -R5 ;  /* 0x000000010000a824 */ /* 0x000fe200078e0a05 */
[----:B------:R-:W-:Y:S02]  /*0240*/  @!P2 IADD3 R24, R24, 0x1, RZ ;  /* 0x000000011818a810 */ /* 0x000fe40007ffe0ff */
[----:B------:R-:W-:-:S02]  /*0250*/  ISETP.NE.AND P2, PT, RZ, c[0x0][0x1d0], PT ;  /* 0x00007400ff007a0c */ /* 0x000fc40003f45270 */
[----:B------:R-:W-:Y:S02]  /*0260*/  ISETP.GE.U32.AND P1, PT, R0, R5, PT ;  /* 0x000000050000720c */ /* 0x000fe40003f26070 */
[----:B------:R-:W-:-:S04]  /*0270*/  LOP3.LUT R0, R27, c[0x0][0x1d0], RZ, 0x3c, !PT ;  /* 0x000074001b007a12 */ /* 0x000fc800078e3cff */
[----:B------:R-:W-:-:S07]  /*0280*/  ISETP.GE.AND P3, PT, R0, RZ, PT ;  /* 0x000000ff0000720c */ /* 0x000fce0003f66270 */
[----:B------:R-:W-:-:S06]  /*0290*/  @P1 IADD3 R24, R24, 0x1, RZ ;  /* 0x0000000118181810 */ /* 0x000fcc0007ffe0ff */
[----:B------:R-:W-:Y:S01]  /*02a0*/  @!P3 IMAD.MOV R24, RZ, RZ, -R24 ;  /* 0x000000ffff18b224 */ /* 0x000fe200078e0a18 */
[----:B------:R-:W-:-:S05]  /*02b0*/  @!P2 LOP3.LUT R24, RZ, c[0x0][0x1d0], RZ, 0x33, !PT ;  /* 0x00007400ff18aa12 */ /* 0x000fca00078e33ff */
[----:B------:R-:W-:-:S05]  /*02c0*/  @P4 IMAD.WIDE R4, R24, R4, c[0x0][0x240] ;  /* 0x0000900018044625 */ /* 0x000fca00078e0204 */
[----:B------:R-:W4:Y:S01]  /*02d0*/  @P4 LDG.E R23, [R4.64] ;  /* 0x0000002404174981 */ /* 0x000f22000c1e1900 */
[----:B------:R-:W-:Y:S02]  /*02e0*/  ISETP.NE.U32.AND P3, PT, RZ, c[0x0][0x1f8], PT ;  /* 0x00007e00ff007a0c */ /* 0x000fe40003f65070 */
[C---:B--2---:R-:W-:Y:S02]  /*02f0*/  ISETP.LT.AND P2, PT, R22.reuse, 0x20, P4 ;  /* 0x000000201600780c */ /* 0x044fe40002741270 */
[----:B------:R-:W-:Y:S02]  /*0300*/  ISETP.NE.AND.EX P3, PT, RZ, c[0x0][0x1fc], PT, P3 ;  /* 0x00007f00ff007a0c */ /* 0x000fe40003f65330 */
[C---:B------:R-:W-:Y:S01]  /*0310*/  ISETP.GT.AND P0, PT, R22.reuse, 0x13, PT ;  /* 0x000000131600780c */ /* 0x040fe20003f04270 */
[----:B---3--:R-:W-:Y:S01]  /*0320*/  IMAD R17, R27, c[0x0][0x1d8], R18 ;  /* 0x000076001b117a24 */ /* 0x008fe200078e0212 */
[----:B------:R-:W-:Y:S01]  /*0330*/  SHF.R.S32.HI R8, RZ, 0x1f, R27 ;  /* 0x0000001fff087819 */ /* 0x000fe2000001141b */
[----:B------:R-:W-:-:S02]  /*0340*/  IMAD.SHL.U32 R41, R22, 0x8, RZ ;  /* 0x0000000816297824 */ /* 0x000fc400078e00ff */
[----:B------:R-:W-:-:S06]  /*0350*/  IMAD R212, R17, 0xa0, RZ ;  /* 0x000000a011d47824 */ /* 0x000fcc00078e02ff */
[----:B------:R-:W-:Y:S01]  /*0360*/  @P3 LEA R14, P4, R27, c[0x0][0x1f8], 0x2 ;  /* 0x00007e001b0e3a11 */ /* 0x000fe200078810ff */
[----:B------:R-:W-:-:S03]  /*0370*/  @P2 IMAD.MOV.U32 R9, RZ, RZ, 0x2 ;  /* 0x00000002ff092424 */ /* 0x000fc600078e00ff */
[----:B------:R-:W-:Y:S01]  /*0380*/  @P3 LEA.HI.X R15, R27, c[0x0][0x1fc], R8, 0x2, P4 ;  /* 0x00007f001b0f3a11 */ /* 0x000fe200020f1408 */
[----:B------:R-:W-:Y:S02]  /*0390*/  IMAD.IADD R40, R212, 0x1, R41 ;  /* 0x00000001d4287824 */ /* 0x000fe400078e0229 */
[----:B------:R-:W-:Y:S01]  /*03a0*/  @!P0 IMAD.MOV.U32 R10, RZ, RZ, 0x2 ;  /* 0x00000002ff0a8424 */ /* 0x000fe200078e00ff */
[----:B------:R-:W-:-:S04]  /*03b0*/  IABS R35, c[0x0][0x1d4] ;  /* 0x0000750000237a13 */ /* 0x000fc80000000000 */
[----:B------:R-:W0:Y:S01]  /*03c0*/  I2F.RP R26, R35 ;  /* 0x00000023001a7306 */ /* 0x000e220000209400 */
[----:B----4-:R-:W-:-:S05]  /*03d0*/  IADD3 R16, R25, -0x1, RZ ;  /* 0xffffffff19107810 */ /* 0x010fca0007ffe0ff */
[----:B------:R-:W-:-:S04]  /*03e0*/  @!P0 IMAD.SHL.U32 R3, R16, 0x8, RZ ;  /* 0x0000000810038824 */ /* 0x000fc800078e00ff */
[----:B------:R-:W-:Y:S02]  /*03f0*/  @!P0 IMAD R3, R40, c[0x0][0x1d4], R3 ;  /* 0x0000750028038a24 */ /* 0x000fe400078e0203 */
[----:B------:R-:W-:-:S04]  /*0400*/  @P2 IMAD R2, R23, c[0x0][0x1d8], R18 ;  /* 0x0000760017022a24 */ /* 0x000fc800078e0212 */
[----:B------:R-:W-:-:S04]  /*0410*/  @P2 IMAD R8, R2, 0xa0, R41 ;  /* 0x000000a002082824 */ /* 0x000fc800078e0229 */
[----:B------:R-:W-:-:S04]  /*0420*/  @P2 IMAD.WIDE R8, R8, R9, c[0x0][0x230] ;  /* 0x00008c0008082625 */ /* 0x000fc800078e0209 */
[----:B------:R-:W-:Y:S02]  /*0430*/  @!P0 IMAD.WIDE R2, R3, R10, c[0x0][0x198] ;  /* 0x0000660003028625 */ /* 0x000fe400078e020a */
[----:B------:R-:W5:Y:S01]  /*0440*/  @P2 LDG.E.128 R8, [R8.64] ;  /* 0x0000002408082981 */ /* 0x000f62000c1e1d00 */
[----:B0-----:R-:W0:Y:S01]  /*0450*/  MUFU.RCP R26, R26 ;  /* 0x0000001a001a7308 */ /* 0x001e220000001000 */
[----:B------:R-:W-:-:S04]  /*0460*/  ISETP.EQ.U32.AND P1, PT, RZ, c[0x0][0x170], PT ;  /* 0x00005c00ff007a0c */ /* 0x000fc80003f22070 */
[----:B------:R-:W-:Y:S01]  /*0470*/  ISETP.EQ.OR.EX P1, PT, RZ, c[0x0][0x174], P0, P1 ;  /* 0x00005d00ff007a0c */ /* 0x000fe20000722710 */
[----:B------:R-:W-:Y:S01]  /*0480*/  IMAD R0, R18, 0xa0, RZ ;  /* 0x000000a012007824 */ /* 0x000fe200078e02ff */
[----:B0-----:R-:W-:-:S04]  /*0490*/  IADD3 R20, R26, 0xffffffe, RZ ;  /* 0x0ffffffe1a147810 */ /* 0x001fc80007ffe0ff */
[----:B------:R0:W1:Y:S01]  /*04a0*/  F2I.FTZ.U32.TRUNC.NTZ R21, R20 ;  /* 0x0000001400157305 */ /* 0x000062000021f000 */
[----:B------:R-:W-:Y:S02]  /*04b0*/  IMAD.MOV.U32 R19, RZ, RZ, RZ ;  /* 0x000000ffff137224 */ /* 0x000fe400078e00ff */
[----:B------:R-:W-:-:S04]  /*04c0*/  IMAD.IADD R36, R0, 0x1, R41 ;  /* 0x0000000100247824 */ /* 0x000fc800078e0229 */
[----:B------:R-:W-:Y:S01]  /*04d0*/  @!P1 IMAD.MOV.U32 R13, RZ, RZ, 0x2 ;  /* 0x00000002ff0d9424 */ /* 0x000fe200078e00ff */
[----:B------:R-:W-:Y:S01]  /*04e0*/  CS2R R4, SRZ ;  /* 0x0000000000047805 */ /* 0x000fe2000001ff00 */
[----:B------:R-:W-:Y:S01]  /*04f0*/  CS2R R6, SRZ ;  /* 0x0000000000067805 */ /* 0x000fe2000001ff00 */
[----:B------:R1:W5:Y:S01]  /*0500*/  @P3 LDG.E R19, [R14.64] ;  /* 0x000000240e133981 */ /* 0x000362000c1e1900 */
[----:B------:R-:W-:Y:S01]  /*0510*/  @!P1 IMAD.WIDE R12, R36, R13, c[0x0][0x170] ;  /* 0x00005c00240c9625 */ /* 0x000fe200078e020d */
[----:B------:R-:W-:Y:S01]  /*0520*/  CS2R R28, SRZ ;  /* 0x00000000001c7805 */ /* 0x000fe2000001ff00 */
[----:B------:R-:W-:Y:S02]  /*0530*/  CS2R R30, SRZ ;  /* 0x00000000001e7805 */ /* 0x000fe4000001ff00 */
[----:B0-----:R-:W-:Y:S01]  /*0540*/  IMAD.MOV.U32 R20, RZ, RZ, RZ ;  /* 0x000000ffff147224 */ /* 0x001fe200078e00ff */
[----:B------:R0:W5:Y:S01]  /*0550*/  @!P1 LDG.E.128 R4, [R12.64] ;  /* 0x000000240c049981 */ /* 0x000162000c1e1d00 */
[----:B-1----:R-:W-:-:S03]  /*0560*/  IMAD.MOV R14, RZ, RZ, -R21 ;  /* 0x000000ffff0e7224 */ /* 0x002fc600078e0a15 */
[----:B------:R1:W5:Y:S01]  /*0570*/  @!P0 LDG.E.128 R28, [R2.64] ;  /* 0x00000024021c8981 */ /* 0x000362000c1e1d00 */
[----:B0-----:R-:W-:-:S04]  /*0580*/  IMAD R13, R14, R35, RZ ;  /* 0x000000230e0d7224 */ /* 0x001fc800078e02ff */
[----:B------:R-:W-:Y:S01]  /*0590*/  IMAD.HI.U32 R21, R21, R13, R20 ;  /* 0x0000000d15157227 */ /* 0x000fe200078e0014 */
[----:B-1----:R-:W-:-:S05]  /*05a0*/  IABS R2, R16 ;  /* 0x0000001000027213 */ /* 0x002fca0000000000 */
[----:B------:R-:W-:-:S04]  /*05b0*/  IMAD.HI.U32 R21, R21, R2, RZ ;  /* 0x0000000215157227 */ /* 0x000fc800078e00ff */
[----:B------:R-:W-:-:S04]  /*05c0*/  IMAD.MOV R21, RZ, RZ, -R21 ;  /* 0x000000ffff157224 */ /* 0x000fc800078e0a15 */
[----:B------:R-:W-:-:S05]  /*05d0*/  IMAD R26, R35, R21, R2 ;  /* 0x00000015231a7224 */ /* 0x000fca00078e0202 */
[----:B------:R-:W-:Y:S01]  /*05e0*/  ISETP.GT.U32.AND P3, PT, R35, R26, PT ;  /* 0x0000001a2300720c */ /* 0x000fe20003f64070 */
[----:B------:R-:W-:Y:S01]  /*05f0*/  IMAD R3, R27, c[0x0][0x1c8], R0 ;  /* 0x000072001b037a24 */ /* 0x000fe200078e0200 */
[----:B------:R-:W-:Y:S01]  /*0600*/  ISETP.NE.AND P1, PT, RZ, c[0x0][0x1c8], PT ;  /* 0x00007200ff007a0c */ /* 0x000fe20003f25270 */
[----:B------:R-:W-:Y:S01]  /*0610*/  BSSY B0, `(.L_x_170) ;  /* 0x0000032000007945 */ /* 0x000fe20003800000 */
[----:B------:R-:W-:Y:S01]  /*0620*/  ISETP.NE.AND P5, PT, RZ, c[0x0][0x1ec], PT ;  /* 0x00007b00ff007a0c */ /* 0x000fe20003fa5270 */
[----:B------:R-:W-:Y:S01]  /*0630*/  CS2R R14, SRZ ;  /* 0x00000000000e7805 */ /* 0x000fe2000001ff00 */
[----:B------:R-:W-:Y:S01]  /*0640*/  SEL R3, R212, R3, !P1 ;  /* 0x00000003d4037207 */ /* 0x000fe20004800000 */
[----:B------:R-:W-:Y:S01]  /*0650*/  CS2R R12, SRZ ;  /* 0x00000000000c7805 */ /* 0x000fe2000001ff00 */
[----:B------:R-:W-:-:S05]  /*0660*/  ISETP.GE.AND P1, PT, R16, RZ, PT ;  /* 0x000000ff1000720c */ /* 0x000fca0003f26270 */
[----:B------:R-:W-:-:S05]  /*0670*/  @!P3 IMAD.IADD R26, R26, 0x1, -R35 ;  /* 0x000000011a1ab824 */ /* 0x000fca00078e0a23 */
[----:B------:R-:W-:Y:S01]  /*0680*/  ISETP.GT.U32.AND P3, PT, R35, R26, PT ;  /* 0x0000001a2300720c */ /* 0x000fe20003f64070 */
[----:B------:R-:W-:Y:S07]  /*0690*/  @P0 BRA `(.L_x_171) ;  /* 0x0000029000000947 */ /* 0x000fee0003800000 */
[----:B------:R-:W-:Y:S02]  /*06a0*/  IMAD.MOV.U32 R13, RZ, RZ, 0x2 ;  /* 0x00000002ff0d7424 */ /* 0x000fe400078e00ff */
[----:B------:R-:W-:-:S03]  /*06b0*/  IMAD.IADD R0, R3, 0x1, R41 ;  /* 0x0000000103007824 */ /* 0x000fc600078e0229 */
[----:B------:R-:W-:-:S13]  /*06c0*/  ISETP.NE.AND P4, PT, R13, c[0x0][0x258], PT ;  /* 0x000096000d007a0c */ /* 0x000fda0003f85270 */
[----:B------:R-:W-:-:S05]  /*06d0*/  @P4 IMAD.WIDE R2, R0, R13, c[0x0][0x168] ;  /* 0x00005a0000024625 */ /* 0x000fca00078e020d */
[----:B------:R0:W5:Y:S01]  /*06e0*/  @P4 LDG.E.128 R12, [R2.64] ;  /* 0x00000024020c4981 */ /* 0x000162000c1e1d00 */
[----:B------:R-:W-:Y:S05]  /*06f0*/  @P4 BRA `(.L_x_171) ;  /* 0x0000023000004947 */ /* 0x000fea0003800000 */
[----:B-----5:R-:W-:-:S04]  /*0700*/  IADD3 R12, P4, R0, c[0x0][0x168], RZ ;  /* 0x00005a00000c7a10 */ /* 0x020fc80007f9e0ff */
[----:B------:R-:W-:-:S05]  /*0710*/  LEA.HI.X.SX32 R13, R0, c[0x0][0x16c], 0x1, P4 ;  /* 0x00005b00000d7a11 */ /* 0x000fca00020f0eff */
[----:B------:R-:W2:Y:S01]  /*0720*/  LDG.E.64 R38, [R12.64] ;  /* 0x000000240c267981 */ /* 0x000ea2000c1e1b00 */
[----:B0-----:R-:W-:Y:S02]  /*0730*/  IMAD.MOV.U32 R2, RZ, RZ, c[0x0][0x248] ;  /* 0x00009200ff027624 */ /* 0x001fe400078e00ff */
        /* <DEDUP_REMOVED lines=8> */
[----:B------:R-:W0:Y:S01]  /*07c0*/  I2F.S8 R12, R32 ;  /* 0x00000020000c7306 */ /* 0x000e220000001400 */
        /* <DEDUP_REMOVED lines=16> */
[----:B-1----:R-:W-:-:S05]  /*08d0*/  FMUL.FTZ R13, R0, R33 ;  /* 0x00000021000d7220 */ /* 0x002fca0000410000 */
[----:B------:R-:W-:Y:S01]  /*08e0*/  F2FP.PACK_AB R12, R13, R14 ;  /* 0x0000000e0d0c723e */ /* 0x000fe200000000ff */
[----:B--2---:R-:W-:-:S05]  /*08f0*/  FMUL.FTZ R21, R3, R33 ;  /* 0x0000002103157220 */ /* 0x004fca0000410000 */
[----:B------:R-:W-:Y:S01]  /*0900*/  F2FP.PACK_AB R14, R21, R34 ;  /* 0x00000022150e723e */ /* 0x000fe200000000ff */
[----:B0-----:R-:W-:-:S05]  /*0910*/  FMUL.FTZ R33, R2, R33 ;  /* 0x0000002102217220 */ /* 0x001fca0000410000 */
[----:B------:R-:W-:Y:S02]  /*0920*/  F2FP.PACK_AB R13, R33, R32 ;  /* 0x00000020210d723e */ /* 0x000fe400000000ff */
.L_x_171:
[----:B------:R-:W-:Y:S05]  /*0930*/  BSYNC B0 ;  /* 0x0000000000007941 */ /* 0x000fea0003800000 */
.L_x_170:
[----:B------:R-:W-:Y:S01]  /*0940*/  @!P3 IMAD.IADD R26, R26, 0x1, -R35 ;  /* 0x000000011a1ab824 */ /* 0x000fe200078e0a23 */
[----:B------:R-:W-:Y:S01]  /*0950*/  CS2R R32, SRZ ;  /* 0x0000000000207805 */ /* 0x000fe2000001ff00 */
[----:B------:R-:W-:Y:S01]  /*0960*/  CS2R R34, SRZ ;  /* 0x0000000000227805 */ /* 0x000fe2000001ff00 */
        /* <DEDUP_REMOVED lines=10> */
.L_x_173:
[----:B------:R-:W-:Y:S05]  /*0a10*/  BSYNC B0 ;  /* 0x0000000000007941 */ /* 0x000fea0003800000 */
.L_x_172:
[----:B-----5:R-:W-:Y:S01]  /*0a20*/  HFMA2.MMA R36, R12, 1, 1, R4 ;  /* 0x3c003c000c247835 */ /* 0x020fe20000000004 */
[----:B------:R-:W-:Y:S01]  /*0a30*/  ISETP.NE.AND P0, PT, RZ, c[0x0][0x1d4], PT ;  /* 0x00007500ff007a0c */ /* 0x000fe20003f05270 */
[----:B------:R-:W-:Y:S01]  /*0a40*/  HFMA2.MMA R38, R14, 1, 1, R6 ;  /* 0x3c003c000e267835 */ /* 0x000fe20000000006 */
[----:B------:R-:W-:Y:S01]  /*0a50*/  @!P1 IMAD.MOV R26, RZ, RZ, -R26 ;  /* 0x000000ffff1a9224 */ /* 0x000fe200078e0a1a */
[----:B------:R-:W-:Y:S01]  /*0a60*/  ISETP.LT.AND P3, PT, RZ, c[0x0][0x1e0], PT ;  /* 0x00007800ff007a0c */ /* 0x000fe20003f61270 */
[----:B------:R-:W-:Y:S01]  /*0a70*/  HADD2 R37, R13, R5 ;  /* 0x000000050d257230 */ /* 0x000fe20000000000 */
[----:B------:R-:W-:Y:S05]  /*0a80*/  @P5 BRA `(.L_x_174) ;  /* 0x0000004000005947 */ /* 0x000fea0003800000 */
[----:B------:R-:W-:Y:S01]  /*0a90*/  HFMA2.MMA R29, R29, 1, 1, R33 ;  /* 0x3c003c001d1d7835 */ /* 0x000fe20000000021 */
[----:B------:R-:W-:Y:S01]  /*0aa0*/  HADD2 R28, R28, R32 ;  /* 0x000000201c1c7230 */ /* 0x000fe20000000000 */
[----:B------:R-:W-:Y:S01]  /*0ab0*/  HFMA2.MMA R31, R31, 1, 1, R35 ;  /* 0x3c003c001f1f7835 */ /* 0x000fe20000000023 */
[----:B------:R-:W-:-:S03]  /*0ac0*/  HADD2 R30, R30, R34 ;  /* 0x000000221e1e7230 */ /* 0x000fc60000000000 */
.L_x_174:
[----:B------:R-:W-:Y:S01]  /*0ad0*/  ULDC.U8 UR4, c[0x0][0x1e4] ;  /* 0x0000790000047ab9 */ /* 0x000fe20000000000 */
[----:B------:R-:W-:Y:S01]  /*0ae0*/  @P2 HFMA2.MMA R29, R29, R9, -RZ ;  /* 0x000000091d1d2235 */ /* 0x000fe200001000ff */
[----:B------:R-:W-:Y:S01]  /*0af0*/  ISETP.NE.AND P1, PT, RZ, UR4, PT ;  /* 0x00000004ff007c0c */ /* 0x000fe2000bf25270 */
[----:B------:R-:W-:Y:S01]  /*0b00*/  @P2 HFMA2.MMA R31, R31, R11, -RZ ;  /* 0x0000000b1f1f2235 */ /* 0x000fe200001000ff */
[----:B------:R-:W-:Y:S01]  /*0b10*/  @!P0 LOP3.LUT R26, RZ, c[0x0][0x1d4], RZ, 0x33, !PT ;  /* 0x00007500ff1a8a12 */ /* 0x000fe200078e33ff */
[----:B------:R-:W-:Y:S01]  /*0b20*/  HADD2 R39, R15, R7 ;  /* 0x000000070f277230 */ /* 0x000fe20000000000 */
[----:B------:R-:W-:Y:S01]  /*0b30*/  ISETP.GE.AND P0, PT, R22, 0x20, PT ;  /* 0x000000201600780c */ /* 0x000fe20003f06270 */
[----:B------:R-:W-:Y:S01]  /*0b40*/  @P2 HMUL2 R28, R28, R8 ;  /* 0x000000081c1c2232 */ /* 0x000fe20000000000 */
[----:B------:R-:W-:Y:S01]  /*0b50*/  IMAD R143, R24, c[0x0][0x1d8], RZ ;  /* 0x00007600188f7a24 */ /* 0x000fe200078e02ff */
[----:B------:R-:W-:-:S06]  /*0b60*/  @P2 HMUL2 R30, R30, R10 ;  /* 0x0000000a1e1e2232 */ /* 0x000fcc0000000000 */
[----:B------:R-:W-:Y:S05]  /*0b70*/  @!P1 BRA P3, `(.L_x_175) ;  /* 0x0000143000009947 */ /* 0x000fea0001800000 */
[----:B------:R-:W-:-:S05]  /*0b80*/  IMAD.MOV.U32 R0, RZ, RZ, c[0x0][0x1e0] ;  /* 0x00007800ff007624 */ /* 0x000fca00078e00ff */
[----:B------:R-:W-:-:S13]  /*0b90*/  ISETP.LT.OR P1, PT, R0, 0x1, !P1 ;  /* 0x000000010000780c */ /* 0x000fda0004f21670 */
[----:B------:R-:W-:Y:S05]  /*0ba0*/  @P1 BRA `(.L_x_176) ;  /* 0x00001ea000001947 */ /* 0x000fea0003800000 */
[----:B------:R-:W-:Y:S02]  /*0bb0*/  LEA.HI R0, R0, c[0x0][0x1e0], RZ, 0x1 ;  /* 0x0000780000007a11 */ /* 0x000fe400078f08ff */
[----:B------:R-:W-:Y:S02]  /*0bc0*/  IABS R6, R41 ;  /* 0x0000002900067213 */ /* 0x000fe40000000000 */
[----:B------:R-:W-:-:S04]  /*0bd0*/  SHF.R.S32.HI R42, RZ, 0x1, R0 ;  /* 0x00000001ff2a7819 */ /* 0x000fc80000011400 */
[-C--:B------:R-:W-:Y:S02]  /*0be0*/  IABS R5, R42.reuse ;  /* 0x0000002a00057213 */ /* 0x080fe40000000000 */
[----:B------:R-:W-:Y:S02]  /*0bf0*/  IABS R8, R42 ;  /* 0x0000002a00087213 */ /* 0x000fe40000000000 */
[----:B------:R-:W1:Y:S08]  /*0c00*/  I2F.RP R0, R5 ;  /* 0x0000000500007306 */ /* 0x000e700000209400 */
[----:B-1----:R-:W1:Y:S02]  /*0c10*/  MUFU.RCP R0, R0 ;  /* 0x0000000000007308 */ /* 0x002e640000001000 */
[----:B01----:R-:W-:Y:S01]  /*0c20*/  IADD3 R2, R0, 0xffffffe, RZ ;  /* 0x0ffffffe00027810 */ /* 0x003fe20007ffe0ff */
[----:B------:R-:W-:-:S05]  /*0c30*/  IMAD.MOV R0, RZ, RZ, -R8 ;  /* 0x000000ffff007224 */ /* 0x000fca00078e0a08 */
[----:B------:R0:W1:Y:S02]  /*0c40*/  F2I.FTZ.U32.TRUNC.NTZ R3, R2 ;  /* 0x0000000200037305 */ /* 0x000064000021f000 */
[----:B0-----:R-:W-:Y:S02]  /*0c50*/  IMAD.MOV.U32 R2, RZ, RZ, RZ ;  /* 0x000000ffff027224 */ /* 0x001fe400078e00ff */
[----:B-1----:R-:W-:-:S04]  /*0c60*/  IMAD.MOV R4, RZ, RZ, -R3 ;  /* 0x000000ffff047224 */ /* 0x002fc800078e0a03 */
        /* <DEDUP_REMOVED lines=25> */
[----:B------:R0:W1:Y:S01]  /*0e00*/  LDC.64 R2, c[0x4][R0] ;  /* 0x0100000000027b82 */ /* 0x0000620000000a00 */
        /* <DEDUP_REMOVED lines=14> */
[----:B-1----:R-:W-:Y:S05]  /*0ef0*/  CALL.ABS.NOINC R2 ;  /* 0x0000000002007343 */ /* 0x002fea0003c00000 */
.L_x_177:
        /* <DEDUP_REMOVED lines=9> */
.L_x_178:
        /* <DEDUP_REMOVED lines=16> */
[----:B------:R-:W1:Y:S04]  /*1090*/  LDS.64 R12, [R3+0x420] ;  /* 0x00042000030c7984 */ /* 0x000e680000000a00 */
[----:B------:R-:W2:Y:S01]  /*10a0*/  LDS.64 R14, [R43] ;  /* 0x000000002b0e7984 */ /* 0x000ea20000000a00 */
[----:B-1----:R-:W-:-:S02]  /*10b0*/  SHF.R.U64 R6, R12, 0x10, R13 ;  /* 0x000000100c067819 */ /* 0x002fc4000000120d */
[----:B------:R-:W-:Y:S02]  /*10c0*/  SHF.R.U32.HI R4, RZ, 0x10, R13 ;  /* 0x00000010ff047819 */ /* 0x000fe4000001160d */
[--C-:B0-2---:R-:W-:Y:S02]  /*10d0*/  SHF.R.U64 R37, R14, 0x10, R15.reuse ;  /* 0x000000100e257819 */ /* 0x105fe4000000120f */
        /* <DEDUP_REMOVED lines=20> */
[----:B------:R-:W1:Y:S08]  /*1220*/  I2F R5, R7 ;  /* 0x0000000700057306 */ /* 0x000e700000201400 */
[----:B------:R-:W2:Y:S01]  /*1230*/  I2F R10, R10 ;  /* 0x0000000a000a7306 */ /* 0x000ea20000201400 */
[----:B0-----:R-:W-:-:S04]  /*1240*/  FMUL.FTZ R4, R8, R11 ;  /* 0x0000000b08047220 */ /* 0x001fc80000410000 */
[----:B------:R-:W-:-:S03]  /*1250*/  FMUL.FTZ R9, R4, 13.28771209716796875 ;  /* 0x41549a7804097820 */ /* 0x000fc60000410000 */
[----:B------:R-:W0:Y:S01]  /*1260*/  I2F R6, R6 ;  /* 0x0000000600067306 */ /* 0x000e220000201400 */
[----:B-1----:R-:W-:-:S04]  /*1270*/  FMUL.FTZ R5, R5, R11 ;  /* 0x0000000b05057220 */ /* 0x002fc80000410000 */
[----:B------:R-:W-:Y:S02]  /*1280*/  FMUL.FTZ R5, R5, 13.28771209716796875 ;  /* 0x41549a7805057820 */ /* 0x000fe40000410000 */
[-C--:B--2---:R-:W-:Y:S01]  /*1290*/  FMUL.FTZ R4, R10, R11.reuse ;  /* 0x0000000b0a047220 */ /* 0x084fe20000410000 */
[----:B------:R-:W-:Y:S03]  /*12a0*/  I2F R3, c[0x0][0x1ec] ;  /* 0x00007b0000037b06 */ /* 0x000fe60000201400 */
[----:B------:R-:W-:Y:S02]  /*12b0*/  FMUL.FTZ R10, R4, 13.28771209716796875 ;  /* 0x41549a78040a7820 */ /* 0x000fe40000410000 */
[----:B0-----:R-:W-:-:S03]  /*12c0*/  FMUL.FTZ R7, R6, R11 ;  /* 0x0000000b06077220 */ /* 0x001fc60000410000 */
[----:B------:R-:W0:Y:S01]  /*12d0*/  MUFU.EX2 R12, -R5 ;  /* 0x80000005000c7308 */ /* 0x000e220000000800 */
[----:B------:R-:W-:-:S07]  /*12e0*/  FMUL.FTZ R7, R7, 13.28771209716796875 ;  /* 0x41549a7807077820 */ /* 0x000fce0000410000 */
[----:B------:R-:W1:Y:S08]  /*12f0*/  MUFU.EX2 R6, -R7 ;  /* 0x8000000700067308 */ /* 0x000e700000000800 */
[----:B------:R2:W3:Y:S01]  /*1300*/  MUFU.EX2 R8, -R9 ;  /* 0x8000000900087308 */ /* 0x0004e20000000800 */
[----:B0-----:R-:W-:-:S04]  /*1310*/  FMUL.FTZ R4, R3, R12 ;  /* 0x0000000c03047220 */ /* 0x001fc80000410000 */
[----:B------:R-:W-:-:S03]  /*1320*/  FMUL.RZ R13, R4, 0.15915493667125701904 ;  /* 0x3e22f983040d7820 */ /* 0x000fc6000040c000 */
[----:B------:R-:W0:Y:S01]  /*1330*/  MUFU.EX2 R10, -R10 ;  /* 0x8000000a000a7308 */ /* 0x000e220000000800 */
[C---:B-1----:R-:W-:Y:S01]  /*1340*/  FMUL.FTZ R6, R3.reuse, R6 ;  /* 0x0000000603067220 */ /* 0x042fe20000410000 */
[--C-:B--2---:R-:W-:Y:S02]  /*1350*/  HADD2.F32 R9, -RZ, R37.reuse.H1_H1 ;  /* 0x30000025ff097230 */ /* 0x104fe40000004100 */
[----:B------:R-:W-:Y:S01]  /*1360*/  HADD2.F32 R37, -RZ, R37.H0_H0 ;  /* 0x20000025ff257230 */ /* 0x000fe20000004100 */
[----:B------:R-:W-:Y:S02]  /*1370*/  FMUL.RZ R14, R6, 0.15915493667125701904 ;  /* 0x3e22f983060e7820 */ /* 0x000fe4000040c000 */
[----:B---3--:R-:W-:Y:S01]  /*1380*/  FMUL.FTZ R7, R3, R8 ;  /* 0x0000000803077220 */ /* 0x008fe20000410000 */
[----:B------:R-:W-:Y:S03]  /*1390*/  MUFU.SIN R5, R13 ;  /* 0x0000000d00057308 */ /* 0x000fe60000000400 */
[----:B------:R-:W-:-:S02]  /*13a0*/  FMUL.RZ R7, R7, 0.15915493667125701904 ;  /* 0x3e22f98307077820 */ /* 0x000fc4000040c000 */
[----:B0-----:R-:W-:-:S03]  /*13b0*/  FMUL.FTZ R3, R3, R10 ;  /* 0x0000000a03037220 */ /* 0x001fc60000410000 */
[----:B------:R0:W-:Y:S01]  /*13c0*/  MUFU.COS R4, R13 ;  /* 0x0000000d00047308 */ /* 0x0001e20000000000 */
[----:B------:R-:W-:Y:S01]  /*13d0*/  FMUL.RZ R21, R3, 0.15915493667125701904 ;  /* 0x3e22f98303157820 */ /* 0x000fe2000040c000 */
[--C-:B------:R-:W-:Y:S02]  /*13e0*/  HADD2.F32 R3, -RZ, R36.reuse.H1_H1 ;  /* 0x30000024ff037230 */ /* 0x100fe40000004100 */
[----:B------:R-:W-:-:S04]  /*13f0*/  HADD2.F32 R36, -RZ, R36.H0_H0 ;  /* 0x20000024ff247230 */ /* 0x000fc80000004100 */
[----:B------:R-:W-:Y:S01]  /*1400*/  MUFU.COS R6, R14 ;  /* 0x0000000e00067308 */ /* 0x000fe20000000000 */
[--C-:B0-----:R-:W-:Y:S02]  /*1410*/  HADD2.F32 R13, -RZ, R38.reuse.H1_H1 ;  /* 0x30000026ff0d7230 */ /* 0x101fe40000004100 */
[----:B------:R-:W-:-:S05]  /*1420*/  HADD2.F32 R38, -RZ, R38.H0_H0 ;  /* 0x20000026ff267230 */ /* 0x000fca0000004100 */
[----:B------:R-:W0:Y:S08]  /*1430*/  MUFU.SIN R8, R14 ;  /* 0x0000000e00087308 */ /* 0x000e300000000400 */
[----:B------:R-:W1:Y:S08]  /*1440*/  MUFU.SIN R12, R7 ;  /* 0x00000007000c7308 */ /* 0x000e700000000400 */
[----:B------:R-:W2:Y:S01]  /*1450*/  MUFU.SIN R15, R21 ;  /* 0x00000015000f7308 */ /* 0x000ea20000000400 */
[----:B0-----:R-:W-:-:S02]  /*1460*/  FMUL.FTZ R10, R8, R9 ;  /* 0x00000009080a7220 */ /* 0x001fc40000410000 */
[C---:B------:R-:W-:Y:S02]  /*1470*/  FMUL.FTZ R9, R6.reuse, R9 ;  /* 0x0000000906097220 */ /* 0x040fe40000410000 */
[-C--:B------:R-:W-:Y:S02]  /*1480*/  FFMA.FTZ R10, R6, R37.reuse, -R10 ;  /* 0x00000025060a7223 */ /* 0x080fe4000001080a */
[----:B------:R-:W-:Y:S01]  /*1490*/  FFMA.FTZ R37, R8, R37, R9 ;  /* 0x0000002508257223 */ /* 0x000fe20000010009 */
[----:B------:R0:W3:Y:S04]  /*14a0*/  MUFU.COS R11, R7 ;  /* 0x00000007000b7308 */ /* 0x0000e80000000000 */
[----:B------:R-:W-:-:S04]  /*14b0*/  F2FP.PACK_AB R37, R37, R10 ;  /* 0x0000000a2525723e */ /* 0x000fc800000000ff */
[----:B------:R-:W4:Y:S01]  /*14c0*/  MUFU.COS R14, R21 ;  /* 0x00000015000e7308 */ /* 0x000f220000000000 */
[CC--:B0-----:R-:W-:Y:S02]  /*14d0*/  FMUL.FTZ R7, R5.reuse, R3.reuse ;  /* 0x0000000305077220 */ /* 0x0c1fe40000410000 */
[C---:B------:R-:W-:Y:S02]  /*14e0*/  FMUL.FTZ R3, R4.reuse, R3 ;  /* 0x0000000304037220 */ /* 0x040fe40000410000 */
[-C--:B------:R-:W-:Y:S02]  /*14f0*/  FFMA.FTZ R7, R4, R36.reuse, -R7 ;  /* 0x0000002404077223 */ /* 0x080fe40000010807 */
[----:B------:R-:W-:Y:S02]  /*1500*/  FFMA.FTZ R36, R5, R36, R3 ;  /* 0x0000002405247223 */ /* 0x000fe40000010003 */
[----:B-1----:R-:W-:Y:S02]  /*1510*/  FMUL.FTZ R3, R12, R13 ;  /* 0x0000000d0c037220 */ /* 0x002fe40000410000 */
[----:B--2---:R-:W-:Y:S01]  /*1520*/  FMUL.FTZ R4, R15, R20 ;  /* 0x000000140f047220 */ /* 0x004fe20000410000 */
[----:B------:R-:W-:Y:S01]  /*1530*/  F2FP.PACK_AB R36, R36, R7 ;  /* 0x000000072424723e */ /* 0x000fe200000000ff */
[----:B---3--:R-:W-:-:S02]  /*1540*/  FMUL.FTZ R13, R11, R13 ;  /* 0x0000000d0b0d7220 */ /* 0x008fc40000410000 */
[----:B------:R-:W-:Y:S02]  /*1550*/  FFMA.FTZ R3, R11, R38, -R3 ;  /* 0x000000260b037223 */ /* 0x000fe40000010803 */
[C---:B----4-:R-:W-:Y:S02]  /*1560*/  FMUL.FTZ R20, R14.reuse, R20 ;  /* 0x000000140e147220 */ /* 0x050fe40000410000 */
[-C--:B------:R-:W-:Y:S02]  /*1570*/  FFMA.FTZ R4, R14, R39.reuse, -R4 ;  /* 0x000000270e047223 */ /* 0x080fe40000010804 */
[----:B------:R-:W-:Y:S02]  /*1580*/  FFMA.FTZ R38, R12, R38, R13 ;  /* 0x000000260c267223 */ /* 0x000fe4000001000d */
[----:B------:R-:W-:-:S03]  /*1590*/  FFMA.FTZ R39, R15, R39, R20 ;  /* 0x000000270f277223 */ /* 0x000fc60000010014 */
[----:B------:R-:W-:Y:S02]  /*15a0*/  F2FP.PACK_AB R38, R38, R3 ;  /* 0x000000032626723e */ /* 0x000fe400000000ff */
[----:B------:R-:W-:Y:S01]  /*15b0*/  F2FP.PACK_AB R39, R39, R4 ;  /* 0x000000042727723e */ /* 0x000fe200000000ff */
[----:B------:R-:W-:Y:S05]  /*15c0*/  BRA `(.L_x_183) ;  /* 0x0000083000007947 */ /* 0x000fea0003800000 */
.L_x_182:
[C---:B------:R-:W-:Y:S01]  /*15d0*/  IMAD R45, R10.reuse, 0x2, R41 ;  /* 0x000000020a2d7824 */ /* 0x040fe200078e0229 */
[----:B------:R-:W-:Y:S01]  /*15e0*/  SHF.R.S32.HI R3, RZ, 0x1f, R8 ;  /* 0x0000001fff037819 */ /* 0x000fe20000011408 */
[----:B------:R-:W-:Y:S01]  /*15f0*/  IMAD R47, R10, 0x2, R43 ;  /* 0x000000020a2f7824 */ /* 0x000fe200078e022b */
[----:B------:R-:W-:Y:S02]  /*1600*/  BSSY B2, `(.L_x_184) ;  /* 0x000006f000027945 */ /* 0x000fe40003800000 */
[----:B------:R-:W0:Y:S01]  /*1610*/  LDS.64 R10, [R45] ;  /* 0x000000002d0a7984 */ /* 0x000e220000000a00 */
[----:B------:R-:W-:-:S03]  /*1620*/  LEA.HI R3, R3, R8, RZ, 0x2 ;  /* 0x0000000803037211 */ /* 0x000fc600078f10ff */
[----:B------:R-:W1:Y:S02]  /*1630*/  LDS.64 R12, [R47] ;  /* 0x000000002f0c7984 */ /* 0x000e640000000a00 */
[----:B------:R-:W-:-:S05]  /*1640*/  IMAD.SHL.U32 R3, R3, 0x2, RZ ;  /* 0x0000000203037824 */ /* 0x000fca00078e00ff */
[----:B------:R-:W-:-:S04]  /*1650*/  LOP3.LUT R9, R3, 0xfffffff8, RZ, 0xc0, !PT ;  /* 0xfffffff803097812 */ /* 0x000fc800078ec0ff */
[----:B------:R-:W-:Y:S02]  /*1660*/  ISETP.GE.AND P0, PT, R9, c[0x0][0x1e0], PT ;  /* 0x0000780009007a0c */ /* 0x000fe40003f06270 */
[--C-:B0-----:R-:W-:Y:S02]  /*1670*/  SHF.R.U64 R6, R10, 0x10, R11.reuse ;  /* 0x000000100a067819 */ /* 0x101fe4000000120b */
[----:B------:R-:W-:Y:S02]  /*1680*/  SHF.R.U32.HI R4, RZ, 0x10, R11 ;  /* 0x00000010ff047819 */ /* 0x000fe4000001160b */
[--C-:B-1----:R-:W-:Y:S02]  /*1690*/  SHF.R.U64 R29, R12, 0x10, R13.reuse ;  /* 0x000000100c1d7819 */ /* 0x102fe4000000120d */
        /* <DEDUP_REMOVED lines=10> */
[--C-:B------:R-:W-:Y:S01]  /*1740*/  HADD2.F32 R49, -RZ, R37.reuse.H1_H1 ;  /* 0x30000025ff317230 */ /* 0x100fe20000004100 */
[----:B------:R-:W-:Y:S01]  /*1750*/  IADD3 R8, R9, 0x6, RZ ;  /* 0x0000000609087810 */ /* 0x000fe20007ffe0ff */
[----:B------:R-:W-:Y:S01]  /*1760*/  HADD2.F32 R44, -RZ, R37.H0_H0 ;  /* 0x20000025ff2c7230 */ /* 0x000fe20000004100 */
        /* <DEDUP_REMOVED lines=11> */
[----:B------:R-:W1:Y:S01]  /*1820*/  I2F R5, R5 ;  /* 0x0000000500057306 */ /* 0x000e620000201400 */
[----:B------:R-:W-:Y:S01]  /*1830*/  HADD2.F32 R31, -RZ, R31.H0_H0 ;  /* 0x2000001fff1f7230 */ /* 0x000fe20000004100 */
[----:B0-----:R-:W-:-:S06]  /*1840*/  FMUL.FTZ R4, R4, R10 ;  /* 0x0000000a04047220 */ /* 0x001fcc0000410000 */
[----:B------:R-:W0:Y:S01]  /*1850*/  I2F R7, R7 ;  /* 0x0000000700077306 */ /* 0x000e220000201400 */
[----:B------:R-:W-:Y:S02]  /*1860*/  FMUL.FTZ R4, R4, 13.28771209716796875 ;  /* 0x41549a7804047820 */ /* 0x000fe40000410000 */
[----:B-1----:R-:W-:-:S05]  /*1870*/  FMUL.FTZ R6, R5, R10 ;  /* 0x0000000a05067220 */ /* 0x002fca0000410000 */
[----:B------:R-:W1:Y:S01]  /*1880*/  I2F R8, R8 ;  /* 0x0000000800087306 */ /* 0x000e620000201400 */
[----:B------:R-:W-:-:S07]  /*1890*/  FMUL.FTZ R6, R6, 13.28771209716796875 ;  /* 0x41549a7806067820 */ /* 0x000fce0000410000 */
[----:B------:R-:W-:Y:S01]  /*18a0*/  I2F R3, R3 ;  /* 0x0000000300037306 */ /* 0x000fe20000201400 */
[----:B0-----:R-:W-:-:S04]  /*18b0*/  FMUL.FTZ R5, R7, R10 ;  /* 0x0000000a07057220 */ /* 0x001fc80000410000 */
[----:B------:R-:W-:-:S03]  /*18c0*/  FMUL.FTZ R9, R5, 13.28771209716796875 ;  /* 0x41549a7805097820 */ /* 0x000fc60000410000 */
[----:B------:R-:W0:Y:S01]  /*18d0*/  MUFU.EX2 R4, -R4 ;  /* 0x8000000400047308 */ /* 0x000e220000000800 */
[----:B-1----:R-:W-:-:S04]  /*18e0*/  FMUL.FTZ R8, R8, R10 ;  /* 0x0000000a08087220 */ /* 0x002fc80000410000 */
[----:B------:R-:W-:-:S03]  /*18f0*/  FMUL.FTZ R11, R8, 13.28771209716796875 ;  /* 0x41549a78080b7820 */ /* 0x000fc60000410000 */
[----:B------:R-:W1:Y:S08]  /*1900*/  MUFU.EX2 R6, -R6 ;  /* 0x8000000600067308 */ /* 0x000e700000000800 */
[----:B------:R-:W2:Y:S01]  /*1910*/  MUFU.EX2 R10, -R9 ;  /* 0x80000009000a7308 */ /* 0x000ea20000000800 */
[----:B0-----:R-:W-:-:S04]  /*1920*/  FMUL.FTZ R5, R3, R4 ;  /* 0x0000000403057220 */ /* 0x001fc80000410000 */
[----:B------:R-:W-:-:S03]  /*1930*/  FMUL.RZ R14, R5, 0.15915493667125701904 ;  /* 0x3e22f983050e7820 */ /* 0x000fc6000040c000 */
[----:B------:R0:W3:Y:S01]  /*1940*/  MUFU.EX2 R12, -R11 ;  /* 0x8000000b000c7308 */ /* 0x0000e20000000800 */
[----:B-1----:R-:W-:-:S04]  /*1950*/  FMUL.FTZ R7, R3, R6 ;  /* 0x0000000603077220 */ /* 0x002fc80000410000 */
[----:B------:R-:W-:-:S03]  /*1960*/  FMUL.RZ R7, R7, 0.15915493667125701904 ;  /* 0x3e22f98307077820 */ /* 0x000fc6000040c000 */
[----:B------:R-:W1:Y:S01]  /*1970*/  MUFU.COS R4, R14 ;  /* 0x0000000e00047308 */ /* 0x000e620000000000 */
[----:B--2---:R-:W-:Y:S01]  /*1980*/  FMUL.FTZ R6, R3, R10 ;  /* 0x0000000a03067220 */ /* 0x004fe20000410000 */
[--C-:B0-----:R-:W-:Y:S02]  /*1990*/  HADD2.F32 R11, -RZ, R29.reuse.H1_H1 ;  /* 0x3000001dff0b7230 */ /* 0x101fe40000004100 */
[----:B------:R-:W-:Y:S01]  /*19a0*/  HADD2.F32 R29, -RZ, R29.H0_H0 ;  /* 0x2000001dff1d7230 */ /* 0x000fe20000004100 */
[----:B------:R-:W-:-:S03]  /*19b0*/  FMUL.RZ R9, R6, 0.15915493667125701904 ;  /* 0x3e22f98306097820 */ /* 0x000fc6000040c000 */
[----:B------:R-:W0:Y:S01]  /*19c0*/  MUFU.SIN R5, R14 ;  /* 0x0000000e00057308 */ /* 0x000e220000000400 */
[----:B---3--:R-:W-:-:S04]  /*19d0*/  FMUL.FTZ R3, R3, R12 ;  /* 0x0000000c03037220 */ /* 0x008fc80000410000 */
[----:B------:R-:W-:-:S03]  /*19e0*/  FMUL.RZ R37, R3, 0.15915493667125701904 ;  /* 0x3e22f98303257820 */ /* 0x000fc6000040c000 */
[----:B------:R-:W2:Y:S01]  /*19f0*/  MUFU.SIN R10, R7 ;  /* 0x00000007000a7308 */ /* 0x000ea20000000400 */
[----:B-1----:R-:W-:-:S07]  /*1a00*/  FMUL.FTZ R6, R42, R4 ;  /* 0x000000042a067220 */ /* 0x002fce0000410000 */
[----:B------:R1:W3:Y:S01]  /*1a10*/  MUFU.COS R8, R7 ;  /* 0x0000000700087308 */ /* 0x0002e20000000000 */
[-C--:B0-----:R-:W-:Y:S02]  /*1a20*/  FMUL.FTZ R3, R42, R5.reuse ;  /* 0x000000052a037220 */ /* 0x081fe40000410000 */
[C---:B------:R-:W-:Y:S02]  /*1a30*/  FFMA.FTZ R6, R21.reuse, R5, R6 ;  /* 0x0000000515067223 */ /* 0x040fe40000010006 */
[----:B------:R-:W-:-:S03]  /*1a40*/  FFMA.FTZ R3, R21, R4, -R3 ;  /* 0x0000000415037223 */ /* 0x000fc60000010803 */
[----:B------:R-:W0:Y:S01]  /*1a50*/  MUFU.SIN R14, R9 ;  /* 0x00000009000e7308 */ /* 0x000e220000000400 */
[--C-:B-1----:R-:W-:Y:S01]  /*1a60*/  HADD2.F32 R7, -RZ, R28.reuse.H1_H1 ;  /* 0x3000001cff077230 */ /* 0x102fe20000004100 */
[----:B--2---:R-:W-:Y:S01]  /*1a70*/  FMUL.FTZ R12, R10, R11 ;  /* 0x0000000b0a0c7220 */ /* 0x004fe20000410000 */
[----:B------:R-:W-:-:S05]  /*1a80*/  HADD2.F32 R28, -RZ, R28.H0_H0 ;  /* 0x2000001cff1c7230 */ /* 0x000fca0000004100 */
[----:B------:R1:W2:Y:S01]  /*1a90*/  MUFU.COS R13, R9 ;  /* 0x00000009000d7308 */ /* 0x0002a20000000000 */
[C---:B---3--:R-:W-:Y:S02]  /*1aa0*/  FMUL.FTZ R11, R8.reuse, R11 ;  /* 0x0000000b080b7220 */ /* 0x048fe40000410000 */
[-C--:B------:R-:W-:Y:S02]  /*1ab0*/  FFMA.FTZ R12, R8, R29.reuse, -R12 ;  /* 0x0000001d080c7223 */ /* 0x080fe4000001080c */
[----:B------:R-:W-:-:S03]  /*1ac0*/  FFMA.FTZ R29, R10, R29, R11 ;  /* 0x0000001d0a1d7223 */ /* 0x000fc6000001000b */
[----:B------:R-:W3:Y:S01]  /*1ad0*/  MUFU.SIN R21, R37 ;  /* 0x0000002500157308 */ /* 0x000ee20000000400 */
[-C--:B-1----:R-:W-:Y:S01]  /*1ae0*/  FMUL.FTZ R9, R5, R7.reuse ;  /* 0x0000000705097220 */ /* 0x082fe20000410000 */
[----:B------:R-:W-:Y:S01]  /*1af0*/  F2FP.PACK_AB R29, R29, R12 ;  /* 0x0000000c1d1d723e */ /* 0x000fe200000000ff */
[C---:B------:R-:W-:Y:S02]  /*1b00*/  FMUL.FTZ R7, R4.reuse, R7 ;  /* 0x0000000704077220 */ /* 0x040fe40000410000 */
[-C--:B------:R-:W-:Y:S02]  /*1b10*/  FFMA.FTZ R9, R4, R28.reuse, -R9 ;  /* 0x0000001c04097223 */ /* 0x080fe40000010809 */
[----:B------:R-:W-:Y:S01]  /*1b20*/  FFMA.FTZ R28, R5, R28, R7 ;  /* 0x0000001c051c7223 */ /* 0x000fe20000010007 */
[----:B------:R1:W4:Y:S01]  /*1b30*/  MUFU.COS R20, R37 ;  /* 0x0000002500147308 */ /* 0x0003220000000000 */
[C---:B------:R-:W-:Y:S02]  /*1b40*/  FMUL.FTZ R5, R49.reuse, R10 ;  /* 0x0000000a31057220 */ /* 0x040fe40000410000 */
[-C--:B------:R-:W-:Y:S01]  /*1b50*/  FMUL.FTZ R7, R49, R8.reuse ;  /* 0x0000000831077220 */ /* 0x080fe20000410000 */
[----:B------:R-:W-:Y:S01]  /*1b60*/  F2FP.PACK_AB R28, R28, R9 ;  /* 0x000000091c1c723e */ /* 0x000fe200000000ff */
[----:B------:R-:W-:-:S02]  /*1b70*/  FFMA.FTZ R5, R44, R8, -R5 ;  /* 0x000000082c057223 */ /* 0x000fc40000010805 */
[----:B------:R-:W-:Y:S02]  /*1b80*/  FFMA.FTZ R4, R44, R10, R7 ;  /* 0x0000000a2c047223 */ /* 0x000fe40000010007 */
[----:B0-----:R-:W-:Y:S02]  /*1b90*/  FMUL.FTZ R8, R46, R14 ;  /* 0x0000000e2e087220 */ /* 0x001fe40000410000 */
[----:B------:R-:W-:Y:S01]  /*1ba0*/  FMUL.FTZ R10, R14, R15 ;  /* 0x0000000f0e0a7220 */ /* 0x000fe20000410000 */
[----:B-1----:R-:W-:Y:S01]  /*1bb0*/  F2FP.PACK_AB R37, R4, R5 ;  /* 0x000000050425723e */ /* 0x002fe200000000ff */
[----:B--2---:R-:W-:Y:S02]  /*1bc0*/  FMUL.FTZ R7, R46, R13 ;  /* 0x0000000d2e077220 */ /* 0x004fe40000410000 */
[----:B------:R-:W-:Y:S02]  /*1bd0*/  FMUL.FTZ R15, R13, R15 ;  /* 0x0000000f0d0f7220 */ /* 0x000fe40000410000 */
[----:B------:R-:W-:-:S02]  /*1be0*/  FFMA.FTZ R8, R38, R13, -R8 ;  /* 0x0000000d26087223 */ /* 0x000fc40000010808 */
[----:B------:R-:W-:Y:S02]  /*1bf0*/  FFMA.FTZ R10, R13, R30, -R10 ;  /* 0x0000001e0d0a7223 */ /* 0x000fe4000001080a */
[----:B------:R-:W-:Y:S02]  /*1c00*/  FFMA.FTZ R7, R38, R14, R7 ;  /* 0x0000000e26077223 */ /* 0x000fe40000010007 */
[----:B------:R-:W-:Y:S02]  /*1c10*/  FFMA.FTZ R15, R14, R30, R15 ;  /* 0x0000001e0e0f7223 */ /* 0x000fe4000001000f */
[C---:B---3--:R-:W-:Y:S01]  /*1c20*/  FMUL.FTZ R11, R48.reuse, R21 ;  /* 0x00000015300b7220 */ /* 0x048fe20000410000 */
[----:B------:R-:W-:Y:S01]  /*1c30*/  F2FP.PACK_AB R38, R7, R8 ;  /* 0x000000080726723e */ /* 0x000fe200000000ff */
[----:B------:R-:W-:Y:S01]  /*1c40*/  FMUL.FTZ R13, R21, R36 ;  /* 0x00000024150d7220 */ /* 0x000fe20000410000 */
[----:B------:R-:W-:Y:S01]  /*1c50*/  F2FP.PACK_AB R30, R15, R10 ;  /* 0x0000000a0f1e723e */ /* 0x000fe200000000ff */
[----:B----4-:R-:W-:-:S02]  /*1c60*/  FMUL.FTZ R14, R48, R20 ;  /* 0x00000014300e7220 */ /* 0x010fc40000410000 */
[C---:B------:R-:W-:Y:S02]  /*1c70*/  FMUL.FTZ R36, R20.reuse, R36 ;  /* 0x0000002414247220 */ /* 0x040fe40000410000 */
[C---:B------:R-:W-:Y:S02]  /*1c80*/  FFMA.FTZ R11, R39.reuse, R20, -R11 ;  /* 0x00000014270b7223 */ /* 0x040fe4000001080b */
[----:B------:R-:W-:Y:S02]  /*1c90*/  FFMA.FTZ R13, R20, R31, -R13 ;  /* 0x0000001f140d7223 */ /* 0x000fe4000001080d */
[----:B------:R-:W-:Y:S02]  /*1ca0*/  FFMA.FTZ R14, R39, R21, R14 ;  /* 0x00000015270e7223 */ /* 0x000fe4000001000e */
[----:B------:R-:W-:Y:S01]  /*1cb0*/  FFMA.FTZ R20, R21, R31, R36 ;  /* 0x0000001f15147223 */ /* 0x000fe20000010024 */
[----:B------:R-:W-:Y:S02]  /*1cc0*/  F2FP.PACK_AB R36, R6, R3 ;  /* 0x000000030624723e */ /* 0x000fe400000000ff */
[----:B------:R-:W-:-:S02]  /*1cd0*/  F2FP.PACK_AB R39, R14, R11 ;  /* 0x0000000b0e27723e */ /* 0x000fc400000000ff */
[----:B------:R-:W-:Y:S02]  /*1ce0*/  F2FP.PACK_AB R31, R20, R13 ;  /* 0x0000000d141f723e */ /* 0x000fe400000000ff */
.L_x_185:
[----:B------:R-:W-:Y:S05]  /*1cf0*/  BSYNC B2 ;  /* 0x0000000000027941 */ /* 0x000fea0003800000 */
.L_x_184:
        /* <DEDUP_REMOVED lines=16> */
.L_x_183:
[----:B------:R-:W-:Y:S05]  /*1e00*/  BSYNC B1 ;  /* 0x0000000000017941 */ /* 0x000fea0003800000 */
.L_x_181:
        /* <DEDUP_REMOVED lines=16> */
.L_x_180:
[----:B------:R-:W-:Y:S05]  /*1f10*/  BSYNC B0 ;  /* 0x0000000000007941 */ /* 0x000fea0003800000 */
.L_x_179:
[----:B------:R-:W-:Y:S06]  /*1f20*/  BAR.SYNC.DEFER_BLOCKING 0x0 ;  /* 0x0000000000007b1d */ /* 0x000fec0000010000 */
[----:B------:R-:W-:Y:S01]  /*1f30*/  BSSY B0, `(.L_x_186) ;  /* 0x0000005000007945 */ /* 0x000fe20003800000 */
[----:B------:R-:W-:Y:S05]  /*1f40*/  @!P6 BRA `(.L_x_187) ;  /* 0x000000300000e947 */ /* 0x000fea0003800000 */
[----:B------:R-:W-:Y:S01]  /*1f50*/  ISETP.NE.AND P0, PT, RZ, c[0x0][0x1ec], PT ;  /* 0x00007b00ff007a0c */ /* 0x000fe20003f05270 */
[----:B0-----:R0:W1:-:S12]  /*1f60*/  LDS.128 R36, [R0] ;  /* 0x0000000000247984 */ /* 0x0010580000000c00 */
[----:B------:R0:W2:Y:S02]  /*1f70*/  @!P0 LDS.128 R28, [R2] ;  /* 0x00000000021c8984 */ /* 0x0000a40000000c00 */
.L_x_187:
[----:B------:R-:W-:Y:S05]  /*1f80*/  BSYNC B0 ;  /* 0x0000000000007941 */ /* 0x000fea0003800000 */
.L_x_186:
[----:B------:R-:W-:Y:S06]  /*1f90*/  BAR.SYNC.DEFER_BLOCKING 0x0 ;  /* 0x0000000000007b1d */ /* 0x000fec0000010000 */
[----:B------:R-:W-:Y:S05]  /*1fa0*/  BRA `(.L_x_176) ;  /* 0x00000aa000007947 */ /* 0x000fea0003800000 */
.L_x_175:
[----:B------:R-:W-:Y:S01]  /*1fb0*/  ISETP.NE.AND P0, PT, RZ, c[0x0][0x1ec], PT ;  /* 0x00007b00ff007a0c */ /* 0x000fe20003f05270 */
[----:B------:R-:W-:Y:S01]  /*1fc0*/  BSSY B0, `(.L_x_176) ;  /* 0x00000a8000007945 */ /* 0x000fe20003800000 */
[----:B------:R-:W-:-:S11]  /*1fd0*/  IADD3 R0, -R19, c[0x0][0x1ec], RZ ;  /* 0x00007b0013007a10 */ /* 0x000fd60007ffe1ff */
[----:B------:R-:W-:Y:S05]  /*1fe0*/  @!P0 BRA `(.L_x_188) ;  /* 0x0000045000008947 */ /* 0x000fea0003800000 */
[----:B------:R-:W-:-:S13]  /*1ff0*/  ISETP.GE.AND P0, PT, R41, c[0x0][0x1e0], PT ;  /* 0x0000780029007a0c */ /* 0x000fda0003f06270 */
[----:B------:R-:W-:Y:S05]  /*2000*/  @P0 BRA `(.L_x_189) ;  /* 0x00000a3000000947 */ /* 0x000fea0003800000 */
[----:B------:R-:W1:Y:S01]  /*2010*/  I2F R6, c[0x0][0x1e0] ;  /* 0x0000780000067b06 */ /* 0x000e620000201400 */
[C---:B0-----:R-:W-:Y:S01]  /*2020*/  IADD3 R3, R41.reuse, 0x2, RZ ;  /* 0x0000000229037810 */ /* 0x041fe20007ffe0ff */
[--C-:B------:R-:W-:Y:S01]  /*2030*/  HADD2.F32 R15, -RZ, R38.reuse.H1_H1 ;  /* 0x30000026ff0f7230 */ /* 0x100fe20000004100 */
[C---:B------:R-:W-:Y:S01]  /*2040*/  IADD3 R7, R41.reuse, 0x6, RZ ;  /* 0x0000000629077810 */ /* 0x040fe20007ffe0ff */
[--C-:B------:R-:W-:Y:S01]  /*2050*/  HADD2.F32 R14, -RZ, R39.reuse.H1_H1 ;  /* 0x30000027ff0e7230 */ /* 0x100fe20000004100 */
[----:B------:R-:W-:Y:S01]  /*2060*/  IADD3 R5, R41, 0x4, RZ ;  /* 0x0000000429057810 */ /* 0x000fe20007ffe0ff */
[----:B------:R-:W-:Y:S02]  /*2070*/  HADD2.F32 R38, -RZ, R38.H0_H0 ;  /* 0x20000026ff267230 */ /* 0x000fe40000004100 */
[----:B------:R-:W-:Y:S01]  /*2080*/  I2F R2, R41 ;  /* 0x0000002900027306 */ /* 0x000fe20000201400 */
[----:B------:R-:W-:-:S07]  /*2090*/  HADD2.F32 R39, -RZ, R39.H0_H0 ;  /* 0x20000027ff277230 */ /* 0x000fce0000004100 */
[----:B-1----:R-:W0:Y:S08]  /*20a0*/  MUFU.RCP R8, R6 ;  /* 0x0000000600087308 */ /* 0x002e300000001000 */
        /* <DEDUP_REMOVED lines=8> */
[----:B------:R-:W-:Y:S03]  /*2130*/  I2F R0, R0 ;  /* 0x0000000000007306 */ /* 0x000fe60000201400 */
[----:B------:R-:W-:Y:S02]  /*2140*/  FMUL.FTZ R7, R3, 13.28771209716796875 ;  /* 0x41549a7803077820 */ /* 0x000fe40000410000 */
[----:B0-----:R-:W-:-:S03]  /*2150*/  FMUL.FTZ R6, R5, R8 ;  /* 0x0000000805067220 */ /* 0x001fc60000410000 */
[----:B------:R-:W0:Y:S01]  /*2160*/  MUFU.EX2 R9, -R2 ;  /* 0x8000000200097308 */ /* 0x000e220000000800 */
[----:B------:R-:W-:-:S07]  /*2170*/  FMUL.FTZ R6, R6, 13.28771209716796875 ;  /* 0x41549a7806067820 */ /* 0x000fce0000410000 */
[----:B------:R-:W1:Y:S08]  /*2180*/  MUFU.EX2 R11, -R4 ;  /* 0x80000004000b7308 */ /* 0x000e700000000800 */
[----:B------:R-:W2:Y:S01]  /*2190*/  MUFU.EX2 R13, -R6 ;  /* 0x80000006000d7308 */ /* 0x000ea20000000800 */
[----:B0-----:R-:W-:-:S04]  /*21a0*/  FMUL.FTZ R3, R0, R9 ;  /* 0x0000000900037220 */ /* 0x001fc80000410000 */
[----:B------:R-:W-:-:S03]  /*21b0*/  FMUL.RZ R9, R3, 0.15915493667125701904 ;  /* 0x3e22f98303097820 */ /* 0x000fc6000040c000 */
[----:B------:R-:W0:Y:S01]  /*21c0*/  MUFU.EX2 R7, -R7 ;  /* 0x8000000700077308 */ /* 0x000e220000000800 */
[----:B-1----:R-:W-:-:S04]  /*21d0*/  FMUL.FTZ R5, R0, R11 ;  /* 0x0000000b00057220 */ /* 0x002fc80000410000 */
[----:B------:R-:W-:Y:S02]  /*21e0*/  FMUL.RZ R11, R5, 0.15915493667125701904 ;  /* 0x3e22f983050b7820 */ /* 0x000fe4000040c000 */
[C---:B--2---:R-:W-:Y:S01]  /*21f0*/  FMUL.FTZ R5, R0.reuse, R13 ;  /* 0x0000000d00057220 */ /* 0x044fe20000410000 */
[----:B------:R-:W-:Y:S03]  /*2200*/  MUFU.SIN R3, R9 ;  /* 0x0000000900037308 */ /* 0x000fe60000000400 */
[----:B------:R-:W-:Y:S02]  /*2210*/  FMUL.RZ R5, R5, 0.15915493667125701904 ;  /* 0x3e22f98305057820 */ /* 0x000fe4000040c000 */
[----:B0-----:R-:W-:-:S03]  /*2220*/  FMUL.FTZ R0, R0, R7 ;  /* 0x0000000700007220 */ /* 0x001fc60000410000 */
[----:B------:R0:W-:Y:S01]  /*2230*/  MUFU.COS R2, R9 ;  /* 0x0000000900027308 */ /* 0x0001e20000000000 */
[----:B------:R-:W-:Y:S01]  /*2240*/  FMUL.RZ R13, R0, 0.15915493667125701904 ;  /* 0x3e22f983000d7820 */ /* 0x000fe2000040c000 */
[--C-:B------:R-:W-:Y:S02]  /*2250*/  HADD2.F32 R0, -RZ, R36.reuse.H1_H1 ;  /* 0x30000024ff007230 */ /* 0x100fe40000004100 */
[----:B------:R-:W-:-:S04]  /*2260*/  HADD2.F32 R36, -RZ, R36.H0_H0 ;  /* 0x20000024ff247230 */ /* 0x000fc80000004100 */
[----:B------:R-:W1:Y:S01]  /*2270*/  MUFU.SIN R6, R11 ;  /* 0x0000000b00067308 */ /* 0x000e620000000400 */
[--C-:B0-----:R-:W-:Y:S02]  /*2280*/  HADD2.F32 R9, -RZ, R37.reuse.H1_H1 ;  /* 0x30000025ff097230 */ /* 0x101fe40000004100 */
[----:B------:R-:W-:-:S05]  /*2290*/  HADD2.F32 R37, -RZ, R37.H0_H0 ;  /* 0x20000025ff257230 */ /* 0x000fca0000004100 */
[----:B------:R-:W0:Y:S08]  /*22a0*/  MUFU.COS R4, R11 ;  /* 0x0000000b00047308 */ /* 0x000e300000000000 */
[----:B------:R-:W2:Y:S01]  /*22b0*/  MUFU.SIN R10, R5 ;  /* 0x00000005000a7308 */ /* 0x000ea20000000400 */
[----:B-1----:R-:W-:-:S07]  /*22c0*/  FMUL.FTZ R7, R6, R9 ;  /* 0x0000000906077220 */ /* 0x002fce0000410000 */
[----:B------:R1:W3:Y:S01]  /*22d0*/  MUFU.COS R8, R5 ;  /* 0x0000000500087308 */ /* 0x0002e20000000000 */
[C---:B0-----:R-:W-:Y:S02]  /*22e0*/  FMUL.FTZ R9, R4.reuse, R9 ;  /* 0x0000000904097220 */ /* 0x041fe40000410000 */
[-C--:B------:R-:W-:Y:S02]  /*22f0*/  FFMA.FTZ R7, R4, R37.reuse, -R7 ;  /* 0x0000002504077223 */ /* 0x080fe40000010807 */
[----:B------:R-:W-:-:S03]  /*2300*/  FFMA.FTZ R6, R6, R37, R9 ;  /* 0x0000002506067223 */ /* 0x000fc60000010009 */
[----:B------:R-:W0:Y:S01]  /*2310*/  MUFU.SIN R12, R13 ;  /* 0x0000000d000c7308 */ /* 0x000e220000000400 */
[CC--:B-1----:R-:W-:Y:S01]  /*2320*/  FMUL.FTZ R5, R3.reuse, R0.reuse ;  /* 0x0000000003057220 */ /* 0x0c2fe20000410000 */
[----:B------:R-:W-:Y:S01]  /*2330*/  F2FP.PACK_AB R37, R6, R7 ;  /* 0x000000070625723e */ /* 0x000fe200000000ff */
[C---:B------:R-:W-:Y:S02]  /*2340*/  FMUL.FTZ R0, R2.reuse, R0 ;  /* 0x0000000002007220 */ /* 0x040fe40000410000 */
[-C--:B------:R-:W-:Y:S02]  /*2350*/  FFMA.FTZ R5, R2, R36.reuse, -R5 ;  /* 0x0000002402057223 */ /* 0x080fe40000010805 */
[----:B------:R-:W-:Y:S01]  /*2360*/  FFMA.FTZ R0, R3, R36, R0 ;  /* 0x0000002403007223 */ /* 0x000fe20000010000 */
[----:B------:R-:W1:Y:S01]  /*2370*/  MUFU.COS R11, R13 ;  /* 0x0000000d000b7308 */ /* 0x000e620000000000 */
[-C--:B--2---:R-:W-:Y:S02]  /*2380*/  FMUL.FTZ R3, R10, R15.reuse ;  /* 0x0000000f0a037220 */ /* 0x084fe40000410000 */
[----:B---3--:R-:W-:Y:S01]  /*2390*/  FMUL.FTZ R9, R8, R15 ;  /* 0x0000000f08097220 */ /* 0x008fe20000410000 */
[----:B------:R-:W-:Y:S01]  /*23a0*/  F2FP.PACK_AB R36, R0, R5 ;  /* 0x000000050024723e */ /* 0x000fe200000000ff */
[----:B------:R-:W-:-:S02]  /*23b0*/  FFMA.FTZ R3, R8, R38, -R3 ;  /* 0x0000002608037223 */ /* 0x000fc40000010803 */
[----:B------:R-:W-:Y:S02]  /*23c0*/  FFMA.FTZ R38, R10, R38, R9 ;  /* 0x000000260a267223 */ /* 0x000fe40000010009 */
[----:B0-----:R-:W-:-:S03]  /*23d0*/  FMUL.FTZ R2, R12, R14 ;  /* 0x0000000e0c027220 */ /* 0x001fc60000410000 */
[----:B------:R-:W-:Y:S01]  /*23e0*/  F2FP.PACK_AB R38, R38, R3 ;  /* 0x000000032626723e */ /* 0x000fe200000000ff */
[C---:B-1----:R-:W-:Y:S02]  /*23f0*/  FMUL.FTZ R13, R11.reuse, R14 ;  /* 0x0000000e0b0d7220 */ /* 0x042fe40000410000 */
[-C--:B------:R-:W-:Y:S02]  /*2400*/  FFMA.FTZ R2, R11, R39.reuse, -R2 ;  /* 0x000000270b027223 */ /* 0x080fe40000010802 */
[----:B------:R-:W-:-:S05]  /*2410*/  FFMA.FTZ R13, R12, R39, R13 ;  /* 0x000000270c0d7223 */ /* 0x000fca000001000d */
[----:B------:R-:W-:Y:S01]  /*2420*/  F2FP.PACK_AB R39, R13, R2 ;  /* 0x000000020d27723e */ /* 0x000fe200000000ff */
[----:B------:R-:W-:Y:S05]  /*2430*/  BRA `(.L_x_189) ;  /* 0x0000060000007947 */ /* 0x000fea0003800000 */
.L_x_188:
[----:B------:R-:W-:-:S13]  /*2440*/  ISETP.GE.AND P0, PT, R41, c[0x0][0x1e0], PT ;  /* 0x0000780029007a0c */ /* 0x000fda0003f06270 */
[----:B------:R-:W-:Y:S05]  /*2450*/  @P0 BRA `(.L_x_189) ;  /* 0x000005e000000947 */ /* 0x000fea0003800000 */
[----:B0-----:R-:W0:Y:S01]  /*2460*/  I2F R2, c[0x0][0x1e0] ;  /* 0x0000780000027b06 */ /* 0x001e220000201400 */
[C---:B------:R-:W-:Y:S01]  /*2470*/  IADD3 R4, R41.reuse, 0x2, RZ ;  /* 0x0000000229047810 */ /* 0x040fe20007ffe0ff */
[----:B------:R-:W-:Y:S01]  /*2480*/  HADD2.F32 R42, -RZ, R39.H1_H1 ;  /* 0x30000027ff2a7230 */ /* 0x000fe20000004100 */
[C---:B------:R-:W-:Y:S01]  /*2490*/  IADD3 R7, R41.reuse, 0x4, RZ ;  /* 0x0000000429077810 */ /* 0x040fe20007ffe0ff */
[--C-:B------:R-:W-:Y:S01]  /*24a0*/  HADD2.F32 R44, -RZ, R31.reuse.H1_H1 ;  /* 0x3000001fff2c7230 */ /* 0x100fe20000004100 */
[----:B------:R-:W-:Y:S01]  /*24b0*/  IADD3 R10, R41, 0x6, RZ ;  /* 0x00000006290a7810 */ /* 0x000fe20007ffe0ff */
[----:B------:R-:W-:Y:S02]  /*24c0*/  HADD2.F32 R43, -RZ, R31.H0_H0 ;  /* 0x2000001fff2b7230 */ /* 0x000fe40000004100 */
[----:B------:R1:W-:Y:S01]  /*24d0*/  I2F R3, R41 ;  /* 0x0000002900037306 */ /* 0x0003e20000201400 */
[----:B------:R-:W-:Y:S02]  /*24e0*/  HADD2.F32 R12, -RZ, R37.H1_H1 ;  /* 0x30000025ff0c7230 */ /* 0x000fe40000004100 */
[----:B------:R-:W-:-:S02]  /*24f0*/  HADD2.F32 R14, -RZ, R29.H1_H1 ;  /* 0x3000001dff0e7230 */ /* 0x000fc40000004100 */
[--C-:B------:R-:W-:Y:S02]  /*2500*/  HADD2.F32 R15, -RZ, R38.reuse.H1_H1 ;  /* 0x30000026ff0f7230 */ /* 0x100fe40000004100 */
[----:B------:R-:W-:Y:S01]  /*2510*/  HADD2.F32 R29, -RZ, R29.H0_H0 ;  /* 0x2000001dff1d7230 */ /* 0x000fe20000004100 */
[----:B0-----:R-:W0:Y:S01]  /*2520*/  MUFU.RCP R2, R2 ;  /* 0x0000000200027308 */ /* 0x001e220000001000 */
[----:B-1----:R-:W-:Y:S02]  /*2530*/  HADD2.F32 R41, -RZ, R39.H0_H0 ;  /* 0x20000027ff297230 */ /* 0x002fe40000004100 */
[----:B------:R-:W-:-:S05]  /*2540*/  HADD2.F32 R38, -RZ, R38.H0_H0 ;  /* 0x20000026ff267230 */ /* 0x000fca0000004100 */
[----:B------:R-:W1:Y:S01]  /*2550*/  I2F R5, R4 ;  /* 0x0000000400057306 */ /* 0x000e620000201400 */
[----:B0-----:R-:W-:-:S07]  /*2560*/  FMUL.FTZ R3, R3, R2 ;  /* 0x0000000203037220 */ /* 0x001fce0000410000 */
        /* <DEDUP_REMOVED lines=11> */
[----:B------:R-:W1:Y:S01]  /*2620*/  MUFU.EX2 R5, -R6 ;  /* 0x8000000600057308 */ /* 0x000e620000000800 */
[----:B0-----:R-:W-:-:S07]  /*2630*/  FMUL.FTZ R2, R0, R3 ;  /* 0x0000000300027220 */ /* 0x001fce0000410000 */
[----:B------:R-:W0:Y:S01]  /*2640*/  MUFU.EX2 R9, -R8 ;  /* 0x8000000800097308 */ /* 0x000e220000000800 */
[----:B------:R-:W-:Y:S02]  /*2650*/  FMUL.RZ R2, R2, 0.15915493667125701904 ;  /* 0x3e22f98302027820 */ /* 0x000fe4000040c000 */
[----:B-1----:R-:W-:-:S05]  /*2660*/  FMUL.FTZ R4, R0, R5 ;  /* 0x0000000500047220 */ /* 0x002fca0000410000 */
[----:B------:R1:W2:Y:S01]  /*2670*/  MUFU.EX2 R21, -R10 ;  /* 0x8000000a00157308 */ /* 0x0002a20000000800 */
[----:B------:R-:W-:Y:S01]  /*2680*/  FMUL.RZ R6, R4, 0.15915493667125701904 ;  /* 0x3e22f98304067820 */ /* 0x000fe2000040c000 */
[--C-:B------:R-:W-:Y:S02]  /*2690*/  HADD2.F32 R4, -RZ, R36.reuse.H1_H1 ;  /* 0x30000024ff047230 */ /* 0x100fe40000004100 */
[----:B------:R-:W-:-:S04]  /*26a0*/  HADD2.F32 R36, -RZ, R36.H0_H0 ;  /* 0x20000024ff247230 */ /* 0x000fc80000004100 */
[----:B------:R-:W3:Y:S01]  /*26b0*/  MUFU.SIN R5, R2 ;  /* 0x0000000200057308 */ /* 0x000ee20000000400 */
[----:B0-----:R-:W-:Y:S01]  /*26c0*/  FMUL.FTZ R9, R0, R9 ;  /* 0x0000000900097220 */ /* 0x001fe20000410000 */
[----:B-1----:R-:W-:-:S03]  /*26d0*/  HADD2.F32 R10, -RZ, R37.H0_H0 ;  /* 0x20000025ff0a7230 */ /* 0x002fc60000004100 */
[----:B------:R-:W-:-:S03]  /*26e0*/  FMUL.RZ R9, R9, 0.15915493667125701904 ;  /* 0x3e22f98309097820 */ /* 0x000fc6000040c000 */
[----:B------:R0:W1:Y:S01]  /*26f0*/  MUFU.COS R3, R2 ;  /* 0x0000000200037308 */ /* 0x0000620000000000 */
[----:B--2---:R-:W-:Y:S01]  /*2700*/  FMUL.FTZ R0, R0, R21 ;  /* 0x0000001500007220 */ /* 0x004fe20000410000 */
[--C-:B------:R-:W-:Y:S02]  /*2710*/  HADD2.F32 R21, -RZ, R30.reuse.H1_H1 ;  /* 0x3000001eff157230 */ /* 0x100fe40000004100 */
[----:B------:R-:W-:Y:S01]  /*2720*/  HADD2.F32 R30, -RZ, R30.H0_H0 ;  /* 0x2000001eff1e7230 */ /* 0x000fe20000004100 */
[----:B------:R-:W-:-:S03]  /*2730*/  FMUL.RZ R39, R0, 0.15915493667125701904 ;  /* 0x3e22f98300277820 */ /* 0x000fc6000040c000 */
[----:B------:R-:W-:Y:S01]  /*2740*/  MUFU.COS R7, R6 ;  /* 0x0000000600077308 */ /* 0x000fe20000000000 */
[--C-:B0-----:R-:W-:Y:S02]  /*2750*/  HADD2.F32 R2, -RZ, R28.reuse.H1_H1 ;  /* 0x3000001cff027230 */ /* 0x101fe40000004100 */
[----:B------:R-:W-:-:S03]  /*2760*/  HADD2.F32 R28, -RZ, R28.H0_H0 ;  /* 0x2000001cff1c7230 */ /* 0x000fc60000004100 */
[-C--:B---3--:R-:W-:Y:S02]  /*2770*/  FMUL.FTZ R0, R5, R2.reuse ;  /* 0x0000000205007220 */ /* 0x088fe40000410000 */
[----:B------:R0:W2:Y:S01]  /*2780*/  MUFU.SIN R11, R6 ;  /* 0x00000006000b7308 */ /* 0x0000a20000000400 */
[C---:B-1----:R-:W-:Y:S02]  /*2790*/  FMUL.FTZ R2, R3.reuse, R2 ;  /* 0x0000000203027220 */ /* 0x042fe40000410000 */
[----:B------:R-:W-:-:S05]  /*27a0*/  FFMA.FTZ R0, R3, R28, -R0 ;  /* 0x0000001c03007223 */ /* 0x000fca0000010800 */
[----:B------:R-:W1:Y:S01]  /*27b0*/  MUFU.SIN R20, R9 ;  /* 0x0000000900147308 */ /* 0x000e620000000400 */
[-C--:B0-----:R-:W-:Y:S02]  /*27c0*/  FMUL.FTZ R6, R5, R4.reuse ;  /* 0x0000000405067220 */ /* 0x081fe40000410000 */
[C---:B------:R-:W-:Y:S02]  /*27d0*/  FMUL.FTZ R4, R3.reuse, R4 ;  /* 0x0000000403047220 */ /* 0x040fe40000410000 */
[----:B------:R-:W-:Y:S02]  /*27e0*/  FFMA.FTZ R8, R3, R36, -R6 ;  /* 0x0000002403087223 */ /* 0x000fe40000010806 */
[----:B------:R-:W-:Y:S01]  /*27f0*/  FFMA.FTZ R3, R5, R28, R2 ;  /* 0x0000001c05037223 */ /* 0x000fe20000010002 */
[----:B------:R0:W3:Y:S01]  /*2800*/  MUFU.COS R13, R9 ;  /* 0x00000009000d7308 */ /* 0x0000e20000000000 */
[----:B--2---:R-:W-:-:S04]  /*2810*/  FMUL.FTZ R2, R11, R14 ;  /* 0x0000000e0b027220 */ /* 0x004fc80000410000 */
[----:B------:R-:W-:-:S03]  /*2820*/  FFMA.FTZ R2, R7, R29, -R2 ;  /* 0x0000001d07027223 */ /* 0x000fc60000010802 */
[----:B------:R-:W2:Y:S01]  /*2830*/  MUFU.SIN R28, R39 ;  /* 0x00000027001c7308 */ /* 0x000ea20000000400 */
[----:B0-----:R-:W-:Y:S02]  /*2840*/  FFMA.FTZ R9, R5, R36, R4 ;  /* 0x0000002405097223 */ /* 0x001fe40000010004 */
[-C--:B------:R-:W-:Y:S02]  /*2850*/  FMUL.FTZ R5, R11, R12.reuse ;  /* 0x0000000c0b057220 */ /* 0x080fe40000410000 */
[----:B------:R-:W-:Y:S01]  /*2860*/  FMUL.FTZ R12, R7, R12 ;  /* 0x0000000c070c7220 */ /* 0x000fe20000410000 */
[----:B------:R-:W-:Y:S01]  /*2870*/  F2FP.PACK_AB R36, R9, R8 ;  /* 0x000000080924723e */ /* 0x000fe200000000ff */
[C---:B------:R-:W-:Y:S01]  /*2880*/  FMUL.FTZ R4, R7.reuse, R14 ;  /* 0x0000000e07047220 */ /* 0x040fe20000410000 */
[----:B------:R-:W0:Y:S01]  /*2890*/  MUFU.COS R31, R39 ;  /* 0x00000027001f7308 */ /* 0x000e220000000000 */
[----:B-1----:R-:W-:Y:S02]  /*28a0*/  FMUL.FTZ R6, R20, R15 ;  /* 0x0000000f14067220 */ /* 0x002fe40000410000 */
[----:B------:R-:W-:-:S02]  /*28b0*/  FFMA.FTZ R37, R7, R10, -R5 ;  /* 0x0000000a07257223 */ /* 0x000fc40000010805 */
[C---:B------:R-:W-:Y:S02]  /*28c0*/  FFMA.FTZ R12, R11.reuse, R10, R12 ;  /* 0x0000000a0b0c7223 */ /* 0x040fe4000001000c */
[----:B------:R-:W-:Y:S02]  /*28d0*/  FFMA.FTZ R29, R11, R29, R4 ;  /* 0x0000001d0b1d7223 */ /* 0x000fe40000010004 */
[----:B---3--:R-:W-:Y:S01]  /*28e0*/  FFMA.FTZ R10, R13, R38, -R6 ;  /* 0x000000260d0a7223 */ /* 0x008fe20000010806 */
[----:B------:R-:W-:Y:S01]  /*28f0*/  F2FP.PACK_AB R37, R12, R37 ;  /* 0x000000250c25723e */ /* 0x000fe200000000ff */
[----:B--2---:R-:W-:Y:S01]  /*2900*/  FMUL.FTZ R14, R28, R42 ;  /* 0x0000002a1c0e7220 */ /* 0x004fe20000410000 */
[----:B------:R-:W-:Y:S01]  /*2910*/  F2FP.PACK_AB R29, R29, R2 ;  /* 0x000000021d1d723e */ /* 0x000fe200000000ff */
[----:B------:R-:W-:Y:S02]  /*2920*/  FMUL.FTZ R15, R13, R15 ;  /* 0x0000000f0d0f7220 */ /* 0x000fe40000410000 */
[----:B------:R-:W-:-:S02]  /*2930*/  FMUL.FTZ R4, R20, R21 ;  /* 0x0000001514047220 */ /* 0x000fc40000410000 */
[----:B------:R-:W-:Y:S02]  /*2940*/  FMUL.FTZ R5, R13, R21 ;  /* 0x000000150d057220 */ /* 0x000fe40000410000 */
[C---:B0-----:R-:W-:Y:S02]  /*2950*/  FMUL.FTZ R42, R31.reuse, R42 ;  /* 0x0000002a1f2a7220 */ /* 0x041fe40000410000 */
[-C--:B------:R-:W-:Y:S02]  /*2960*/  FMUL.FTZ R6, R28, R44.reuse ;  /* 0x0000002c1c067220 */ /* 0x080fe40000410000 */
[----:B------:R-:W-:Y:S02]  /*2970*/  FMUL.FTZ R7, R31, R44 ;  /* 0x0000002c1f077220 */ /* 0x000fe40000410000 */
[----:B------:R-:W-:Y:S02]  /*2980*/  FFMA.FTZ R15, R20, R38, R15 ;  /* 0x00000026140f7223 */ /* 0x000fe4000001000f */
[----:B------:R-:W-:-:S02]  /*2990*/  FFMA.FTZ R4, R13, R30, -R4 ;  /* 0x0000001e0d047223 */ /* 0x000fc40000010804 */
[----:B------:R-:W-:Y:S01]  /*29a0*/  FFMA.FTZ R5, R20, R30, R5 ;  /* 0x0000001e14057223 */ /* 0x000fe20000010005 */
[----:B------:R-:W-:Y:S01]  /*29b0*/  F2FP.PACK_AB R38, R15, R10 ;  /* 0x0000000a0f26723e */ /* 0x000fe200000000ff */
[-C--:B------:R-:W-:Y:S02]  /*29c0*/  FFMA.FTZ R14, R31, R41.reuse, -R14 ;  /* 0x000000291f0e7223 */ /* 0x080fe4000001080e */
[C---:B------:R-:W-:Y:S01]  /*29d0*/  FFMA.FTZ R39, R28.reuse, R41, R42 ;  /* 0x000000291c277223 */ /* 0x040fe2000001002a */
[----:B------:R-:W-:Y:S01]  /*29e0*/  F2FP.PACK_AB R30, R5, R4 ;  /* 0x00000004051e723e */ /* 0x000fe200000000ff */
[-C--:B------:R-:W-:Y:S02]  /*29f0*/  FFMA.FTZ R6, R31, R43.reuse, -R6 ;  /* 0x0000002b1f067223 */ /* 0x080fe40000010806 */
[----:B------:R-:W-:Y:S01]  /*2a00*/  FFMA.FTZ R7, R28, R43, R7 ;  /* 0x0000002b1c077223 */ /* 0x000fe20000010007 */
[----:B------:R-:W-:Y:S02]  /*2a10*/  F2FP.PACK_AB R28, R3, R0 ;  /* 0x00000000031c723e */ /* 0x000fe400000000ff */
[----:B------:R-:W-:-:S02]  /*2a20*/  F2FP.PACK_AB R39, R39, R14 ;  /* 0x0000000e2727723e */ /* 0x000fc400000000ff */
[----:B------:R-:W-:Y:S02]  /*2a30*/  F2FP.PACK_AB R31, R7, R6 ;  /* 0x00000006071f723e */ /* 0x000fe400000000ff */
.L_x_189:
[----:B------:R-:W-:Y:S05]  /*2a40*/  BSYNC B0 ;  /* 0x0000000000007941 */ /* 0x000fea0003800000 */
.L_x_176:
[----:B------:R-:W-:Y:S01]  /*2a50*/  ISETP.GT.AND P0, PT, R22, 0x1f, PT ;  /* 0x0000001f1600780c */ /* 0x000fe20003f04270 */
[----:B------:R-:W-:Y:S01]  /*2a60*/  BSSY B0, `(.L_x_190) ;  /* 0x000001f000007945 */ /* 0x000fe20003800000 */
[----:B0-----:R-:W-:-:S11]  /*2a70*/  IMAD.MOV.U32 R2, RZ, RZ, RZ ;  /* 0x000000ffff027224 */ /* 0x001fd600078e00ff */
[----:B------:R-:W-:Y:S05]  /*2a80*/  @P0 BRA `(.L_x_191) ;  /* 0x000001c000000947 */ /* 0x000fea0003800000 */
[----:B------:R-:W-:Y:S01]  /*2a90*/  ISETP.NE.AND P1, PT, RZ, c[0x0][0x1ec], PT ;  /* 0x00007b00ff007a0c */ /* 0x000fe20003f25270 */
[----:B-12---:R-:W-:Y:S01]  /*2aa0*/  HMUL2 R14, R37, R29 ;  /* 0x0000001d250e7232 */ /* 0x006fe20000000000 */
        /* <DEDUP_REMOVED lines=15> */
[----:B------:R1:W2:Y:S02]  /*2ba0*/  SHFL.BFLY PT, R0, R15, 0x10, 0x1f ;  /* 0x0e001f000f007f89 */ /* 0x0002a400000e0000 */
.L_x_398:
[----:B-12---:R-:W-:Y:S01]  /*2bb0*/  FADD.FTZ R15, R15, R0 ;  /* 0x000000000f0f7221 */ /* 0x006fe20000010000 */
[----:B------:R-:W-:Y:S05]  /*2bc0*/  BRA.DIV ~URZ, `(.L_x_193) ;  /* 0x00008fc27f007947 */ /* 0x000fea000b800000 */
[----:B------:R-:W1:Y:S02]  /*2bd0*/  SHFL.BFLY PT, R0, R15, 0x8, 0x1f ;  /* 0x0d001f000f007f89 */ /* 0x000e6400000e0000 */
[----:B-1----:R-:W-:-:S05]  /*2be0*/  FADD.FTZ R0, R15, R0 ;  /* 0x000000000f007221 */ /* 0x002fca0000010000 */
[----:B0-----:R-:W0:Y:S02]  /*2bf0*/  SHFL.BFLY PT, R3, R0, 0x4, 0x1f ;  /* 0x0c801f0000037f89 */ /* 0x001e2400000e0000 */
[----:B0-----:R-:W-:-:S05]  /*2c00*/  FADD.FTZ R3, R0, R3 ;  /* 0x0000000300037221 */ /* 0x001fca0000010000 */
[----:B------:R-:W0:Y:S02]  /*2c10*/  SHFL.BFLY PT, R2, R3, 0x2, 0x1f ;  /* 0x0c401f0003027f89 */ /* 0x000e2400000e0000 */
[----:B0-----:R-:W-:-:S05]  /*2c20*/  FADD.FTZ R2, R3, R2 ;  /* 0x0000000203027221 */ /* 0x001fca0000010000 */
[----:B------:R0:W1:Y:S02]  /*2c30*/  SHFL.BFLY PT, R5, R2, 0x1, 0x1f ;  /* 0x0c201f0002057f89 */ /* 0x00006400000e0000 */
.L_x_399:
[----:B01----:R-:W-:Y:S02]  /*2c40*/  FADD.FTZ R2, R5, R2 ;  /* 0x0000000205027221 */ /* 0x003fe40000010000 */
.L_x_191:
[----:B------:R-:W-:Y:S05]  /*2c50*/  BSYNC B0 ;  /* 0x0000000000007941 */ /* 0x000fea0003800000 */
.L_x_190:
[----:B------:R-:W-:Y:S01]  /*2c60*/  ISETP.NE.AND P0, PT, R22, RZ, PT ;  /* 0x000000ff1600720c */ /* 0x000fe20003f05270 */
[----:B------:R-:W-:Y:S01]  /*2c70*/  IMAD.MOV.U32 R0, RZ, RZ, -0x800001 ;  /* 0xff7fffffff007424 */ /* 0x000fe200078e00ff */
[----:B------:R-:W-:-:S04]  /*2c80*/  IADD3 R141, R25, -c[0x0][0x1d4], RZ ;  /* 0x80007500198d7a10 */ /* 0x000fc80007ffe0ff */
[----:B------:R-:W-:-:S07]  /*2c90*/  IMNMX R141, RZ, R141, !PT ;  /* 0x0000008dff8d7217 */ /* 0x000fce0007800200 */
[----:B------:R-:W-:Y:S05]  /*2ca0*/  @P0 BRA `(.L_x_194) ;  /* 0x000000e000000947 */ /* 0x000fea0003800000 */
[----:B------:R-:W-:Y:S01]  /*2cb0*/  ISETP.NE.U32.AND P0, PT, RZ, c[0x0][0x218], PT ;  /* 0x00008600ff007a0c */ /* 0x000fe20003f05070 */
[----:B------:R-:W-:Y:S02]  /*2cc0*/  IMAD.IADD R7, R16, 0x1, -R141 ;  /* 0x0000000110077824 */ /* 0x000fe400078e0a8d */
[----:B------:R-:W-:Y:S01]  /*2cd0*/  FMUL.FTZ R0, R2, c[0x0][0x1f0] ;  /* 0x00007c0002007a20 */ /* 0x000fe20000410000 */
[----:B------:R-:W-:-:S13]  /*2ce0*/  ISETP.NE.AND.EX P0, PT, RZ, c[0x0][0x21c], PT, P0 ;  /* 0x00008700ff007a0c */ /* 0x000fda0003f05300 */
[----:B------:R-:W-:Y:S05]  /*2cf0*/  @!P0 BRA `(.L_x_195) ;  /* 0x0000008000008947 */ /* 0x000fea0003800000 */
[----:B------:R-:W-:Y:S02]  /*2d00*/  IMAD.IADD R3, R16, 0x1, -R19 ;  /* 0x0000000110037824 */ /* 0x000fe400078e0a13 */
[----:B------:R-:W-:Y:S02]  /*2d10*/  IMAD.MOV.U32 R5, RZ, RZ, 0x2 ;  /* 0x00000002ff057424 */ /* 0x000fe400078e00ff */
[----:B------:R-:W-:-:S04]  /*2d20*/  IMAD R2, R18, c[0x0][0x220], R3 ;  /* 0x0000880012027a24 */ /* 0x000fc800078e0203 */
[----:B------:R-:W-:-:S04]  /*2d30*/  IMAD R2, R2, c[0x0][0x220], R3 ;  /* 0x0000880002027a24 */ /* 0x000fc800078e0203 */
[----:B------:R-:W-:-:S06]  /*2d40*/  IMAD.WIDE R2, R2, R5, c[0x0][0x218] ;  /* 0x0000860002027625 */ /* 0x000fcc00078e0205 */
[----:B------:R-:W3:Y:S02]  /*2d50*/  LDG.E.U16 R2, [R2.64] ;  /* 0x0000002402027981 */ /* 0x000ee4000c1e1500 */
[----:B---3--:R-:W-:-:S05]  /*2d60*/  HADD2.F32 R5, -RZ, R2.H0_H0 ;  /* 0x20000002ff057230 */ /* 0x008fca0000004100 */
[----:B------:R-:W-:-:S05]  /*2d70*/  FADD.FTZ R0, R0, R5 ;  /* 0x0000000500007221 */ /* 0x000fca0000010000 */
.L_x_195:
[----:B------:R0:W-:Y:S02]  /*2d80*/  STS [R7.X4+0x420], R0 ;  /* 0x0004200007007388 */ /* 0x0001e40000004800 */
.L_x_194:
[----:B------:R-:W-:Y:S02]  /*2d90*/  WARPSYNC 0xffffffff ;  /* 0xffffffff00007948 */ /* 0x000fe40003800000 */
[----:B------:R-:W-:Y:S01]  /*2da0*/  BAR.SYNC.DEFER_BLOCKING 0x0 ;  /* 0x0000000000007b1d */ /* 0x000fe20000010000 */
[----:B------:R-:W-:Y:S02]  /*2db0*/  LEA.HI R76, R22, R22, RZ, 0x1 ;  /* 0x00000016164c7211 */ /* 0x000fe400078f08ff */
[----:B------:R-:W-:Y:S02]  /*2dc0*/  IADD3 R77, R16, 0xf, -R141 ;  /* 0x0000000f104d7810 */ /* 0x000fe40007ffe88d */
[C---:B------:R-:W-:Y:S01]  /*2dd0*/  LOP3.LUT R3, R76.reuse, 0xfffffffe, RZ, 0xc0, !PT ;  /* 0xfffffffe4c037812 */ /* 0x040fe200078ec0ff */
[----:B------:R-:W-:Y:S01]  /*2de0*/  ULDC UR4, c[0x0][0x1ec] ;  /* 0x00007b0000047ab9 */ /* 0x000fe20000000800 */
[----:B------:R-:W-:Y:S01]  /*2df0*/  SHF.R.S32.HI R78, RZ, 0x1f, R77 ;  /* 0x0000001fff4e7819 */ /* 0x000fe2000001144d */
[----:B------:R-:W-:Y:S01]  /*2e00*/  UISETP.NE.AND UP0, UPT, URZ, UR4, UPT ;  /* 0x000000043f00728c */ /* 0x000fe2000bf05270 */
[----:B------:R-:W-:Y:S01]  /*2e10*/  LEA.HI.SX32 R214, R76, R141, 0x1f ;  /* 0x0000008d4cd67211 */ /* 0x000fe200078ffaff */
[----:B------:R-:W-:Y:S01]  /*2e20*/  IMAD.IADD R142, R22, 0x1, -R3 ;  /* 0x00000001168e7824 */ /* 0x000fe200078e0a03 */
[----:B------:R-:W-:-:S03]  /*2e30*/  LEA.HI R78, R78, R77, RZ, 0x4 ;  /* 0x0000004d4e4e7211 */ /* 0x000fc600078f20ff */
[----:B------:R-:W-:Y:S02]  /*2e40*/  PLOP3.LUT P2, PT, PT, PT, UP0, 0x80, 0x0 ;  /* 0x000000000000781c */ /* 0x000fe40003f4f008 */
[----:B------:R-:W-:-:S05]  /*2e50*/  LOP3.LUT R78, R78, 0xfffffff0, RZ, 0xc0, !PT ;  /* 0xfffffff04e4e7812 */ /* 0x000fca00078ec0ff */
[----:B------:R-:W-:Y:S01]  /*2e60*/  IMAD.IADD R140, R78, 0x1, R141 ;  /* 0x000000014e8c7824 */ /* 0x000fe200078e028d */
[----:B------:R3:W4:Y:S04]  /*2e70*/  LDS.64 R2, [R142.X8+0x20] ;  /* 0x000020008e027984 */ /* 0x0007280000008a00 */
[----:B------:R-:W-:Y:S01]  /*2e80*/  ISETP.GE.AND P0, PT, R214, R140, PT ;  /* 0x0000008cd600720c */ /* 0x000fe20003f06270 */
[----:B------:R3:W0:Y:S04]  /*2e90*/  LDS.64 R4, [R142.X8+0x30] ;  /* 0x000030008e047984 */ /* 0x0006280000008a00 */
[----:B0-----:R3:W0:Y:S04]  /*2ea0*/  LDS.64 R6, [R142.X8+0x40] ;  /* 0x000040008e067984 */ /* 0x0016280000008a00 */
[----:B------:R3:W2:Y:S04]  /*2eb0*/  LDS.64 R8, [R142.X8+0x50] ;  /* 0x000050008e087984 */ /* 0x0006a80000008a00 */
[----:B------:R3:W1:Y:S04]  /*2ec0*/  LDS.64 R10, [R142.X8+0x60] ;  /* 0x000060008e0a7984 */ /* 0x0006680000008a00 */
[----:B------:R3:W0:Y:S04]  /*2ed0*/  LDS.64 R12, [R142.X8+0x70] ;  /* 0x000070008e0c7984 */ /* 0x0006280000008a00 */
[----:B------:R3:W0:Y:S04]  /*2ee0*/  LDS.64 R14, [R142.X8+0x80] ;  /* 0x000080008e0e7984 */ /* 0x0006280000008a00 */
[----:B------:R3:W0:Y:S04]  /*2ef0*/  LDS.64 R20, [R142.X8+0x90] ;  /* 0x000090008e147984 */ /* 0x0006280000008a00 */
[----:B--2---:R3:W2:Y:S04]  /*2f00*/  LDS.64 R28, [R142.X8+0xa0] ;  /* 0x0000a0008e1c7984 */ /* 0x0046a80000008a00 */
[----:B------:R3:W0:Y:S04]  /*2f10*/  LDS.64 R30, [R142.X8+0xb0] ;  /* 0x0000b0008e1e7984 */ /* 0x0006280000008a00 */
[----:B------:R3:W0:Y:S04]  /*2f20*/  LDS.64 R32, [R142.X8+0xc0] ;  /* 0x0000c0008e207984 */ /* 0x0006280000008a00 */
[----:B------:R3:W0:Y:S04]  /*2f30*/  LDS.64 R34, [R142.X8+0xd0] ;  /* 0x0000d0008e227984 */ /* 0x0006280000008a00 */
[----:B-1----:R3:W1:Y:S04]  /*2f40*/  LDS.64 R36, [R142.X8+0xe0] ;  /* 0x0000e0008e247984 */ /* 0x0026680000008a00 */
[----:B------:R3:W0:Y:S04]  /*2f50*/  LDS.64 R38, [R142.X8+0xf0] ;  /* 0x0000f0008e267984 */ /* 0x0006280000008a00 */
        /* <DEDUP_REMOVED lines=17> */
[----:B------:R3:W0:Y:S01]  /*3070*/  LDS.64 R74, [R142.X8+0x210] ;  /* 0x000210008e4a7984 */ /* 0x0006220000008a00 */
[----:B------:R-:W-:Y:S05]  /*3080*/  @P2 BRA `(.L_x_196) ;  /* 0x0000020000002947 */ /* 0x000fea0003800000 */
[----:B-12-4-:R1:W2:Y:S04]  /*3090*/  LDS.64 R76, [R142.X8+0x220] ;  /* 0x000220008e4c7984 */ /* 0x0162a80000008a00 */
[----:B------:R1:W4:Y:S04]  /*30a0*/  LDS.64 R78, [R142.X8+0x230] ;  /* 0x000230008e4e7984 */ /* 0x0003280000008a00 */
[----:B------:R1:W3:Y:S04]  /*30b0*/  LDS.64 R80, [R142.X8+0x240] ;  /* 0x000240008e507984 */ /* 0x0002e80000008a00 */
        /* <DEDUP_REMOVED lines=28> */
[----:B------:R1:W0:Y:S02]  /*3280*/  LDS.64 R138, [R142.X8+0x410] ;  /* 0x000410008e8a7984 */ /* 0x0002240000008a00 */
.L_x_196:
[----:B-1234-:R-:W-:Y:S01]  /*3290*/  BSSY B0, `(.L_x_197) ;  /* 0x00004e4000007945 */ /* 0x01efe20003800000 */
[----:B------:R-:W-:-:S02]  /*32a0*/  IMAD R144, R143, c[0x0][0x1d0], R18 ;  /* 0x000074008f907a24 */ /* 0x000fc400078e0212 */
[----:B------:R-:W-:Y:S01]  /*32b0*/  IMAD.SHL.U32 R143, R142, 0x4, RZ ;  /* 0x000000048e8f7824 */ /* 0x000fe200078e00ff */
[----:B------:R-:W-:Y:S05]  /*32c0*/  @P0 BRA `(.L_x_198) ;  /* 0x00004e0000000947 */ /* 0x000fea0003800000 */
[----:B------:R-:W-:Y:S02]  /*32d0*/  IMAD R142, R144, 0xa0, RZ ;  /* 0x000000a0908e7824 */ /* 0x000fe400078e02ff */
[----:B------:R-:W-:Y:S02]  /*32e0*/  IMAD R144, R23, c[0x0][0x1d8], R18 ;  /* 0x0000760017907a24 */ /* 0x000fe400078e0212 */
[--C-:B------:R-:W-:Y:S02]  /*32f0*/  IMAD R212, R212, c[0x0][0x1d4], R143.reuse ;  /* 0x00007500d4d47a24 */ /* 0x100fe400078e028f */
[--C-:B------:R-:W-:Y:S02]  /*3300*/  IMAD R213, R142, c[0x0][0x1d4], R143.reuse ;  /* 0x000075008ed57a24 */ /* 0x100fe400078e028f */
[----:B------:R-:W-:Y:S01]  /*3310*/  IMAD R143, R144, 0xa0, R143 ;  /* 0x000000a0908f7824 */ /* 0x000fe200078e028f */
[----:B------:R-:W-:Y:S01]  /*3320*/  SHF.R.S32.HI R216, RZ, 0x1f, R212 ;  /* 0x0000001fffd87819 */ /* 0x000fe200000114d4 */
[----:B------:R-:W-:Y:S01]  /*3330*/  IMAD.MOV.U32 R217, RZ, RZ, c[0x0][0x1e8] ;  /* 0x00007a00ffd97624 */ /* 0x000fe200078e00ff */
[----:B------:R-:W-:Y:S01]  /*3340*/  SHF.R.S32.HI R219, RZ, 0x1f, R213 ;  /* 0x0000001fffdb7819 */ /* 0x000fe200000114d5 */
[----:B------:R-:W-:Y:S01]  /*3350*/  IMAD.MOV.U32 R215, RZ, RZ, 0xa0 ;  /* 0x000000a0ffd77424 */ /* 0x000fe200078e00ff */
[----:B------:R-:W-:Y:S01]  /*3360*/  IADD3 R218, R143, 0x8, RZ ;  /* 0x000000088fda7810 */ /* 0x000fe20007ffe0ff */
[----:B------:R-:W-:Y:S01]  /*3370*/  IMAD.MOV.U32 R144, RZ, RZ, 0x2 ;  /* 0x00000002ff907424 */ /* 0x000fe200078e00ff */
[----:B------:R-:W-:Y:S01]  /*3380*/  IADD3 R217, R217, c[0x0][0x210], RZ ;  /* 0x00008400d9d97a10 */ /* 0x000fe20007ffe0ff */
[----:B------:R-:W-:-:S02]  /*3390*/  IMAD R215, R215, c[0x0][0x1d4], RZ ;  /* 0x00007500d7d77a24 */ /* 0x000fc400078e02ff */
[----:B------:R-:W-:-:S04]  /*33a0*/  IMAD.WIDE R144, R143, R144, c[0x0][0x230] ;  /* 0x00008c008f907625 */ /* 0x000fc800078e0290 */
.L_x_330:
[----:B------:R-:W-:Y:S01]  /*33b0*/  ISETP.NE.U32.AND P0, PT, RZ, c[0x0][0x200], PT ;  /* 0x00008000ff007a0c */ /* 0x000fe20003f05070 */
[----:B------:R-:W-:-:S03]  /*33c0*/  IMAD R221, R27, c[0x0][0x1d4], RZ ;  /* 0x000075001bdd7a24 */ /* 0x000fc600078e02ff */
[----:B------:R-:W-:-:S13]  /*33d0*/  ISETP.NE.AND.EX P0, PT, RZ, c[0x0][0x204], PT, P0 ;  /* 0x00008100ff007a0c */ /* 0x000fda0003f05300 */
[----:B------:R-:W-:Y:S02]  /*33e0*/  @P0 SHF.R.S32.HI R146, RZ, 0x1f, R214 ;  /* 0x0000001fff920819 */ /* 0x000fe400000114d6 */
[--C-:B------:R-:W-:Y:S02]  /*33f0*/  @P0 SHF.R.S32.HI R147, RZ, 0x1f, R221.reuse ;  /* 0x0000001fff930819 */ /* 0x100fe400000114dd */
[----:B------:R-:W-:-:S04]  /*3400*/  @P0 IADD3 R150, P1, P3, R214, c[0x0][0x200], R221 ;  /* 0x00008000d6960a10 */ /* 0x000fc80007b3e0dd */
[----:B------:R-:W-:-:S05]  /*3410*/  @P0 IADD3.X R151, R146, c[0x0][0x204], R147, P1, P3 ;  /* 0x0000810092970a10 */ /* 0x000fca0000fe6493 */
[----:B------:R-:W2:Y:S01]  /*3420*/  @P0 LDG.E.U8 R150, [R150.64] ;  /* 0x0000002496960981 */ /* 0x000ea2000c1e1100 */
[----:B------:R-:W-:Y:S01]  /*3430*/  IABS R223, c[0x0][0x1d4] ;  /* 0x0000750000df7a13 */ /* 0x000fe20000000000 */
[----:B------:R-:W-:Y:S01]  /*3440*/  BSSY B1, `(.L_x_199) ;  /* 0x000003b000017945 */ /* 0x000fe20003800000 */
[----:B------:R-:W-:Y:S02]  /*3450*/  IABS R220, R214 ;  /* 0x000000d600dc7213 */ /* 0x000fe40000000000 */
[----:B------:R-:W1:Y:S01]  /*3460*/  I2F.RP R224, R223 ;  /* 0x000000df00e07306 */ /* 0x000e620000209400 */
[----:B------:R-:W-:Y:S02]  /*3470*/  ISETP.GE.AND P3, PT, R214, RZ, PT ;  /* 0x000000ffd600720c */ /* 0x000fe40003f66270 */
[----:B------:R-:W-:-:S05]  /*3480*/  ISETP.NE.AND P4, PT, RZ, c[0x0][0x1d4], PT ;  /* 0x00007500ff007a0c */ /* 0x000fca0003f85270 */
[----:B-1----:R-:W1:Y:S02]  /*3490*/  MUFU.RCP R224, R224 ;  /* 0x000000e000e07308 */ /* 0x002e640000001000 */
[----:B-1----:R-:W-:-:S06]  /*34a0*/  IADD3 R225, R224, 0xffffffe, RZ ;  /* 0x0ffffffee0e17810 */ /* 0x002fcc0007ffe0ff */
[----:B------:R-:W1:Y:S02]  /*34b0*/  F2I.FTZ.U32.TRUNC.NTZ R147, R225 ;  /* 0x000000e100937305 */ /* 0x000e64000021f000 */
[----:B-1----:R-:W-:-:S04]  /*34c0*/  IMAD.MOV R146, RZ, RZ, -R147 ;  /* 0x000000ffff927224 */ /* 0x002fc800078e0a93 */
[----:B------:R-:W-:Y:S02]  /*34d0*/  IMAD R227, R146, R223, RZ ;  /* 0x000000df92e37224 */ /* 0x000fe400078e02ff */
[----:B------:R-:W-:-:S04]  /*34e0*/  IMAD.MOV.U32 R146, RZ, RZ, RZ ;  /* 0x000000ffff927224 */ /* 0x000fc800078e00ff */
[----:B------:R-:W-:-:S06]  /*34f0*/  IMAD.HI.U32 R227, R147, R227, R146 ;  /* 0x000000e393e37227 */ /* 0x000fcc00078e0092 */
[----:B------:R-:W-:-:S04]  /*3500*/  IMAD.HI.U32 R146, R227, R220, RZ ;  /* 0x000000dce3927227 */ /* 0x000fc800078e00ff */
[----:B------:R-:W-:-:S04]  /*3510*/  IMAD.MOV R147, RZ, RZ, -R146 ;  /* 0x000000ffff937224 */ /* 0x000fc800078e0a92 */
[----:B------:R-:W-:-:S05]  /*3520*/  IMAD R220, R223, R147, R220 ;  /* 0x00000093dfdc7224 */ /* 0x000fca00078e02dc */
[----:B------:R-:W-:-:S13]  /*3530*/  ISETP.GT.U32.AND P1, PT, R223, R220, PT ;  /* 0x000000dcdf00720c */ /* 0x000fda0003f24070 */
[----:B------:R-:W-:-:S05]  /*3540*/  @!P1 IMAD.IADD R220, R220, 0x1, -R223 ;  /* 0x00000001dcdc9824 */ /* 0x000fca00078e0adf */
[----:B------:R-:W-:-:S13]  /*3550*/  ISETP.GT.U32.AND P1, PT, R223, R220, PT ;  /* 0x000000dcdf00720c */ /* 0x000fda0003f24070 */
[----:B------:R-:W-:-:S04]  /*3560*/  @!P1 IMAD.IADD R220, R220, 0x1, -R223 ;  /* 0x00000001dcdc9824 */ /* 0x000fc800078e0adf */
[----:B------:R-:W-:Y:S01]  /*3570*/  @!P3 IMAD.MOV R220, RZ, RZ, -R220 ;  /* 0x000000ffffdcb224 */ /* 0x000fe200078e0adc */
[----:B------:R-:W-:-:S04]  /*3580*/  @!P4 LOP3.LUT R220, RZ, c[0x0][0x1d4], RZ, 0x33, !PT ;  /* 0x00007500ffdcca12 */ /* 0x000fc800078e33ff */
[----:B------:R-:W-:Y:S02]  /*3590*/  SHF.R.S32.HI R146, RZ, 0x1f, R220 ;  /* 0x0000001fff927819 */ /* 0x000fe400000114dc */
[----:B------:R-:W-:Y:S02]  /*35a0*/  IADD3 R147, P1, R220, R221, RZ ;  /* 0x000000dddc937210 */ /* 0x000fe40007f3e0ff */
[----:B--2---:R-:W-:Y:S02]  /*35b0*/  ISETP.NE.AND P0, PT, R150, RZ, P0 ;  /* 0x000000ff9600720c */ /* 0x004fe40000705270 */
[----:B------:R-:W-:Y:S02]  /*35c0*/  LEA.HI.X.SX32 R150, R221, R146, 0x1, P1 ;  /* 0x00000092dd967211 */ /* 0x000fe400008f0eff */
[----:B------:R-:W-:Y:S02]  /*35d0*/  ISETP.GE.AND P1, PT, R214, R16, PT ;  /* 0x00000010d600720c */ /* 0x000fe40003f26270 */
[----:B------:R-:W-:-:S04]  /*35e0*/  LEA R146, P3, R147, c[0x0][0x1a8], 0x2 ;  /* 0x00006a0093927a11 */ /* 0x000fc800078610ff */
[----:B------:R-:W-:-:S07]  /*35f0*/  LEA.HI.X R147, R147, c[0x0][0x1ac], R150, 0x2, P3 ;  /* 0x00006b0093937a11 */ /* 0x000fce00018f1496 */
[----:B------:R-:W-:Y:S05]  /*3600*/  @P1 BRA `(.L_x_200) ;  /* 0x000001e000001947 */ /* 0x000fea0003800000 */
[----:B------:R-:W-:Y:S01]  /*3610*/  IMAD.SHL.U32 R223, R220, 0x8, RZ ;  /* 0x00000008dcdf7824 */ /* 0x000fe200078e00ff */
[----:B------:R-:W-:Y:S01]  /*3620*/  BSSY B2, `(.L_x_201) ;  /* 0x000000d000027945 */ /* 0x000fe20003800000 */
[----:B------:R-:W-:-:S03]  /*3630*/  CS2R R148, SRZ ;  /* 0x0000000000947805 */ /* 0x000fc6000001ff00 */
[----:B------:R-:W-:-:S13]  /*3640*/  ISETP.GE.AND P3, PT, R223, R215, PT ;  /* 0x000000d7df00720c */ /* 0x000fda0003f66270 */
[----:B------:R-:W-:Y:S05]  /*3650*/  @P3 BRA `(.L_x_202) ;  /* 0x0000009000003947 */ /* 0x000fea0003800000 */
[----:B------:R-:W2:Y:S02]  /*3660*/  LDG.E R148, [R146.64] ;  /* 0x0000002492947981 */ /* 0x000ea4000c1e1900 */
[----:B--2---:R-:W-:-:S04]  /*3670*/  IMAD R148, R148, c[0x0][0x1d8], RZ ;  /* 0x0000760094947a24 */ /* 0x004fc800078e02ff */
[----:B------:R-:W-:-:S04]  /*3680*/  IMAD R148, R148, 0xa0, RZ ;  /* 0x000000a094947824 */ /* 0x000fc800078e02ff */
[----:B------:R-:W-:-:S05]  /*3690*/  IMAD R148, R148, c[0x0][0x1d4], R223 ;  /* 0x0000750094947a24 */ /* 0x000fca00078e02df */
[----:B------:R-:W-:-:S04]  /*36a0*/  IADD3 R149, P2, R213, R148, RZ ;  /* 0x00000094d5957210 */ /* 0x000fc80007f5e0ff */
[----:B------:R-:W-:Y:S02]  /*36b0*/  LEA.HI.X.SX32 R150, R148, R219, 0x1, P2 ;  /* 0x000000db94967211 */ /* 0x000fe400010f0eff */
[----:B------:R-:W-:-:S04]  /*36c0*/  LEA R148, P2, R149, c[0x0][0x198], 0x1 ;  /* 0x0000660095947a11 */ /* 0x000fc800078408ff */
[----:B------:R-:W-:-:S06]  /*36d0*/  LEA.HI.X R149, R149, c[0x0][0x19c], R150, 0x1, P2 ;  /* 0x0000670095957a11 */ /* 0x000fcc00010f0c96 */
[----:B------:R-:W5:Y:S03]  /*36e0*/  LDG.E.64 R148, [R148.64] ;  /* 0x0000002494947981 */ /* 0x000f66000c1e1b00 */
.L_x_202:
[----:B------:R-:W-:Y:S05]  /*36f0*/  BSYNC B2 ;  /* 0x0000000000027941 */ /* 0x000fea0003800000 */
.L_x_201:
[----:B------:R-:W-:Y:S02]  /*3700*/  ULDC UR4, c[0x0][0x1ec] ;  /* 0x00007b0000047ab9 */ /* 0x000fe40000000800 */
[----:B------:R-:W-:-:S06]  /*3710*/  UISETP.NE.AND UP0, UPT, URZ, UR4, UPT ;  /* 0x000000043f00728c */ /* 0x000fcc000bf05270 */
[----:B------:R-:W-:-:S13]  /*3720*/  PLOP3.LUT P2, PT, PT, PT, UP0, 0x80, 0x0 ;  /* 0x000000000000781c */ /* 0x000fda0003f4f008 */
[----:B------:R-:W-:Y:S05]  /*3730*/  @P2 BRA `(.L_x_200) ;  /* 0x000000b000002947 */ /* 0x000fea0003800000 */
[----:B------:R-:W-:-:S13]  /*3740*/  ISETP.NE.AND P5, PT, R222, RZ, PT ;  /* 0x000000ffde00720c */ /* 0x000fda0003fa5270 */
[----:B------:R-:W2:Y:S01]  /*3750*/  @P5 LDG.E.64 R150, [R144.64] ;  /* 0x0000002490965981 */ /* 0x000ea2000c1e1b00 */
[----:B-----5:R-:W-:Y:S01]  /*3760*/  HFMA2.MMA R148, R148, 1, 1, R76 ;  /* 0x3c003c0094947835 */ /* 0x020fe2000000004c */
[----:B------:R-:W-:Y:S01]  /*3770*/  @!P3 IADD3 R221, P4, R212, R223, RZ ;  /* 0x000000dfd4ddb210 */ /* 0x000fe20007f9e0ff */
[----:B------:R-:W-:-:S03]  /*3780*/  HADD2 R149, R149, R77 ;  /* 0x0000004d95957230 */ /* 0x000fc60000000000 */
[----:B------:R-:W-:Y:S02]  /*3790*/  @!P3 LEA.HI.X.SX32 R226, R223, R216, 0x1, P4 ;  /* 0x000000d8dfe2b211 */ /* 0x000fe400020f0eff */
[----:B------:R-:W-:-:S04]  /*37a0*/  @!P3 LEA R224, P4, R221, c[0x0][0x198], 0x1 ;  /* 0x00006600dde0ba11 */ /* 0x000fc800078808ff */
[----:B------:R-:W-:Y:S01]  /*37b0*/  @!P3 LEA.HI.X R225, R221, c[0x0][0x19c], R226, 0x1, P4 ;  /* 0x00006700dde1ba11 */ /* 0x000fe200020f0ce2 */
[----:B--2---:R-:W-:Y:S01]  /*37c0*/  @P5 HFMA2.MMA R149, R149, R151, -RZ ;  /* 0x0000009795955235 */ /* 0x004fe200001000ff */
[----:B------:R-:W-:-:S06]  /*37d0*/  @P5 HMUL2 R148, R148, R150 ;  /* 0x0000009694945232 */ /* 0x000fcc0000000000 */
[----:B------:R1:W-:Y:S04]  /*37e0*/  @!P3 STG.E.64 [R224.64], R148 ;  /* 0x00000094e000b986 */ /* 0x0003e8000c101b24 */
.L_x_200:
[----:B------:R-:W-:Y:S05]  /*37f0*/  BSYNC B1 ;  /* 0x0000000000017941 */ /* 0x000fea0003800000 */
.L_x_199:
[----:B------:R-:W-:Y:S01]  /*3800*/  IMAD.MOV.U32 R151, RZ, RZ, 0x2 ;  /* 0x00000002ff977424 */ /* 0x000fe200078e00ff */
[----:B------:R-:W-:Y:S03]  /*3810*/  BSSY B1, `(.L_x_203) ;  /* 0x0000022000017945 */ /* 0x000fe60003800000 */
[----:B------:R-:W-:Y:S01]  /*3820*/  IMAD.WIDE R150, R218, R151, c[0x0][0x230] ;  /* 0x00008c00da967625 */ /* 0x000fe200078e0297 */
[----:B------:R-:W-:Y:S05]  /*3830*/  @P1 BRA `(.L_x_204) ;  /* 0x000001f000001947 */ /* 0x000fea0003800000 */
[----:B------:R-:W-:Y:S01]  /*3840*/  IADD3 R152, R220, c[0x0][0x1d4], RZ ;  /* 0x00007500dc987a10 */ /* 0x000fe20007ffe0ff */
[----:B------:R-:W-:Y:S04]  /*3850*/  BSSY B2, `(.L_x_205) ;  /* 0x000000e000027945 */ /* 0x000fe80003800000 */
[----:B------:R-:W-:-:S02]  /*3860*/  IMAD.SHL.U32 R223, R152, 0x8, RZ ;  /* 0x0000000898df7824 */ /* 0x000fc400078e00ff */
        /* <DEDUP_REMOVED lines=8> */
[----:B-1----:R-:W-:Y:S02]  /*38f0*/  LEA.HI.X.SX32 R224, R152, R219, 0x1, P2 ;  /* 0x000000db98e07211 */ /* 0x002fe400010f0eff */
[----:B------:R-:W-:-:S04]  /*3900*/  LEA R152, P2, R153, c[0x0][0x198], 0x1 ;  /* 0x0000660099987a11 */ /* 0x000fc800078408ff */
[----:B------:R-:W-:-:S06]  /*3910*/  LEA.HI.X R153, R153, c[0x0][0x19c], R224, 0x1, P2 ;  /* 0x0000670099997a11 */ /* 0x000fcc00010f0ce0 */
[----:B------:R-:W5:Y:S03]  /*3920*/  LDG.E.64 R152, [R152.64] ;  /* 0x0000002498987981 */ /* 0x000f66000c1e1b00 */
.L_x_206:
[----:B------:R-:W-:Y:S05]  /*3930*/  BSYNC B2 ;  /* 0x0000000000027941 */ /* 0x000fea0003800000 */
.L_x_205:
[----:B------:R-:W-:Y:S02]  /*3940*/  ULDC UR4, c[0x0][0x1ec] ;  /* 0x00007b0000047ab9 */ /* 0x000fe40000000800 */
[----:B------:R-:W-:-:S06]  /*3950*/  UISETP.NE.AND UP0, UPT, URZ, UR4, UPT ;  /* 0x000000043f00728c */ /* 0x000fcc000bf05270 */
[----:B------:R-:W-:-:S13]  /*3960*/  PLOP3.LUT P2, PT, PT, PT, UP0, 0x80, 0x0 ;  /* 0x000000000000781c */ /* 0x000fda0003f4f008 */
[----:B------:R-:W-:Y:S05]  /*3970*/  @P2 BRA `(.L_x_204) ;  /* 0x000000b000002947 */ /* 0x000fea0003800000 */
[----:B------:R-:W-:-:S13]  /*3980*/  ISETP.NE.AND P5, PT, R222, RZ, PT ;  /* 0x000000ffde00720c */ /* 0x000fda0003fa5270 */
[----:B-1----:R-:W2:Y:S01]  /*3990*/  @P5 LDG.E.64 R224, [R150.64] ;  /* 0x0000002496e05981 */ /* 0x002ea2000c1e1b00 */
[----:B------:R-:W-:Y:S01]  /*39a0*/  @!P3 IADD3 R221, P4, R212, R223, RZ ;  /* 0x000000dfd4ddb210 */ /* 0x000fe20007f9e0ff */
[----:B-----5:R-:W-:Y:S01]  /*39b0*/  HFMA2.MMA R153, R153, 1, 1, R79 ;  /* 0x3c003c0099997835 */ /* 0x020fe2000000004f */
[----:B------:R-:W-:Y:S02]  /*39c0*/  HADD2 R152, R152, R78 ;  /* 0x0000004e98987230 */ /* 0x000fe40000000000 */
[----:B------:R-:W-:Y:S02]  /*39d0*/  @!P3 LEA.HI.X.SX32 R228, R223, R216, 0x1, P4 ;  /* 0x000000d8dfe4b211 */ /* 0x000fe400020f0eff */
[----:B------:R-:W-:-:S04]  /*39e0*/  @!P3 LEA R226, P4, R221, c[0x0][0x198], 0x1 ;  /* 0x00006600dde2ba11 */ /* 0x000fc800078808ff */
[----:B------:R-:W-:Y:S01]  /*39f0*/  @!P3 LEA.HI.X R227, R221, c[0x0][0x19c], R228, 0x1, P4 ;  /* 0x00006700dde3ba11 */ /* 0x000fe200020f0ce4 */
[----:B--2---:R-:W-:Y:S01]  /*3a00*/  @P5 HFMA2.MMA R153, R153, R225, -RZ ;  /* 0x000000e199995235 */ /* 0x004fe200001000ff */
[----:B------:R-:W-:-:S06]  /*3a10*/  @P5 HMUL2 R152, R152, R224 ;  /* 0x000000e098985232 */ /* 0x000fcc0000000000 */
[----:B------:R1:W-:Y:S04]  /*3a20*/  @!P3 STG.E.64 [R226.64], R152 ;  /* 0x00000098e200b986 */ /* 0x0003e8000c101b24 */
.L_x_204:
[----:B------:R-:W-:Y:S05]  /*3a30*/  BSYNC B1 ;  /* 0x0000000000017941 */ /* 0x000fea0003800000 */
.L_x_203:
[----:B------:R-:W-:Y:S01]  /*3a40*/  BSSY B1, `(.L_x_207) ;  /* 0x0000022000017945 */ /* 0x000fe20003800000 */
[----:B------:R-:W-:Y:S05]  /*3a50*/  @P1 BRA `(.L_x_208) ;  /* 0x0000020000001947 */ /* 0x000fea0003800000 */
[----:B------:R-:W-:Y:S01]  /*3a60*/  IMAD.MOV.U32 R155, RZ, RZ, c[0x0][0x1d4] ;  /* 0x00007500ff9b7624 */ /* 0x000fe200078e00ff */
[----:B------:R-:W-:Y:S03]  /*3a70*/  BSSY B2, `(.L_x_209) ;  /* 0x000000f000027945 */ /* 0x000fe60003800000 */
[----:B------:R-:W-:-:S04]  /*3a80*/  IMAD R154, R155, 0x2, R220 ;  /* 0x000000029b9a7824 */ /* 0x000fc800078e02dc */
[----:B------:R-:W-:Y:S02]  /*3a90*/  IMAD.SHL.U32 R223, R154, 0x8, RZ ;  /* 0x000000089adf7824 */ /* 0x000fe400078e00ff */
        /* <DEDUP_REMOVED lines=12> */
.L_x_210:
[----:B------:R-:W-:Y:S05]  /*3b60*/  BSYNC B2 ;  /* 0x0000000000027941 */ /* 0x000fea0003800000 */
.L_x_209:
[----:B------:R-:W-:Y:S02]  /*3b70*/  ULDC UR4, c[0x0][0x1ec] ;  /* 0x00007b0000047ab9 */ /* 0x000fe40000000800 */
[----:B------:R-:W-:-:S06]  /*3b80*/  UISETP.NE.AND UP0, UPT, URZ, UR4, UPT ;  /* 0x000000043f00728c */ /* 0x000fcc000bf05270 */
[----:B------:R-:W-:-:S13]  /*3b90*/  PLOP3.LUT P2, PT, PT, PT, UP0, 0x80, 0x0 ;  /* 0x000000000000781c */ /* 0x000fda0003f4f008 */
[----:B------:R-:W-:Y:S05]  /*3ba0*/  @P2 BRA `(.L_x_208) ;  /* 0x000000b000002947 */ /* 0x000fea0003800000 */
[----:B------:R-:W-:-:S13]  /*3bb0*/  ISETP.NE.AND P5, PT, R222, RZ, PT ;  /* 0x000000ffde00720c */ /* 0x000fda0003fa5270 */
[----:B-1----:R-:W2:Y:S01]  /*3bc0*/  @P5 LDG.E.64 R224, [R150.64+0x10] ;  /* 0x0000102496e05981 */ /* 0x002ea2000c1e1b00 */
        /* <DEDUP_REMOVED lines=9> */
.L_x_208:
[----:B------:R-:W-:Y:S05]  /*3c60*/  BSYNC B1 ;  /* 0x0000000000017941 */ /* 0x000fea0003800000 */
.L_x_207:
[----:B------:R-:W-:Y:S01]  /*3c70*/  BSSY B1, `(.L_x_211) ;  /* 0x0000022000017945 */ /* 0x000fe20003800000 */
[----:B------:R-:W-:Y:S05]  /*3c80*/  @P1 BRA `(.L_x_212) ;  /* 0x0000020000001947 */ /* 0x000fea0003800000 */
[----:B------:R-:W-:Y:S01]  /*3c90*/  IMAD.MOV.U32 R157, RZ, RZ, 0x3 ;  /* 0x00000003ff9d7424 */ /* 0x000fe200078e00ff */
[----:B------:R-:W-:Y:S03]  /*3ca0*/  BSSY B2, `(.L_x_213) ;  /* 0x000000f000027945 */ /* 0x000fe60003800000 */
[----:B------:R-:W-:-:S04]  /*3cb0*/  IMAD R156, R157, c[0x0][0x1d4], R220 ;  /* 0x000075009d9c7a24 */ /* 0x000fc800078e02dc */
        /* <DEDUP_REMOVED lines=13> */
.L_x_214:
[----:B------:R-:W-:Y:S05]  /*3d90*/  BSYNC B2 ;  /* 0x0000000000027941 */ /* 0x000fea0003800000 */
.L_x_213:
[----:B------:R-:W-:Y:S02]  /*3da0*/  ULDC UR4, c[0x0][0x1ec] ;  /* 0x00007b0000047ab9 */ /* 0x000fe40000000800 */
[----:B------:R-:W-:-:S06]  /*3db0*/  UISETP.NE.AND UP0, UPT, URZ, UR4, UPT ;  /* 0x000000043f00728c */ /* 0x000fcc000bf05270 */
[----:B------:R-:W-:-:S13]  /*3dc0*/  PLOP3.LUT P2, PT, PT, PT, UP0, 0x80, 0x0 ;  /* 0x000000000000781c */ /* 0x000fda0003f4f008 */
[----:B------:R-:W-:Y:S05]  /*3dd0*/  @P2 BRA `(.L_x_212) ;  /* 0x000000b000002947 */ /* 0x000fea0003800000 */
[----:B------:R-:W-:-:S13]  /*3de0*/  ISETP.NE.AND P5, PT, R222, RZ, PT ;  /* 0x000000ffde00720c */ /* 0x000fda0003fa5270 */
[----:B-1----:R-:W2:Y:S01]  /*3df0*/  @P5 LDG.E.64 R224, [R150.64+0x20] ;  /* 0x0000202496e05981 */ /* 0x002ea2000c1e1b00 */
[----:B------:R-:W-:Y:S01]  /*3e00*/  @!P3 IADD3 R221, P4, R212, R223, RZ ;  /* 0x000000dfd4ddb210 */ /* 0x000fe20007f9e0ff */
[----:B0----5:R-:W-:Y:S01]  /*3e10*/  HFMA2.MMA R157, R157, 1, 1, R83 ;  /* 0x3c003c009d9d7835 */ /* 0x021fe20000000053 */
[----:B------:R-:W-:Y:S02]  /*3e20*/  HADD2 R156, R156, R82 ;  /* 0x000000529c9c7230 */ /* 0x000fe40000000000 */
[----:B------:R-:W-:Y:S02]  /*3e30*/  @!P3 LEA.HI.X.SX32 R228, R223, R216, 0x1, P4 ;  /* 0x000000d8dfe4b211 */ /* 0x000fe400020f0eff */
[----:B------:R-:W-:-:S04]  /*3e40*/  @!P3 LEA R226, P4, R221, c[0x0][0x198], 0x1 ;  /* 0x00006600dde2ba11 */ /* 0x000fc800078808ff */
[----:B------:R-:W-:Y:S01]  /*3e50*/  @!P3 LEA.HI.X R227, R221, c[0x0][0x19c], R228, 0x1, P4 ;  /* 0x00006700dde3ba11 */ /* 0x000fe200020f0ce4 */
[----:B--2---:R-:W-:Y:S01]  /*3e60*/  @P5 HFMA2.MMA R157, R157, R225, -RZ ;  /* 0x000000e19d9d5235 */ /* 0x004fe200001000ff */
[----:B------:R-:W-:-:S06]  /*3e70*/  @P5 HMUL2 R156, R156, R224 ;  /* 0x000000e09c9c5232 */ /* 0x000fcc0000000000 */
[----:B------:R0:W-:Y:S04]  /*3e80*/  @!P3 STG.E.64 [R226.64], R156 ;  /* 0x0000009ce200b986 */ /* 0x0001e8000c101b24 */
.L_x_212:
[----:B------:R-:W-:Y:S05]  /*3e90*/  BSYNC B1 ;  /* 0x0000000000017941 */ /* 0x000fea0003800000 */
.L_x_211:
[----:B------:R-:W-:Y:S01]  /*3ea0*/  BSSY B1, `(.L_x_215) ;  /* 0x0000022000017945 */ /* 0x000fe20003800000 */
[----:B------:R-:W-:Y:S01]  /*3eb0*/  IMAD.MOV.U32 R221, RZ, RZ, c[0x0][0x1d4] ;  /* 0x00007500ffdd7624 */ /* 0x000fe200078e00ff */
[----:B------:R-:W-:Y:S05]  /*3ec0*/  @P1 BRA `(.L_x_216) ;  /* 0x000001f000001947 */ /* 0x000fea0003800000 */
[----:B------:R-:W-:Y:S01]  /*3ed0*/  IMAD R158, R221, 0x4, R220 ;  /* 0x00000004dd9e7824 */ /* 0x000fe200078e02dc */
[----:B------:R-:W-:Y:S03]  /*3ee0*/  BSSY B2, `(.L_x_217) ;  /* 0x000000e000027945 */ /* 0x000fe60003800000 */
[----:B01----:R-:W-:Y:S02]  /*3ef0*/  IMAD.SHL.U32 R227, R158, 0x8, RZ ;  /* 0x000000089ee37824 */ /* 0x003fe400078e00ff */
        /* <DEDUP_REMOVED lines=12> */
.L_x_218:
[----:B------:R-:W-:Y:S05]  /*3fc0*/  BSYNC B2 ;  /* 0x0000000000027941 */ /* 0x000fea0003800000 */
.L_x_217:
[----:B------:R-:W-:Y:S02]  /*3fd0*/  ULDC UR4, c[0x0][0x1ec] ;  /* 0x00007b0000047ab9 */ /* 0x000fe40000000800 */
[----:B------:R-:W-:-:S06]  /*3fe0*/  UISETP.NE.AND UP0, UPT, URZ, UR4, UPT ;  /* 0x000000043f00728c */ /* 0x000fcc000bf05270 */
[----:B------:R-:W-:-:S13]  /*3ff0*/  PLOP3.LUT P2, PT, PT, PT, UP0, 0x80, 0x0 ;  /* 0x000000000000781c */ /* 0x000fda0003f4f008 */
[----:B------:R-:W-:Y:S05]  /*4000*/  @P2 BRA `(.L_x_216) ;  /* 0x000000b000002947 */ /* 0x000fea0003800000 */
[----:B------:R-:W-:-:S13]  /*4010*/  ISETP.NE.AND P5, PT, R222, RZ, PT ;  /* 0x000000ffde00720c */ /* 0x000fda0003fa5270 */
[----:B------:R-:W2:Y:S01]  /*4020*/  @P5 LDG.E.64 R224, [R150.64+0x30] ;  /* 0x0000302496e05981 */ /* 0x000ea2000c1e1b00 */
        /* <DEDUP_REMOVED lines=9> */
.L_x_216:
[----:B------:R-:W-:Y:S05]  /*40c0*/  BSYNC B1 ;  /* 0x0000000000017941 */ /* 0x000fea0003800000 */
.L_x_215:
[----:B------:R-:W-:Y:S01]  /*40d0*/  BSSY B1, `(.L_x_219) ;  /* 0x0000021000017945 */ /* 0x000fe20003800000 */
        /* <DEDUP_REMOVED lines=16> */
.L_x_222:
[----:B------:R-:W-:Y:S05]  /*41e0*/  BSYNC B2 ;  /* 0x0000000000027941 */ /* 0x000fea0003800000 */
.L_x_221:
        /* <DEDUP_REMOVED lines=15> */
.L_x_220:
[----:B------:R-:W-:Y:S05]  /*42e0*/  BSYNC B1 ;  /* 0x0000000000017941 */ /* 0x000fea0003800000 */
.L_x_219:
        /* <DEDUP_REMOVED lines=17> */
.L_x_226:
[----:B------:R-:W-:Y:S05]  /*4400*/  BSYNC B2 ;  /* 0x0000000000027941 */ /* 0x000fea0003800000 */
.L_x_225:
        /* <DEDUP_REMOVED lines=15> */
.L_x_224:
[----:B------:R-:W-:Y:S05]  /*4500*/  BSYNC B1 ;  /* 0x0000000000017941 */ /* 0x000fea0003800000 */
.L_x_223:
        /* <DEDUP_REMOVED lines=17> */
.L_x_230:
[----:B------:R-:W-:Y:S05]  /*4620*/  BSYNC B2 ;  /* 0x0000000000027941 */ /* 0x000fea0003800000 */
.L_x_229:
        /* <DEDUP_REMOVED lines=15> */
.L_x_228:
[----:B------:R-:W-:Y:S05]  /*4720*/  BSYNC B1 ;  /* 0x0000000000017941 */ /* 0x000fea0003800000 */
.L_x_227:
        /* <DEDUP_REMOVED lines=17> */
.L_x_234:
[----:B------:R-:W-:Y:S05]  /*4840*/  BSYNC B2 ;  /* 0x0000000000027941 */ /* 0x000fea0003800000 */
.L_x_233:
        /* <DEDUP_REMOVED lines=15> */
.L_x_232:
[----:B------:R-:W-:Y:S05]  /*4940*/  BSYNC B1 ;  /* 0x0000000000017941 */ /* 0x000fea0003800000 */
.L_x_231:
        /* <DEDUP_REMOVED lines=17> */
.L_x_238:
[----:B------:R-:W-:Y:S05]  /*4a60*/  BSYNC B2 ;  /* 0x0000000000027941 */ /* 0x000fea0003800000 */
.L_x_237:
        /* <DEDUP_REMOVED lines=15> */
.L_x_236:
[----:B------:R-:W-:Y:S05]  /*4b60*/  BSYNC B1 ;  /* 0x0000000000017941 */ /* 0x000fea0003800000 */
.L_x_235:
        /* <DEDUP_REMOVED lines=17> */
.L_x_242:
[----:B------:R-:W-:Y:S05]  /*4c80*/  BSYNC B2 ;  /* 0x0000000000027941 */ /* 0x000fea0003800000 */
.L_x_241:
        /* <DEDUP_REMOVED lines=15> */
.L_x_240:
[----:B------:R-:W-:Y:S05]  /*4d80*/  BSYNC B1 ;  /* 0x0000000000017941 */ /* 0x000fea0003800000 */
.L_x_239:
        /* <DEDUP_REMOVED lines=17> */
.L_x_246:
[----:B------:R-:W-:Y:S05]  /*4ea0*/  BSYNC B2 ;  /* 0x0000000000027941 */ /* 0x000fea0003800000 */
.L_x_245:
        /* <DEDUP_REMOVED lines=15> */
.L_x_244:
[----:B------:R-:W-:Y:S05]  /*4fa0*/  BSYNC B1 ;  /* 0x0000000000017941 */ /* 0x000fea0003800000 */
.L_x_243:
        /* <DEDUP_REMOVED lines=17> */
.L_x_250:
[----:B------:R-:W-:Y:S05]  /*50c0*/  BSYNC B2 ;  /* 0x0000000000027941 */ /* 0x000fea0003800000 */
.L_x_249:
        /* <DEDUP_REMOVED lines=15> */
.L_x_248:
[----:B------:R-:W-:Y:S05]  /*51c0*/  BSYNC B1 ;  /* 0x0000000000017941 */ /* 0x000fea0003800000 */
.L_x_247:
        /* <DEDUP_REMOVED lines=17> */
.L_x_254:
[----:B------:R-:W-:Y:S05]  /*52e0*/  BSYNC B2 ;  /* 0x0000000000027941 */ /* 0x000fea0003800000 */
.L_x_253:
        /* <DEDUP_REMOVED lines=15> */
.L_x_252:
[----:B------:R-:W-:Y:S05]  /*53e0*/  BSYNC B1 ;  /* 0x0000000000017941 */ /* 0x000fea0003800000 */
.L_x_251:
        /* <DEDUP_REMOVED lines=17> */
.L_x_258:
[----:B------:R-:W-:Y:S05]  /*5500*/  BSYNC B2 ;  /* 0x0000000000027941 */ /* 0x000fea0003800000 */
.L_x_257:
        /* <DEDUP_REMOVED lines=15> */
.L_x_256:
[----:B------:R-:W-:Y:S05]  /*5600*/  BSYNC B1 ;  /* 0x0000000000017941 */ /* 0x000fea0003800000 */
.L_x_255:
        /* <DEDUP_REMOVED lines=17> */
.L_x_262:
[----:B------:R-:W-:Y:S05]  /*5720*/  BSYNC B2 ;  /* 0x0000000000027941 */ /* 0x000fea0003800000 */
.L_x_261:
        /* <DEDUP_REMOVED lines=15> */
.L_x_260:
[----:B------:R-:W-:Y:S05]  /*5820*/  BSYNC B1 ;  /* 0x0000000000017941 */ /* 0x000fea0003800000 */
.L_x_259:
        /* <DEDUP_REMOVED lines=17> */
.L_x_266:
[----:B------:R-:W-:Y:S05]  /*5940*/  BSYNC B2 ;  /* 0x0000000000027941 */ /* 0x000fea0003800000 */
.L_x_265:
        /* <DEDUP_REMOVED lines=15> */
.L_x_264:
[----:B------:R-:W-:Y:S05]  /*5a40*/  BSYNC B1 ;  /* 0x0000000000017941 */ /* 0x000fea0003800000 */
.L_x_263:
        /* <DEDUP_REMOVED lines=17> */
.L_x_270:
[----:B------:R-:W-:Y:S05]  /*5b60*/  BSYNC B2 ;  /* 0x0000000000027941 */ /* 0x000fea0003800000 */
.L_x_269:
        /* <DEDUP_REMOVED lines=15> */
.L_x_268:
[----:B------:R-:W-:Y:S05]  /*5c60*/  BSYNC B1 ;  /* 0x0000000000017941 */ /* 0x000fea0003800000 */
.L_x_267:
        /* <DEDUP_REMOVED lines=17> */
.L_x_274:
[----:B------:R-:W-:Y:S05]  /*5d80*/  BSYNC B2 ;  /* 0x0000000000027941 */ /* 0x000fea0003800000 */
.L_x_273:
        /* <DEDUP_REMOVED lines=15> */
.L_x_272:
[----:B------:R-:W-:Y:S05]  /*5e80*/  BSYNC B1 ;  /* 0x0000000000017941 */ /* 0x000fea0003800000 */
.L_x_271:
        /* <DEDUP_REMOVED lines=17> */
.L_x_278:
[----:B------:R-:W-:Y:S05]  /*5fa0*/  BSYNC B2 ;  /* 0x0000000000027941 */ /* 0x000fea0003800000 */
.L_x_277:
        /* <DEDUP_REMOVED lines=15> */
.L_x_276:
[----:B------:R-:W-:Y:S05]  /*60a0*/  BSYNC B1 ;  /* 0x0000000000017941 */ /* 0x000fea0003800000 */
.L_x_275:
        /* <DEDUP_REMOVED lines=17> */
.L_x_282:
[----:B------:R-:W-:Y:S05]  /*61c0*/  BSYNC B2 ;  /* 0x0000000000027941 */ /* 0x000fea0003800000 */
.L_x_281:
        /* <DEDUP_REMOVED lines=15> */
.L_x_280:
[----:B------:R-:W-:Y:S05]  /*62c0*/  BSYNC B1 ;  /* 0x0000000000017941 */ /* 0x000fea0003800000 */
.L_x_279:
        /* <DEDUP_REMOVED lines=17> */
.L_x_286:
[----:B------:R-:W-:Y:S05]  /*63e0*/  BSYNC B2 ;  /* 0x0000000000027941 */ /* 0x000fea0003800000 */
.L_x_285:
        /* <DEDUP_REMOVED lines=15> */
.L_x_284:
[----:B------:R-:W-:Y:S05]  /*64e0*/  BSYNC B1 ;  /* 0x0000000000017941 */ /* 0x000fea0003800000 */
.L_x_283:
        /* <DEDUP_REMOVED lines=17> */
.L_x_290:
[----:B------:R-:W-:Y:S05]  /*6600*/  BSYNC B2 ;  /* 0x0000000000027941 */ /* 0x000fea0003800000 */
.L_x_289:
        /* <DEDUP_REMOVED lines=15> */
.L_x_288:
[----:B------:R-:W-:Y:S05]  /*6700*/  BSYNC B1 ;  /* 0x0000000000017941 */ /* 0x000fea0003800000 */
.L_x_287:
        /* <DEDUP_REMOVED lines=17> */
.L_x_294:
[----:B------:R-:W-:Y:S05]  /*6820*/  BSYNC B2 ;  /* 0x0000000000027941 */ /* 0x000fea0003800000 */
.L_x_293:
        /* <DEDUP_REMOVED lines=15> */
.L_x_292:
[----:B------:R-:W-:Y:S05]  /*6920*/  BSYNC B1 ;  /* 0x0000000000017941 */ /* 0x000fea0003800000 */
.L_x_291:
        /* <DEDUP_REMOVED lines=17> */
.L_x_298:
[----:B------:R-:W-:Y:S05]  /*6a40*/  BSYNC B2 ;  /* 0x0000000000027941 */ /* 0x000fea0003800000 */
.L_x_297:
        /* <DEDUP_REMOVED lines=15> */
.L_x_296:
[----:B------:R-:W-:Y:S05]  /*6b40*/  BSYNC B1 ;  /* 0x0000000000017941 */ /* 0x000fea0003800000 */
.L_x_295:
        /* <DEDUP_REMOVED lines=17> */
.L_x_302:
[----:B------:R-:W-:Y:S05]  /*6c60*/  BSYNC B2 ;  /* 0x0000000000027941 */ /* 0x000fea0003800000 */
.L_x_301:
        /* <DEDUP_REMOVED lines=15> */
.L_x_300:
[----:B------:R-:W-:Y:S05]  /*6d60*/  BSYNC B1 ;  /* 0x0000000000017941 */ /* 0x000fea0003800000 */
.L_x_299:
        /* <DEDUP_REMOVED lines=17> */
.L_x_306:
[----:B------:R-:W-:Y:S05]  /*6e80*/  BSYNC B2 ;  /* 0x0000000000027941 */ /* 0x000fea0003800000 */
.L_x_305:
        /* <DEDUP_REMOVED lines=15> */
.L_x_304:
[----:B------:R-:W-:Y:S05]  /*6f80*/  BSYNC B1 ;  /* 0x0000000000017941 */ /* 0x000fea0003800000 */
.L_x_303:
        /* <DEDUP_REMOVED lines=17> */
.L_x_310:
[----:B------:R-:W-:Y:S05]  /*70a0*/  BSYNC B2 ;  /* 0x0000000000027941 */ /* 0x000fea0003800000 */
.L_x_309:
        /* <DEDUP_REMOVED lines=15> */
.L_x_308:
[----:B------:R-:W-:Y:S05]  /*71a0*/  BSYNC B1 ;  /* 0x0000000000017941 */ /* 0x000fea0003800000 */
.L_x_307:
        /* <DEDUP_REMOVED lines=17> */
.L_x_314:
[----:B------:R-:W-:Y:S05]  /*72c0*/  BSYNC B2 ;  /* 0x0000000000027941 */ /* 0x000fea0003800000 */
.L_x_313:
        /* <DEDUP_REMOVED lines=15> */
.L_x_312:
[----:B------:R-:W-:Y:S05]  /*73c0*/  BSYNC B1 ;  /* 0x0000000000017941 */ /* 0x000fea0003800000 */
.L_x_311:
        /* <DEDUP_REMOVED lines=17> */
.L_x_318:
[----:B------:R-:W-:Y:S05]  /*74e0*/  BSYNC B2 ;  /* 0x0000000000027941 */ /* 0x000fea0003800000 */
.L_x_317:
        /* <DEDUP_REMOVED lines=15> */
.L_x_316:
[----:B------:R-:W-:Y:S05]  /*75e0*/  BSYNC B1 ;  /* 0x0000000000017941 */ /* 0x000fea0003800000 */
.L_x_315:
        /* <DEDUP_REMOVED lines=17> */
.L_x_322:
[----:B------:R-:W-:Y:S05]  /*7700*/  BSYNC B2 ;  /* 0x0000000000027941 */ /* 0x000fea0003800000 */
.L_x_321:
        /* <DEDUP_REMOVED lines=15> */
.L_x_320:
[----:B------:R-:W-:Y:S05]  /*7800*/  BSYNC B1 ;  /* 0x0000000000017941 */ /* 0x000fea0003800000 */
.L_x_319:
[----:B------:R-:W-:Y:S01]  /*7810*/  BSSY B1, `(.L_x_323) ;  /* 0x0000021000017945 */ /* 0x000fe20003800000 */
[----:B------:R-:W-:Y:S01]  /*7820*/  IMAD R220, R221, 0x1f, R220 ;  /* 0x0000001fdddc7824 */ /* 0x000fe200078e02dc */
        /* <DEDUP_REMOVED lines=15> */
.L_x_326:
[----:B------:R-:W-:Y:S05]  /*7920*/  BSYNC B2 ;  /* 0x0000000000027941 */ /* 0x000fea0003800000 */
.L_x_325:
[----:B------:R-:W-:Y:S02]  /*7930*/  ULDC UR4, c[0x0][0x1ec] ;  /* 0x00007b0000047ab9 */ /* 0x000fe40000000800 */
[----:B------:R-:W-:-:S06]  /*7940*/  UISETP.NE.AND UP0, UPT, URZ, UR4, UPT ;  /* 0x000000043f00728c */ /* 0x000fcc000bf05270 */
[----:B------:R-:W-:-:S13]  /*7950*/  PLOP3.LUT P2, PT, PT, PT, UP0, 0x80, 0x0 ;  /* 0x000000000000781c */ /* 0x000fda0003f4f008 */
[----:B------:R-:W-:Y:S05]  /*7960*/  @P2 BRA `(.L_x_324) ;  /* 0x000000b000002947 */ /* 0x000fea0003800000 */
[----:B------:R-:W-:-:S13]  /*7970*/  ISETP.NE.AND P5, PT, R222, RZ, PT ;  /* 0x000000ffde00720c */ /* 0x000fda0003fa5270 */
[----:B------:R-:W2:Y:S01]  /*7980*/  @P5 LDG.E.64 R150, [R150.64+0x1e0] ;  /* 0x0001e02496965981 */ /* 0x000ea2000c1e1b00 */
        /* <DEDUP_REMOVED lines=9> */
.L_x_324:
[----:B------:R-:W-:Y:S05]  /*7a20*/  BSYNC B1 ;  /* 0x0000000000017941 */ /* 0x000fea0003800000 */
.L_x_323:
[----:B0----5:R-:W-:Y:S01]  /*7a30*/  HMUL2 R146, R2, R148 ;  /* 0x0000009402927232 */ /* 0x021fe20000000000 */
[----:B------:R-:W-:Y:S01]  /*7a40*/  HFMA2.MMA R147, R3, R149, -RZ ;  /* 0x0000009503937235 */ /* 0x000fe200001000ff */
[----:B-1----:R-:W-:-:S04]  /*7a50*/  LOP3.LUT R224, R22, 0x1, RZ, 0xc0, !PT ;  /* 0x0000000116e07812 */ /* 0x002fc800078ec0ff */
[----:B------:R-:W-:-:S05]  /*7a60*/  HFMA2.MMA R146, R4, R152, R146 ;  /* 0x0000009804927235 */ /* 0x000fca0000000092 */
[----:B------:R-:W-:Y:S01]  /*7a70*/  HFMA2 R147, R5, R153, R147 ;  /* 0x0000009905937231 */ /* 0x000fe20000000093 */
[----:B------:R-:W-:-:S03]  /*7a80*/  HFMA2.MMA R146, R6, R154, R146 ;  /* 0x0000009a06927235 */ /* 0x000fc60000000092 */
[----:B------:R-:W-:-:S03]  /*7a90*/  HFMA2 R147, R7, R155, R147 ;  /* 0x0000009b07937231 */ /* 0x000fc60000000093 */
[----:B------:R-:W-:Y:S01]  /*7aa0*/  HFMA2.MMA R146, R8, R156, R146 ;  /* 0x0000009c08927235 */ /* 0x000fe20000000092 */
[----:B------:R-:W-:-:S04]  /*7ab0*/  HFMA2 R147, R9, R157, R147 ;  /* 0x0000009d09937231 */ /* 0x000fc80000000093 */
        /* <DEDUP_REMOVED lines=46> */
[----:B------:R-:W-:-:S06]  /*7da0*/  HFMA2.MMA R146, R56, R194, R146 ;  /* 0x000000c238927235 */ /* 0x000fcc0000000092 */
        /* <DEDUP_REMOVED lines=8> */
[----:B------:R-:W-:-:S10]  /*7e30*/  HFMA2.MMA R146, R74, R210, R146 ;  /* 0x000000d24a927235 */ /* 0x000fd40000000092 */
[----:B------:R-:W-:-:S05]  /*7e40*/  HADD2 R146, R146, R147 ;  /* 0x0000009392927230 */ /* 0x000fca0000000000 */
[--C-:B------:R-:W-:Y:S02]  /*7e50*/  HADD2.F32 R147, -RZ, R146.reuse.H0_H0 ;  /* 0x20000092ff937230 */ /* 0x100fe40000004100 */
[----:B------:R-:W-:-:S05]  /*7e60*/  HADD2.F32 R146, -RZ, R146.H1_H1 ;  /* 0x30000092ff927230 */ /* 0x000fca0000004100 */
[----:B------:R-:W-:Y:S01]  /*7e70*/  FADD.FTZ R223, R147, R146 ;  /* 0x0000009293df7221 */ /* 0x000fe20000010000 */
[----:B------:R-:W-:Y:S05]  /*7e80*/  BRA.DIV ~URZ, `(.L_x_327) ;  /* 0x00003ed27f007947 */ /* 0x000fea000b800000 */
[----:B------:R0:W1:Y:S02]  /*7e90*/  SHFL.BFLY PT, R146, R223, 0x1, 0x1f ;  /* 0x0c201f00df927f89 */ /* 0x00006400000e0000 */
.L_x_400:
[----:B------:R-:W-:Y:S01]  /*7ea0*/  ISETP.EQ.U32.OR P1, PT, R224, 0x1, P1 ;  /* 0x00000001e000780c */ /* 0x000fe20000f22470 */
[----:B------:R-:W-:Y:S01]  /*7eb0*/  BSSY B1, `(.L_x_328) ;  /* 0x000001d000017945 */ /* 0x000fe20003800000 */
[----:B-1----:R-:W-:-:S11]  /*7ec0*/  FADD.FTZ R220, R223, R146 ;  /* 0x00000092dfdc7221 */ /* 0x002fd60000010000 */
[----:B------:R-:W-:Y:S05]  /*7ed0*/  @P1 BRA `(.L_x_329) ;  /* 0x000001a000001947 */ /* 0x000fea0003800000 */
[----:B------:R-:W-:-:S04]  /*7ee0*/  ISETP.NE.U32.AND P1, PT, RZ, c[0x0][0x218], PT ;  /* 0x00008600ff007a0c */ /* 0x000fc80003f25070 */
[----:B------:R-:W-:Y:S02]  /*7ef0*/  ISETP.NE.AND.EX P3, PT, RZ, c[0x0][0x21c], PT, P1 ;  /* 0x00008700ff007a0c */ /* 0x000fe40003f65310 */
[----:B------:R-:W-:-:S04]  /*7f00*/  ISETP.NE.U32.AND P1, PT, RZ, c[0x0][0x228], PT ;  /* 0x00008a00ff007a0c */ /* 0x000fc80003f25070 */
[----:B------:R-:W-:-:S07]  /*7f10*/  ISETP.NE.AND.EX P1, PT, RZ, c[0x0][0x22c], PT, P1 ;  /* 0x00008b00ff007a0c */ /* 0x000fce0003f25310 */
[----:B------:R-:W-:-:S05]  /*7f20*/  @P3 IMAD R146, R18, c[0x0][0x220], R25 ;  /* 0x0000880012923a24 */ /* 0x000fca00078e0219 */
[----:B------:R-:W-:Y:S01]  /*7f30*/  @P3 IADD3 R147, R146, -0x1, RZ ;  /* 0xffffffff92933810 */ /* 0x000fe20007ffe0ff */
[----:B------:R-:W-:Y:S02]  /*7f40*/  @P3 IMAD.MOV.U32 R146, RZ, RZ, 0x2 ;  /* 0x00000002ff923424 */ /* 0x000fe400078e00ff */
[----:B------:R-:W-:Y:S02]  /*7f50*/  @P1 IMAD.MOV.U32 R151, RZ, RZ, 0x2 ;  /* 0x00000002ff971424 */ /* 0x000fe400078e00ff */
[----:B------:R-:W-:Y:S02]  /*7f60*/  @P3 IMAD R147, R147, c[0x0][0x220], R214 ;  /* 0x0000880093933a24 */ /* 0x000fe400078e02d6 */
[----:B------:R-:W-:-:S04]  /*7f70*/  @P1 IMAD.WIDE R150, R18, R151, c[0x0][0x228] ;  /* 0x00008a0012961625 */ /* 0x000fc800078e0297 */
[----:B------:R-:W-:Y:S02]  /*7f80*/  @P3 IMAD.WIDE R146, R147, R146, c[0x0][0x218] ;  /* 0x0000860093923625 */ /* 0x000fe400078e0292 */
[----:B------:R-:W2:Y:S04]  /*7f90*/  @P1 LDG.E.U16 R150, [R150.64] ;  /* 0x0000002496961981 */ /* 0x000ea8000c1e1500 */
[----:B------:R-:W3:Y:S01]  /*7fa0*/  @P3 LDG.E.U16 R146, [R146.64] ;  /* 0x0000002492923981 */ /* 0x000ee2000c1e1500 */
[C---:B------:R-:W-:Y:S02]  /*7fb0*/  @P1 ISETP.GE.AND P4, PT, R214.reuse, R217, PT ;  /* 0x000000d9d600120c */ /* 0x040fe40003f86270 */
[----:B------:R-:W-:Y:S02]  /*7fc0*/  @P1 IADD3 R224, R214, 0x1, -R25 ;  /* 0x00000001d6e01810 */ /* 0x000fe40007ffe819 */
[----:B------:R-:W-:-:S05]  /*7fd0*/  @P1 SEL R221, R19, RZ, !P4 ;  /* 0x000000ff13dd1207 */ /* 0x000fca0006000000 */
[----:B0-----:R-:W-:-:S04]  /*7fe0*/  @P1 IMAD.IADD R223, R221, 0x1, R224 ;  /* 0x00000001dddf1824 */ /* 0x001fc800078e02e0 */
[----:B------:R-:W0:Y:S01]  /*7ff0*/  @P1 I2F R226, R223 ;  /* 0x000000df00e21306 */ /* 0x000e220000201400 */
[----:B------:R-:W-:Y:S01]  /*8000*/  FMUL.FTZ R221, R220, c[0x0][0x1f0] ;  /* 0x00007c00dcdd7a20 */ /* 0x000fe20000410000 */
[----:B--2---:R-:W-:Y:S02]  /*8010*/  @P1 HADD2.F32 R220, -RZ, R150.H0_H0 ;  /* 0x20000096ffdc1230 */ /* 0x004fe40000004100 */
[----:B---3--:R-:W-:Y:S01]  /*8020*/  @P3 HADD2.F32 R224, -RZ, R146.H0_H0 ;  /* 0x20000092ffe03230 */ /* 0x008fe20000004100 */
[----:B------:R-:W-:-:S04]  /*8030*/  IMAD.IADD R146, R214, 0x1, -R141 ;  /* 0x00000001d6927824 */ /* 0x000fc800078e0a8d */
[----:B------:R-:W-:-:S04]  /*8040*/  @P3 FADD.FTZ R221, R221, R224 ;  /* 0x000000e0dddd3221 */ /* 0x000fc80000010000 */
[----:B0-----:R-:W-:-:S05]  /*8050*/  @P1 FFMA.FTZ R221, R226, R220, R221 ;  /* 0x000000dce2dd1223 */ /* 0x001fca00000100dd */
[----:B------:R0:W-:Y:S01]  /*8060*/  STS [R146.X4+0x420], R221 ;  /* 0x000420dd92007388 */ /* 0x0001e20000004800 */
[----:B------:R-:W-:-:S03]  /*8070*/  @!P0 FMNMX.FTZ R0, R0, R221, !PT ;  /* 0x000000dd00008209 */ /* 0x000fc60007810000 */
.L_x_329:
[----:B------:R-:W-:Y:S05]  /*8080*/  BSYNC B1 ;  /* 0x0000000000017941 */ /* 0x000fea0003800000 */
.L_x_328:
[----:B------:R-:W-:-:S04]  /*8090*/  IADD3 R214, R214, 0x40, RZ ;  /* 0x00000040d6d67810 */ /* 0x000fc80007ffe0ff */
[----:B------:R-:W-:-:S13]  /*80a0*/  ISETP.GE.AND P0, PT, R214, R140, PT ;  /* 0x0000008cd600720c */ /* 0x000fda0003f06270 */
[----:B0-----:R-:W-:Y:S01]  /*80b0*/  @P0 CALL.REL.NOINC `(.L_x_198) ;  /* 0x0000001000000944 */ /* 0x001fe20003c00000 */
[----:B------:R-:W-:Y:S05]  /*80c0*/  BRA `(.L_x_330) ;  /* 0xffffb2e000007947 */ /* 0x000fea000383ffff */
.L_x_198:
[----:B------:R-:W-:Y:S05]  /*80d0*/  BSYNC B0 ;  /* 0x0000000000007941 */ /* 0x000fea0003800000 */
.L_x_197:
[----:B------:R-:W-:Y:S05]  /*80e0*/  BRA.DIV ~URZ, `(.L_x_331) ;  /* 0x00003cf27f007947 */ /* 0x000fea000b800000 */
[----:B------:R1:W2:Y:S02]  /*80f0*/  SHFL.BFLY PT, R3, R0, 0x10, 0x1f ;  /* 0x0e001f0000037f89 */ /* 0x0002a400000e0000 */
.L_x_401:
[----:B--2---:R-:W-:Y:S01]  /*8100*/  FMNMX.FTZ R5, R3, R0, !PT ;  /* 0x0000000003057209 */ /* 0x004fe20007810000 */
[----:B------:R-:W-:Y:S05]  /*8110*/  BRA.DIV ~URZ, `(.L_x_332) ;  /* 0x00003d427f007947 */ /* 0x000fea000b800000 */
[----:B-1----:R-:W1:Y:S02]  /*8120*/  SHFL.BFLY PT, R0, R5, 0x8, 0x1f ;  /* 0x0d001f0005007f89 */ /* 0x002e6400000e0000 */
[----:B-1----:R-:W-:-:S05]  /*8130*/  FMNMX.FTZ R0, R5, R0, !PT ;  /* 0x0000000005007209 */ /* 0x002fca0007810000 */
[----:B------:R-:W1:Y:S02]  /*8140*/  SHFL.BFLY PT, R3, R0, 0x4, 0x1f ;  /* 0x0c801f0000037f89 */ /* 0x000e6400000e0000 */
[----:B-1----:R-:W-:-:S05]  /*8150*/  FMNMX.FTZ R3, R0, R3, !PT ;  /* 0x0000000300037209 */ /* 0x002fca0007810000 */
[----:B------:R1:W2:Y:S02]  /*8160*/  SHFL.BFLY PT, R2, R3, 0x2, 0x1f ;  /* 0x0c401f0003027f89 */ /* 0x0002a400000e0000 */
.L_x_402:
[----:B------:R-:W-:Y:S01]  /*8170*/  SHF.R.S32.HI R5, RZ, 0x1f, R22 ;  /* 0x0000001fff057819 */ /* 0x000fe20000011416 */
[----:B------:R-:W-:Y:S01]  /*8180*/  WARPSYNC 0xffffffff ;  /* 0xffffffff00007948 */ /* 0x000fe20003800000 */
[----:B-12---:R-:W-:Y:S02]  /*8190*/  FMNMX.FTZ R3, R2, R3, !PT ;  /* 0x0000000302037209 */ /* 0x006fe40007810000 */
[----:B0-----:R-:W-:-:S04]  /*81a0*/  LEA.HI R6, R5, R22, RZ, 0x5 ;  /* 0x0000001605067211 */ /* 0x001fc800078f28ff */
[----:B------:R-:W-:-:S05]  /*81b0*/  LOP3.LUT R5, R6, 0xffffffe0, RZ, 0xc0, !PT ;  /* 0xffffffe006057812 */ /* 0x000fca00078ec0ff */
[----:B------:R-:W-:-:S05]  /*81c0*/  IMAD.IADD R0, R22, 0x1, -R5 ;  /* 0x0000000116007824 */ /* 0x000fca00078e0a05 */
[----:B------:R-:W-:-:S13]  /*81d0*/  ISETP.NE.AND P0, PT, R0, RZ, PT ;  /* 0x000000ff0000720c */ /* 0x000fda0003f05270 */
[----:B------:R-:W-:-:S05]  /*81e0*/  @!P0 SHF.R.S32.HI R2, RZ, 0x5, R6 ;  /* 0x00000005ff028819 */ /* 0x000fca0000011406 */
[----:B------:R0:W-:Y:S02]  /*81f0*/  @!P0 STS [R2.X4], R3 ;  /* 0x0000000302008388 */ /* 0x0001e40000004800 */
[----:B------:R-:W-:Y:S01]  /*8200*/  BAR.SYNC.DEFER_BLOCKING 0x0 ;  /* 0x0000000000007b1d */ /* 0x000fe20000010000 */
[----:B------:R-:W-:Y:S01]  /*8210*/  ISETP.GT.AND P0, PT, R0, 0x3, PT ;  /* 0x000000030000780c */ /* 0x000fe20003f04270 */
[----:B0-----:R-:W-:Y:S02]  /*8220*/  IMAD.MOV.U32 R2, RZ, RZ, -0x800001 ;  /* 0xff7fffffff027424 */ /* 0x001fe400078e00ff */
[----:B------:R-:W-:Y:S02]  /*8230*/  IMAD.IADD R7, R22, 0x1, R141 ;  /* 0x0000000116077824 */ /* 0x000fe400078e028d */
[----:B------:R-:W-:Y:S01]  /*8240*/  BSSY B0, `(.L_x_333) ;  /* 0x0000072000007945 */ /* 0x000fe20003800000 */
[----:B------:R-:W-:Y:S02]  /*8250*/  IMAD.MOV.U32 R5, RZ, RZ, RZ ;  /* 0x000000ffff057224 */ /* 0x000fe400078e00ff */
[----:B------:R-:W-:-:S05]  /*8260*/  ISETP.GE.AND P1, PT, R7, R25, PT ;  /* 0x000000190700720c */ /* 0x000fca0003f26270 */
[----:B------:R-:W0:Y:S04]  /*8270*/  @!P0 LDS R2, [R0.X4] ;  /* 0x0000000000028984 */ /* 0x000e280000004800 */
[----:B0-----:R-:W0:Y:S02]  /*8280*/  SHFL.BFLY PT, R3, R2, 0x2, 0x1f ;  /* 0x0c401f0002037f89 */ /* 0x001e2400000e0000 */
[----:B0-----:R-:W-:-:S05]  /*8290*/  FMNMX.FTZ R3, R3, R2, !PT ;  /* 0x0000000203037209 */ /* 0x001fca0007810000 */
[----:B------:R-:W0:Y:S02]  /*82a0*/  SHFL.BFLY PT, R4, R3, 0x1, 0x1f ;  /* 0x0c201f0003047f89 */ /* 0x000e2400000e0000 */
[----:B0-----:R-:W-:-:S05]  /*82b0*/  FMNMX.FTZ R4, R3, R4, !PT ;  /* 0x0000000403047209 */ /* 0x001fca0007810000 */
[----:B------:R0:W1:Y:S01]  /*82c0*/  SHFL.IDX PT, R9, R4, RZ, 0x1f ;  /* 0x00001fff04097589 */ /* 0x00006200000e0000 */
[----:B------:R-:W-:Y:S05]  /*82d0*/  @P1 BRA `(.L_x_334) ;  /* 0x0000068000001947 */ /* 0x000fea0003800000 */
[----:B------:R-:W-:Y:S01]  /*82e0*/  LOP3.LUT R2, RZ, R141, RZ, 0x33, !PT ;  /* 0x0000008dff027212 */ /* 0x000fe200078e33ff */
[----:B------:R-:W-:Y:S01]  /*82f0*/  BSSY B1, `(.L_x_335) ;  /* 0x0000024000017945 */ /* 0x000fe20003800000 */
[----:B------:R-:W-:Y:S02]  /*8300*/  IMAD.MOV.U32 R5, RZ, RZ, RZ ;  /* 0x000000ffff057224 */ /* 0x000fe400078e00ff */
[----:B0-----:R-:W-:Y:S01]  /*8310*/  IADD3 R4, -R22, R25, R2 ;  /* 0x0000001916047210 */ /* 0x001fe20007ffe102 */
[----:B------:R-:W-:-:S03]  /*8320*/  IMAD.MOV.U32 R10, RZ, RZ, R7 ;  /* 0x000000ffff0a7224 */ /* 0x000fc600078e0007 */
[----:B------:R-:W-:-:S04]  /*8330*/  LEA.HI R2, R4, 0x1, RZ, 0x19 ;  /* 0x0000000104027811 */ /* 0x000fc800078fc8ff */
[----:B------:R-:W-:-:S13]  /*8340*/  LOP3.LUT P0, R2, R2, 0x3, RZ, 0xc0, !PT ;  /* 0x0000000302027812 */ /* 0x000fda000780c0ff */
[----:B------:R-:W-:Y:S05]  /*8350*/  @!P0 BRA `(.L_x_336) ;  /* 0x000001d000008947 */ /* 0x000fea0003800000 */
[----:B------:R-:W-:Y:S01]  /*8360*/  ISETP.NE.U32.AND P0, PT, RZ, c[0x0][0x200], PT ;  /* 0x00008000ff007a0c */ /* 0x000fe20003f05070 */
[----:B------:R-:W-:Y:S02]  /*8370*/  IMAD.MOV.U32 R8, RZ, RZ, R2 ;  /* 0x000000ffff087224 */ /* 0x000fe400078e0002 */
[----:B------:R-:W-:Y:S01]  /*8380*/  IMAD.MOV.U32 R5, RZ, RZ, RZ ;  /* 0x000000ffff057224 */ /* 0x000fe200078e00ff */
[----:B------:R-:W-:Y:S01]  /*8390*/  ISETP.NE.AND.EX P0, PT, RZ, c[0x0][0x204], PT, P0 ;  /* 0x00008100ff007a0c */ /* 0x000fe20003f05300 */
[----:B------:R-:W-:-:S04]  /*83a0*/  IMAD.MOV.U32 R10, RZ, RZ, R7 ;  /* 0x000000ffff0a7224 */ /* 0x000fc800078e0007 */
.L_x_340:
[----:B0-----:R-:W-:Y:S01]  /*83b0*/  IMAD.IADD R2, R10, 0x1, -R141 ;  /* 0x000000010a027824 */ /* 0x001fe200078e0a8d */
[----:B------:R-:W-:Y:S01]  /*83c0*/  IADD3 R8, R8, -0x1, RZ ;  /* 0xffffffff08087810 */ /* 0x000fe20007ffe0ff */
[----:B------:R-:W-:Y:S03]  /*83d0*/  BSSY B2, `(.L_x_337) ;  /* 0x0000011000027945 */ /* 0x000fe60003800000 */
[----:B------:R-:W-:-:S02]  /*83e0*/  ISETP.NE.AND P3, PT, R8, RZ, PT ;  /* 0x000000ff0800720c */ /* 0x000fc40003f65270 */
[----:B-1----:R-:W-:Y:S01]  /*83f0*/  LEA R11, R2, 0x420, 0x2 ;  /* 0x00000420020b7811 */ /* 0x002fe200078e10ff */
[----:B------:R-:W-:Y:S05]  /*8400*/  @!P0 BRA `(.L_x_338) ;  /* 0x0000009000008947 */ /* 0x000fea0003800000 */
[----:B------:R-:W-:Y:S01]  /*8410*/  IMAD R13, R27, c[0x0][0x1d4], RZ ;  /* 0x000075001b0d7a24 */ /* 0x000fe200078e02ff */
[----:B------:R-:W-:-:S04]  /*8420*/  SHF.R.S32.HI R3, RZ, 0x1f, R10 ;  /* 0x0000001fff037819 */ /* 0x000fc8000001140a */
[--C-:B------:R-:W-:Y:S02]  /*8430*/  SHF.R.S32.HI R12, RZ, 0x1f, R13.reuse ;  /* 0x0000001fff0c7819 */ /* 0x100fe4000001140d */
[----:B------:R-:W-:-:S04]  /*8440*/  IADD3 R2, P4, P5, R10, c[0x0][0x200], R13 ;  /* 0x000080000a027a10 */ /* 0x000fc80007d9e00d */
[----:B------:R-:W-:-:S05]  /*8450*/  IADD3.X R3, R3, c[0x0][0x204], R12, P4, P5 ;  /* 0x0000810003037a10 */ /* 0x000fca00027ea40c */
[----:B------:R-:W2:Y:S02]  /*8460*/  LDG.E.U8 R2, [R2.64] ;  /* 0x0000002402027981 */ /* 0x000ea4000c1e1100 */
[----:B--2---:R-:W-:-:S13]  /*8470*/  ISETP.NE.AND P4, PT, R2, RZ, PT ;  /* 0x000000ff0200720c */ /* 0x004fda0003f85270 */
[----:B------:R-:W-:Y:S01]  /*8480*/  @P4 IMAD.MOV.U32 R12, RZ, RZ, RZ ;  /* 0x000000ffff0c4224 */ /* 0x000fe200078e00ff */
[----:B------:R-:W-:Y:S05]  /*8490*/  @P4 BRA `(.L_x_339) ;  /* 0x0000004000004947 */ /* 0x000fea0003800000 */
.L_x_338:
[----:B------:R-:W0:Y:S02]  /*84a0*/  LDS R2, [R11] ;  /* 0x000000000b027984 */ /* 0x000e240000000800 */
[----:B01----:R-:W-:-:S04]  /*84b0*/  FADD.FTZ R2, -R9, R2 ;  /* 0x0000000209027221 */ /* 0x003fc80000010100 */
[----:B------:R-:W-:-:S04]  /*84c0*/  FMUL.FTZ R2, R2, 1.4426950216293334961 ;  /* 0x3fb8aa3b02027820 */ /* 0x000fc80000410000 */
[----:B------:R0:W1:Y:S03]  /*84d0*/  MUFU.EX2 R12, R2 ;  /* 0x00000002000c7308 */ /* 0x0000660000000800 */
.L_x_339:
[----:B------:R-:W-:Y:S05]  /*84e0*/  BSYNC B2 ;  /* 0x0000000000027941 */ /* 0x000fea0003800000 */
.L_x_337:
[----:B-1----:R1:W-:Y:S01]  /*84f0*/  STS [R11], R12 ;  /* 0x0000000c0b007388 */ /* 0x0023e20000000800 */
[----:B------:R-:W-:Y:S01]  /*8500*/  FADD.FTZ R5, R12, R5 ;  /* 0x000000050c057221 */ /* 0x000fe20000010000 */
[----:B------:R-:W-:Y:S01]  /*8510*/  IADD3 R10, R10, 0x80, RZ ;  /* 0x000000800a0a7810 */ /* 0x000fe20007ffe0ff */
[----:B------:R-:W-:Y:S05]  /*8520*/  @P3 BRA `(.L_x_340) ;  /* 0xfffffe8000003947 */ /* 0x000fea000383ffff */
.L_x_336:
[----:B------:R-:W-:Y:S05]  /*8530*/  BSYNC B1 ;  /* 0x0000000000017941 */ /* 0x000fea0003800000 */
.L_x_335:
[----:B------:R-:W-:-:S13]  /*8540*/  ISETP.GE.U32.AND P0, PT, R4, 0x180, PT ;  /* 0x000001800400780c */ /* 0x000fda0003f06070 */
[----:B------:R-:W-:Y:S05]  /*8550*/  @!P0 BRA `(.L_x_334) ;  /* 0x0000040000008947 */ /* 0x000fea0003800000 */
[----:B------:R-:W-:Y:S01]  /*8560*/  IMAD R13, R27, c[0x0][0x1d4], RZ ;  /* 0x000075001b0d7a24 */ /* 0x000fe200078e02ff */
[----:B------:R-:W-:-:S04]  /*8570*/  ISETP.NE.U32.AND P0, PT, RZ, c[0x0][0x200], PT ;  /* 0x00008000ff007a0c */ /* 0x000fc80003f05070 */
[----:B------:R-:W-:Y:S02]  /*8580*/  ISETP.NE.AND.EX P0, PT, RZ, c[0x0][0x204], PT, P0 ;  /* 0x00008100ff007a0c */ /* 0x000fe40003f05300 */
[----:B------:R-:W-:Y:S02]  /*8590*/  SHF.R.S32.HI R8, RZ, 0x1f, R13 ;  /* 0x0000001fff087819 */ /* 0x000fe4000001140d */
.L_x_353:
[----:B------:R-:W-:Y:S01]  /*85a0*/  SHF.R.S32.HI R3, RZ, 0x1f, R10 ;  /* 0x0000001fff037819 */ /* 0x000fe2000001140a */
[C---:B-1----:R-:W-:Y:S01]  /*85b0*/  IMAD.IADD R4, R10.reuse, 0x1, -R141 ;  /* 0x000000010a047824 */ /* 0x042fe200078e0a8d */
[C---:B0-----:R-:W-:Y:S01]  /*85c0*/  IADD3 R2, P4, P5, R10.reuse, c[0x0][0x200], R13 ;  /* 0x000080000a027a10 */ /* 0x041fe20007d9e00d */
[----:B------:R-:W-:Y:S01]  /*85d0*/  BSSY B1, `(.L_x_341) ;  /* 0x000000e000017945 */ /* 0x000fe20003800000 */
[----:B------:R-:W-:Y:S02]  /*85e0*/  IADD3 R10, R10, 0x200, RZ ;  /* 0x000002000a0a7810 */ /* 0x000fe40007ffe0ff */
[----:B------:R-:W-:Y:S02]  /*85f0*/  IADD3.X R3, R3, c[0x0][0x204], R8, P4, P5 ;  /* 0x0000810003037a10 */ /* 0x000fe400027ea408 */
[----:B------:R-:W-:-:S02]  /*8600*/  ISETP.GE.AND P3, PT, R10, R25, PT ;  /* 0x000000190a00720c */ /* 0x000fc40003f66270 */
[----:B-1----:R-:W-:Y:S01]  /*8610*/  LEA R11, R4, 0x420, 0x2 ;  /* 0x00000420040b7811 */ /* 0x002fe200078e10ff */
[----:B------:R-:W-:Y:S05]  /*8620*/  @!P0 BRA `(.L_x_342) ;  /* 0x0000004000008947 */ /* 0x000fea0003800000 */
[----:B------:R-:W2:Y:S02]  /*8630*/  LDG.E.U8 R4, [R2.64] ;  /* 0x0000002402047981 */ /* 0x000ea4000c1e1100 */
[----:B--2---:R-:W-:-:S13]  /*8640*/  ISETP.NE.AND P4, PT, R4, RZ, PT ;  /* 0x000000ff0400720c */ /* 0x004fda0003f85270 */
[----:B------:R-:W-:Y:S01]  /*8650*/  @P4 IMAD.MOV.U32 R4, RZ, RZ, RZ ;  /* 0x000000ffff044224 */ /* 0x000fe200078e00ff */
[----:B------:R-:W-:Y:S05]  /*8660*/  @P4 BRA `(.L_x_343) ;  /* 0x0000004000004947 */ /* 0x000fea0003800000 */
.L_x_342:
[----:B------:R-:W0:Y:S02]  /*8670*/  LDS R4, [R11] ;  /* 0x000000000b047984 */ /* 0x000e240000000800 */
[----:B0-----:R-:W-:-:S04]  /*8680*/  FADD.FTZ R4, -R9, R4 ;  /* 0x0000000409047221 */ /* 0x001fc80000010100 */
[----:B------:R-:W-:-:S06]  /*8690*/  FMUL.FTZ R4, R4, 1.4426950216293334961 ;  /* 0x3fb8aa3b04047820 */ /* 0x000fcc0000410000 */
[----:B------:R-:W0:Y:S02]  /*86a0*/  MUFU.EX2 R4, R4 ;  /* 0x0000000400047308 */ /* 0x000e240000000800 */
.L_x_343:
[----:B------:R-:W-:Y:S05]  /*86b0*/  BSYNC B1 ;  /* 0x0000000000017941 */ /* 0x000fea0003800000 */
.L_x_341:
[----:B0-----:R0:W-:Y:S01]  /*86c0*/  STS [R11], R4 ;  /* 0x000000040b007388 */ /* 0x0011e20000000800 */
[----:B------:R-:W-:Y:S01]  /*86d0*/  BSSY B1, `(.L_x_344) ;  /* 0x000000b000017945 */ /* 0x000fe20003800000 */
[----:B------:R-:W-:Y:S01]  /*86e0*/  FADD.FTZ R5, R4, R5 ;  /* 0x0000000504057221 */ /* 0x000fe20000010000 */
[----:B------:R-:W-:Y:S05]  /*86f0*/  @!P0 BRA `(.L_x_345) ;  /* 0x0000004000008947 */ /* 0x000fea0003800000 */
[----:B0-----:R-:W2:Y:S02]  /*8700*/  LDG.E.U8 R4, [R2.64+0x80] ;  /* 0x0000802402047981 */ /* 0x001ea4000c1e1100 */
[----:B--2---:R-:W-:-:S13]  /*8710*/  ISETP.NE.AND P4, PT, R4, RZ, PT ;  /* 0x000000ff0400720c */ /* 0x004fda0003f85270 */
[----:B------:R-:W-:Y:S01]  /*8720*/  @P4 IMAD.MOV.U32 R4, RZ, RZ, RZ ;  /* 0x000000ffff044224 */ /* 0x000fe200078e00ff */
[----:B------:R-:W-:Y:S05]  /*8730*/  @P4 BRA `(.L_x_346) ;  /* 0x0000004000004947 */ /* 0x000fea0003800000 */
.L_x_345:
[----:B0-----:R-:W0:Y:S02]  /*8740*/  LDS R4, [R11+0x200] ;  /* 0x000200000b047984 */ /* 0x001e240000000800 */
[----:B0-----:R-:W-:-:S04]  /*8750*/  FADD.FTZ R4, -R9, R4 ;  /* 0x0000000409047221 */ /* 0x001fc80000010100 */
[----:B------:R-:W-:-:S06]  /*8760*/  FMUL.FTZ R4, R4, 1.4426950216293334961 ;  /* 0x3fb8aa3b04047820 */ /* 0x000fcc0000410000 */
[----:B------:R-:W0:Y:S02]  /*8770*/  MUFU.EX2 R4, R4 ;  /* 0x0000000400047308 */ /* 0x000e240000000800 */
.L_x_346:
[----:B------:R-:W-:Y:S05]  /*8780*/  BSYNC B1 ;  /* 0x0000000000017941 */ /* 0x000fea0003800000 */
.L_x_344:
[----:B0-----:R0:W-:Y:S01]  /*8790*/  STS [R11+0x200], R4 ;  /* 0x000200040b007388 */ /* 0x0011e20000000800 */
[----:B------:R-:W-:Y:S01]  /*87a0*/  BSSY B1, `(.L_x_347) ;  /* 0x000000b000017945 */ /* 0x000fe20003800000 */
[----:B------:R-:W-:Y:S01]  /*87b0*/  FADD.FTZ R5, R5, R4 ;  /* 0x0000000405057221 */ /* 0x000fe20000010000 */
[----:B------:R-:W-:Y:S05]  /*87c0*/  @!P0 BRA `(.L_x_348) ;  /* 0x0000004000008947 */ /* 0x000fea0003800000 */
[----:B0-----:R-:W2:Y:S02]  /*87d0*/  LDG.E.U8 R4, [R2.64+0x100] ;  /* 0x0001002402047981 */ /* 0x001ea4000c1e1100 */
[----:B--2---:R-:W-:-:S13]  /*87e0*/  ISETP.NE.AND P4, PT, R4, RZ, PT ;  /* 0x000000ff0400720c */ /* 0x004fda0003f85270 */
[----:B------:R-:W-:Y:S01]  /*87f0*/  @P4 IMAD.MOV.U32 R4, RZ, RZ, RZ ;  /* 0x000000ffff044224 */ /* 0x000fe200078e00ff */
[----:B------:R-:W-:Y:S05]  /*8800*/  @P4 BRA `(.L_x_349) ;  /* 0x0000004000004947 */ /* 0x000fea0003800000 */
.L_x_348:
[----:B0-----:R-:W0:Y:S02]  /*8810*/  LDS R4, [R11+0x400] ;  /* 0x000400000b047984 */ /* 0x001e240000000800 */
[----:B0-----:R-:W-:-:S04]  /*8820*/  FADD.FTZ R4, -R9, R4 ;  /* 0x0000000409047221 */ /* 0x001fc80000010100 */
[----:B------:R-:W-:-:S06]  /*8830*/  FMUL.FTZ R4, R4, 1.4426950216293334961 ;  /* 0x3fb8aa3b04047820 */ /* 0x000fcc0000410000 */
[----:B------:R-:W0:Y:S02]  /*8840*/  MUFU.EX2 R4, R4 ;  /* 0x0000000400047308 */ /* 0x000e240000000800 */
.L_x_349:
[----:B------:R-:W-:Y:S05]  /*8850*/  BSYNC B1 ;  /* 0x0000000000017941 */ /* 0x000fea0003800000 */
.L_x_347:
[----:B0-----:R0:W-:Y:S01]  /*8860*/  STS [R11+0x400], R4 ;  /* 0x000400040b007388 */ /* 0x0011e20000000800 */
[----:B------:R-:W-:Y:S01]  /*8870*/  BSSY B1, `(.L_x_350) ;  /* 0x000000b000017945 */ /* 0x000fe20003800000 */
[----:B------:R-:W-:Y:S01]  /*8880*/  FADD.FTZ R5, R5, R4 ;  /* 0x0000000405057221 */ /* 0x000fe20000010000 */
[----:B------:R-:W-:Y:S05]  /*8890*/  @!P0 BRA `(.L_x_351) ;  /* 0x0000004000008947 */ /* 0x000fea0003800000 */
[----:B------:R-:W2:Y:S02]  /*88a0*/  LDG.E.U8 R2, [R2.64+0x180] ;  /* 0x0001802402027981 */ /* 0x000ea4000c1e1100 */
[----:B--2---:R-:W-:-:S13]  /*88b0*/  ISETP.NE.AND P4, PT, R2, RZ, PT ;  /* 0x000000ff0200720c */ /* 0x004fda0003f85270 */
[----:B0-----:R-:W-:Y:S01]  /*88c0*/  @P4 IMAD.MOV.U32 R4, RZ, RZ, RZ ;  /* 0x000000ffff044224 */ /* 0x001fe200078e00ff */
[----:B------:R-:W-:Y:S05]  /*88d0*/  @P4 BRA `(.L_x_352) ;  /* 0x0000004000004947 */ /* 0x000fea0003800000 */
.L_x_351:
[----:B------:R-:W1:Y:S02]  /*88e0*/  LDS R2, [R11+0x600] ;  /* 0x000600000b027984 */ /* 0x000e640000000800 */
[----:B-1----:R-:W-:-:S04]  /*88f0*/  FADD.FTZ R2, -R9, R2 ;  /* 0x0000000209027221 */ /* 0x002fc80000010100 */
[----:B------:R-:W-:-:S04]  /*8900*/  FMUL.FTZ R2, R2, 1.4426950216293334961 ;  /* 0x3fb8aa3b02027820 */ /* 0x000fc80000410000 */
[----:B0-----:R0:W1:Y:S03]  /*8910*/  MUFU.EX2 R4, R2 ;  /* 0x0000000200047308 */ /* 0x0010660000000800 */
.L_x_352:
[----:B------:R-:W-:Y:S05]  /*8920*/  BSYNC B1 ;  /* 0x0000000000017941 */ /* 0x000fea0003800000 */
.L_x_350:
[----:B-1----:R1:W-:Y:S01]  /*8930*/  STS [R11+0x600], R4 ;  /* 0x000600040b007388 */ /* 0x0023e20000000800 */
[----:B------:R-:W-:Y:S01]  /*8940*/  FADD.FTZ R5, R5, R4 ;  /* 0x0000000405057221 */ /* 0x000fe20000010000 */
[----:B------:R-:W-:Y:S05]  /*8950*/  @!P3 BRA `(.L_x_353) ;  /* 0xfffffc400000b947 */ /* 0x000fea000383ffff */
.L_x_334:
[----:B------:R-:W-:Y:S05]  /*8960*/  BSYNC B0 ;  /* 0x0000000000007941 */ /* 0x000fea0003800000 */
.L_x_333:
[----:B0-----:R-:W0:Y:S01]  /*8970*/  SHFL.BFLY PT, R2, R5, 0x10, 0x1f ;  /* 0x0e001f0005027f89 */ /* 0x001e2200000e0000 */
[----:B------:R-:W-:Y:S01]  /*8980*/  LOP3.LUT P0, R10, R22, 0x1f, RZ, 0xc0, !PT ;  /* 0x0000001f160a7812 */ /* 0x000fe2000780c0ff */
[----:B-1----:R-:W1:Y:S01]  /*8990*/  LDC.U8 R11, c[0x0][0x26c] ;  /* 0x00009b00ff0b7b82 */ /* 0x002e620000000000 */
[----:B------:R-:W-:Y:S01]  /*89a0*/  UMOV UR4, 0x4 ;  /* 0x0000000400047882 */ /* 0x000fe20000000000 */
[----:B------:R-:W-:Y:S01]  /*89b0*/  BSSY B0, `(.L_x_354) ;  /* 0x0000067000007945 */ /* 0x000fe20003800000 */
[----:B------:R-:W-:Y:S01]  /*89c0*/  ISETP.GT.U32.AND P3, PT, R10, 0x3, PT ;  /* 0x000000030a00780c */ /* 0x000fe20003f64070 */
[----:B------:R-:W-:Y:S02]  /*89d0*/  ULDC UR5, c[0x0][0x1d4] ;  /* 0x0000750000057ab9 */ /* 0x000fe40000000800 */
[----:B------:R-:W-:-:S04]  /*89e0*/  UIADD3 UR4, UR4, UR5, URZ ;  /* 0x0000000504047290 */ /* 0x000fc8000fffe03f */
[----:B------:R-:W-:-:S04]  /*89f0*/  USHF.R.S32.HI UR5, URZ, 0x1f, UR4 ;  /* 0x0000001f3f057899 */ /* 0x000fc80008011404 */
[----:B------:R-:W-:-:S04]  /*8a00*/  ULEA.HI UR5, UR5, UR4, URZ, 0x2 ;  /* 0x0000000405057291 */ /* 0x000fc8000f8f103f */
[----:B------:R-:W-:Y:S01]  /*8a10*/  USHF.L.U32 UR4, UR5, 0x2, URZ ;  /* 0x0000000205047899 */ /* 0x000fe2000800063f */
[----:B0-----:R-:W-:Y:S01]  /*8a20*/  FADD.FTZ R2, R2, R5 ;  /* 0x0000000502027221 */ /* 0x001fe20000010000 */
[----:B------:R-:W-:Y:S02]  /*8a30*/  @!P0 SHF.R.U32.HI R5, RZ, 0x3, R22 ;  /* 0x00000003ff058819 */ /* 0x000fe40000011616 */
[----:B------:R-:W-:Y:S02]  /*8a40*/  ULOP3.LUT UR4, UR4, 0xfffffff0, URZ, 0xc0, !UPT ;  /* 0xfffffff004047892 */ /* 0x000fe4000f8ec03f */
[----:B------:R-:W0:Y:S01]  /*8a50*/  SHFL.BFLY PT, R3, R2, 0x8, 0x1f ;  /* 0x0d001f0002037f89 */ /* 0x000e2200000e0000 */
[----:B------:R-:W-:Y:S01]  /*8a60*/  @!P0 LOP3.LUT R5, R5, 0x1ffffffc, RZ, 0xc0, !PT ;  /* 0x1ffffffc05058812 */ /* 0x000fe200078ec0ff */
[----:B------:R-:W-:Y:S01]  /*8a70*/  UIADD3 UR6, UR4, 0x420, URZ ;  /* 0x0000042004067890 */ /* 0x000fe2000fffe03f */
        /* <DEDUP_REMOVED lines=9> */
[----:B-1----:R-:W-:-:S05]  /*8b10*/  ISETP.NE.AND P0, PT, R11, RZ, PT ;  /* 0x000000ff0b00720c */ /* 0x002fca0003f05270 */
[----:B------:R-:W0:Y:S04]  /*8b20*/  @!P3 LDS R8, [R10.X4+0x10] ;  /* 0x000010000a08b984 */ /* 0x000e280000004800 */
[----:B0-----:R-:W0:Y:S02]  /*8b30*/  SHFL.BFLY PT, R3, R8, 0x2, 0x1f ;  /* 0x0c401f0008037f89 */ /* 0x001e2400000e0000 */
[----:B0-----:R-:W-:-:S05]  /*8b40*/  FADD.FTZ R3, R3, R8 ;  /* 0x0000000803037221 */ /* 0x001fca0000010000 */
[----:B------:R-:W0:Y:S02]  /*8b50*/  SHFL.BFLY PT, R2, R3, 0x1, 0x1f ;  /* 0x0c201f0003027f89 */ /* 0x000e2400000e0000 */
[----:B0-----:R-:W-:Y:S02]  /*8b60*/  FADD.FTZ R4, R3, R2 ;  /* 0x0000000203047221 */ /* 0x001fe40000010000 */
[----:B------:R-:W-:-:S04]  /*8b70*/  @P0 IMAD.MOV.U32 R2, RZ, RZ, c[0x0][0x268] ;  /* 0x00009a00ff020624 */ /* 0x000fc800078e00ff */
[----:B------:R-:W-:Y:S01]  /*8b80*/  @P0 IMAD R17, R17, R2, c[0x0][0x1ec] ;  /* 0x00007b0011110624 */ /* 0x000fe200078e0202 */
[----:B------:R-:W0:Y:S01]  /*8b90*/  SHFL.IDX PT, R4, R4, RZ, 0x1f ;  /* 0x00001fff04047589 */ /* 0x000e2200000e0000 */
[----:B------:R-:W-:Y:S02]  /*8ba0*/  CS2R R2, SRZ ;  /* 0x0000000000027805 */ /* 0x000fe4000001ff00 */
[----:B------:R-:W-:-:S04]  /*8bb0*/  @P0 IMAD R17, R17, c[0x0][0x1d4], RZ ;  /* 0x0000750011110a24 */ /* 0x000fc800078e02ff */
[--C-:B------:R-:W-:Y:S01]  /*8bc0*/  @P0 IMAD.MOV.U32 R2, RZ, RZ, R17.reuse ;  /* 0x000000ffff020224 */ /* 0x100fe200078e0011 */
[----:B------:R-:W-:Y:S01]  /*8bd0*/  @P0 SHF.R.S32.HI R3, RZ, 0x1f, R17 ;  /* 0x0000001fff030819 */ /* 0x000fe20000011411 */
[----:B------:R-:W-:Y:S05]  /*8be0*/  @P1 BRA `(.L_x_355) ;  /* 0x0000043000001947 */ /* 0x000fea0003800000 */
[----:B------:R-:W-:Y:S01]  /*8bf0*/  LOP3.LUT R5, RZ, R141, RZ, 0x33, !PT ;  /* 0x0000008dff057212 */ /* 0x000fe200078e33ff */
[----:B0-----:R-:W-:Y:S01]  /*8c00*/  FADD.FTZ R4, R4, 9.9999999747524270788e-07 ;  /* 0x358637bd04047421 */ /* 0x001fe20000010000 */
[----:B------:R-:W-:Y:S02]  /*8c10*/  BSSY B1, `(.L_x_356) ;  /* 0x0000016000017945 */ /* 0x000fe40003800000 */
[----:B------:R-:W-:Y:S01]  /*8c20*/  IADD3 R5, -R22, R25, R5 ;  /* 0x0000001916057210 */ /* 0x000fe20007ffe105 */
[----:B------:R0:W1:Y:S03]  /*8c30*/  MUFU.RCP R13, R4 ;  /* 0x00000004000d7308 */ /* 0x0000660000001000 */
[----:B------:R-:W-:-:S02]  /*8c40*/  LEA.HI R8, R5, 0x1, RZ, 0x19 ;  /* 0x0000000105087811 */ /* 0x000fc400078fc8ff */
[----:B------:R-:W-:Y:S02]  /*8c50*/  ISETP.GE.U32.AND P1, PT, R5, 0x180, PT ;  /* 0x000001800500780c */ /* 0x000fe40003f26070 */
[----:B------:R-:W-:-:S13]  /*8c60*/  LOP3.LUT P3, R8, R8, 0x3, RZ, 0xc0, !PT ;  /* 0x0000000308087812 */ /* 0x000fda000786c0ff */
[----:B01----:R-:W-:Y:S05]  /*8c70*/  @!P3 BRA `(.L_x_357) ;  /* 0x000000f00000b947 */ /* 0x003fea0003800000 */
.L_x_358:
[C---:B------:R-:W-:Y:S01]  /*8c80*/  IMAD.IADD R14, R7.reuse, 0x1, -R141 ;  /* 0x00000001070e7824 */ /* 0x040fe200078e0a8d */
[C---:B0-----:R-:W-:Y:S02]  /*8c90*/  @P0 IADD3 R5, P3, R7.reuse, R2, RZ ;  /* 0x0000000207050210 */ /* 0x041fe40007f7e0ff */
[----:B------:R-:W-:Y:S02]  /*8ca0*/  IADD3 R8, R8, -0x1, RZ ;  /* 0xffffffff08087810 */ /* 0x000fe40007ffe0ff */
[----:B------:R-:W0:Y:S01]  /*8cb0*/  LDS R4, [R14.X4+0x420] ;  /* 0x000420000e047984 */ /* 0x000e220000004800 */
[C---:B------:R-:W-:Y:S02]  /*8cc0*/  @P0 LEA.HI.X.SX32 R12, R7.reuse, R3, 0x1, P3 ;  /* 0x00000003070c0211 */ /* 0x040fe400018f0eff */
[----:B------:R-:W-:Y:S02]  /*8cd0*/  LEA R9, R14, UR6, 0x1 ;  /* 0x000000060e097c11 */ /* 0x000fe4000f8e08ff */
[----:B------:R-:W-:Y:S01]  /*8ce0*/  IADD3 R7, R7, 0x80, RZ ;  /* 0x0000008007077810 */ /* 0x000fe20007ffe0ff */
[----:B0-----:R-:W-:Y:S01]  /*8cf0*/  FMUL.FTZ R15, R4, R13 ;  /* 0x0000000d040f7220 */ /* 0x001fe20000410000 */
[----:B------:R-:W-:-:S04]  /*8d00*/  @P0 LEA R4, P3, R5, c[0x0][0x260], 0x2 ;  /* 0x0000980005040a11 */ /* 0x000fc800078610ff */
[----:B------:R-:W-:Y:S02]  /*8d10*/  F2FP.PACK_AB R10, RZ, R15 ;  /* 0x0000000fff0a723e */ /* 0x000fe400000000ff */
[----:B------:R-:W-:Y:S02]  /*8d20*/  @P0 LEA.HI.X R5, R5, c[0x0][0x264], R12, 0x2, P3 ;  /* 0x0000990005050a11 */ /* 0x000fe400018f140c */
[----:B------:R-:W-:Y:S01]  /*8d30*/  ISETP.NE.AND P3, PT, R8, RZ, PT ;  /* 0x000000ff0800720c */ /* 0x000fe20003f65270 */
[----:B------:R0:W-:Y:S04]  /*8d40*/  STS.U16 [R9], R10 ;  /* 0x0000000a09007388 */ /* 0x0001e80000000400 */
[----:B------:R0:W-:Y:S08]  /*8d50*/  @P0 STG.E [R4.64], R15 ;  /* 0x0000000f04000986 */ /* 0x0001f0000c101924 */
[----:B------:R-:W-:Y:S05]  /*8d60*/  @P3 BRA `(.L_x_358) ;  /* 0xffffff1000003947 */ /* 0x000fea000383ffff */
.L_x_357:
[----:B------:R-:W-:Y:S05]  /*8d70*/  BSYNC B1 ;  /* 0x0000000000017941 */ /* 0x000fea0003800000 */
.L_x_356:
[----:B------:R-:W-:Y:S05]  /*8d80*/  @!P1 BRA `(.L_x_355) ;  /* 0x0000029000009947 */ /* 0x000fea0003800000 */
[----:B0-----:R-:W-:Y:S01]  /*8d90*/  LEA R4, R7, UR4, 0x1 ;  /* 0x0000000407047c11 */ /* 0x001fe2000f8e08ff */
[----:B------:R-:W-:Y:S01]  /*8da0*/  IMAD.SHL.U32 R8, R141, 0x4, RZ ;  /* 0x000000048d087824 */ /* 0x000fe200078e00ff */
[----:B------:R-:W-:-:S03]  /*8db0*/  ISETP.NE.AND P1, PT, R11, RZ, PT ;  /* 0x000000ff0b00720c */ /* 0x000fc60003f25270 */
[----:B------:R-:W-:Y:S02]  /*8dc0*/  IMAD R4, R141, -0x2, R4 ;  /* 0xfffffffe8d047824 */ /* 0x000fe400078e0204 */
[----:B------:R-:W-:-:S03]  /*8dd0*/  IMAD R8, R7, 0x4, -R8 ;  /* 0x0000000407087824 */ /* 0x000fc600078e0a08 */
[----:B------:R-:W-:Y:S02]  /*8de0*/  IADD3 R9, R4, 0x420, RZ ;  /* 0x0000042004097810 */ /* 0x000fe40007ffe0ff */
[----:B------:R-:W-:-:S05]  /*8df0*/  IADD3 R8, R8, 0x420, RZ ;  /* 0x0000042008087810 */ /* 0x000fca0007ffe0ff */
.L_x_359:
[----:B------:R-:W0:Y:S01]  /*8e00*/  LDS R4, [R8] ;  /* 0x0000000008047984 */ /* 0x000e220000000800 */
[----:B------:R-:W-:-:S04]  /*8e10*/  IADD3 R10, P0, R7, R2, RZ ;  /* 0x00000002070a7210 */ /* 0x000fc80007f1e0ff */
[C---:B------:R-:W-:Y:S02]  /*8e20*/  LEA.HI.X.SX32 R11, R7.reuse, R3, 0x1, P0 ;  /* 0x00000003070b7211 */ /* 0x040fe400000f0eff */
[----:B------:R-:W-:Y:S01]  /*8e30*/  IADD3 R7, R7, 0x200, RZ ;  /* 0x0000020007077810 */ /* 0x000fe20007ffe0ff */
[----:B0-----:R-:W-:-:S05]  /*8e40*/  FMUL.FTZ R15, R4, R13 ;  /* 0x0000000d040f7220 */ /* 0x001fca0000410000 */
[----:B------:R-:W-:-:S04]  /*8e50*/  F2FP.PACK_AB R4, RZ, R15 ;  /* 0x0000000fff04723e */ /* 0x000fc800000000ff */
[----:B------:R-:W-:-:S05]  /*8e60*/  PRMT R5, R4, 0x7610, R5 ;  /* 0x0000761004057816 */ /* 0x000fca0000000005 */
[----:B------:R-:W-:Y:S04]  /*8e70*/  STS.U16 [R9], R5 ;  /* 0x0000000509007388 */ /* 0x000fe80000000400 */
[----:B------:R-:W0:Y:S02]  /*8e80*/  LDS R4, [R8+0x200] ;  /* 0x0002000008047984 */ /* 0x000e240000000800 */
[----:B0-----:R-:W-:-:S05]  /*8e90*/  FMUL.FTZ R17, R4, R13 ;  /* 0x0000000d04117220 */ /* 0x001fca0000410000 */
        /* <DEDUP_REMOVED lines=9> */
[----:B------:R0:W1:Y:S02]  /*8f30*/  LDS R5, [R8+0x600] ;  /* 0x0006000008057984 */ /* 0x0000640000000800 */
[----:B0-----:R-:W-:Y:S01]  /*8f40*/  IADD3 R8, R8, 0x800, RZ ;  /* 0x0000080008087810 */ /* 0x001fe20007ffe0ff */
[----:B-1----:R-:W-:Y:S01]  /*8f50*/  FMUL.FTZ R21, R5, R13 ;  /* 0x0000000d05157220 */ /* 0x002fe20000410000 */
[----:B------:R-:W-:Y:S02]  /*8f60*/  LEA.HI.X R5, R10, c[0x0][0x264], R11, 0x2, P0 ;  /* 0x000099000a057a11 */ /* 0x000fe400000f140b */
[----:B------:R-:W-:-:S02]  /*8f70*/  ISETP.GE.AND P0, PT, R7, R25, PT ;  /* 0x000000190700720c */ /* 0x000fc40003f06270 */
[----:B------:R-:W-:Y:S01]  /*8f80*/  F2FP.PACK_AB R10, RZ, R21 ;  /* 0x00000015ff0a723e */ /* 0x000fe200000000ff */
[----:B------:R-:W-:Y:S03]  /*8f90*/  @P1 STG.E [R4.64], R15 ;  /* 0x0000000f04001986 */ /* 0x000fe6000c101924 */
[----:B------:R-:W-:Y:S01]  /*8fa0*/  PRMT R11, R10, 0x7610, R11 ;  /* 0x000076100a0b7816 */ /* 0x000fe2000000000b */
[----:B------:R-:W-:Y:S01]  /*8fb0*/  @P1 STG.E [R4.64+0x200], R17 ;  /* 0x0002001104001986 */ /* 0x000fe2000c101924 */
[----:B------:R-:W-:-:S03]  /*8fc0*/  IADD3 R10, R9, 0x400, RZ ;  /* 0x00000400090a7810 */ /* 0x000fc60007ffe0ff */
[----:B------:R-:W-:Y:S04]  /*8fd0*/  @P1 STG.E [R4.64+0x400], R19 ;  /* 0x0004001304001986 */ /* 0x000fe8000c101924 */
[----:B------:R-:W-:Y:S04]  /*8fe0*/  @P1 STG.E [R4.64+0x600], R21 ;  /* 0x0006001504001986 */ /* 0x000fe8000c101924 */
[----:B------:R0:W-:Y:S02]  /*8ff0*/  STS.U16 [R9+0x300], R11 ;  /* 0x0003000b09007388 */ /* 0x0001e40000000400 */
[----:B0-----:R-:W-:Y:S01]  /*9000*/  IMAD.MOV.U32 R9, RZ, RZ, R10 ;  /* 0x000000ffff097224 */ /* 0x001fe200078e000a */
[----:B------:R-:W-:Y:S05]  /*9010*/  @!P0 BRA `(.L_x_359) ;  /* 0xfffffde000008947 */ /* 0x000fea000383ffff */
.L_x_355:
[----:B------:R-:W-:Y:S05]  /*9020*/  BSYNC B0 ;  /* 0x0000000000007941 */ /* 0x000fea0003800000 */
.L_x_354:
[----:B0-----:R-:W0:Y:S01]  /*9030*/  S2R R10, SR_CTAID.X ;  /* 0x00000000000a7919 */ /* 0x001e220000002500 */
[----:B------:R-:W-:Y:S01]  /*9040*/  SHF.R.S32.HI R3, RZ, 0x1f, R16 ;  /* 0x0000001fff037819 */ /* 0x000fe20000011410 */
[----:B------:R-:W-:Y:S01]  /*9050*/  ULDC UR5, c[0x0][0x1d4] ;  /* 0x0000750000057ab9 */ /* 0x000fe20000000800 */
[----:B------:R-:W-:Y:S01]  /*9060*/  SHF.R.S32.HI R2, RZ, 0x5, R6 ;  /* 0x00000005ff027819 */ /* 0x000fe20000011406 */
[----:B------:R-:W-:Y:S01]  /*9070*/  IMAD R21, R24, c[0x0][0x1d8], RZ ;  /* 0x0000760018157a24 */ /* 0x000fe200078e02ff */
[----:B------:R-:W-:Y:S01]  /*9080*/  LEA.HI R3, R3, R16, RZ, 0x2 ;  /* 0x0000001003037211 */ /* 0x000fe200078f10ff */
[----:B------:R-:W-:Y:S01]  /*9090*/  UIMAD UR5, UR5, 0xa0, URZ ;  /* 0x000000a0050578a4 */ /* 0x000fe2000f8e023f */
[C---:B------:R-:W-:Y:S01]  /*90a0*/  ISETP.GT.OR P1, PT, R0.reuse, 0x13, P2 ;  /* 0x000000130000780c */ /* 0x040fe20001724670 */
[----:B------:R-:W-:Y:S01]  /*90b0*/  IMAD.SHL.U32 R8, R0, 0x8, RZ ;  /* 0x0000000800087824 */ /* 0x000fe200078e00ff */
[----:B------:R-:W-:Y:S01]  /*90c0*/  LOP3.LUT R3, R3, 0xfffffffc, RZ, 0xc0, !PT ;  /* 0xfffffffc03037812 */ /* 0x000fe200078ec0ff */
[----:B------:R-:W-:Y:S01]  /*90d0*/  BSSY B0, `(.L_x_360) ;  /* 0x0000017000007945 */ /* 0x000fe20003800000 */
[----:B------:R-:W-:Y:S01]  /*90e0*/  CS2R R6, SRZ ;  /* 0x0000000000067805 */ /* 0x000fe2000001ff00 */
[----:B------:R-:W-:-:S02]  /*90f0*/  CS2R R4, SRZ ;  /* 0x0000000000047805 */ /* 0x000fc4000001ff00 */
[----:B------:R-:W-:-:S05]  /*9100*/  IMAD.IADD R3, R16, 0x1, -R3 ;  /* 0x0000000110037824 */ /* 0x000fca00078e0a03 */
[CC--:B------:R-:W-:Y:S02]  /*9110*/  ISETP.NE.OR P3, PT, R2.reuse, R3.reuse, P1 ;  /* 0x000000030200720c */ /* 0x0c0fe40000f65670 */
[----:B------:R-:W-:Y:S02]  /*9120*/  ISETP.NE.AND P0, PT, R2, R3, PT ;  /* 0x000000030200720c */ /* 0x000fe40003f05270 */
[----:B------:R-:W-:Y:S01]  /*9130*/  ISETP.GT.AND P1, PT, R0, 0x13, PT ;  /* 0x000000130000780c */ /* 0x000fe20003f24270 */
[--C-:B0-----:R-:W-:Y:S02]  /*9140*/  IMAD R3, R27, c[0x0][0x1d8], R10.reuse ;  /* 0x000076001b037a24 */ /* 0x101fe400078e020a */
[----:B------:R-:W-:Y:S02]  /*9150*/  IMAD R21, R21, c[0x0][0x1d0], R10 ;  /* 0x0000740015157a24 */ /* 0x000fe400078e020a */
[--C-:B------:R-:W-:Y:S02]  /*9160*/  IMAD R9, R3, UR5, R8.reuse ;  /* 0x0000000503097c24 */ /* 0x100fe4000f8e0208 */
[----:B------:R-:W-:-:S03]  /*9170*/  IMAD R21, R21, UR5, R8 ;  /* 0x0000000515157c24 */ /* 0x000fc6000f8e0208 */
[----:B------:R-:W-:Y:S02]  /*9180*/  SHF.R.S32.HI R11, RZ, 0x1f, R9 ;  /* 0x0000001fff0b7819 */ /* 0x000fe40000011409 */
        /* <DEDUP_REMOVED lines=10> */
.L_x_362:
[----:B-----5:R0:W-:Y:S02]  /*9230*/  STS.128 [R0.X16+0x220], R4 ;  /* 0x0002200400007388 */ /* 0x0201e4000000cc00 */
.L_x_361:
[----:B------:R-:W-:Y:S05]  /*9240*/  BSYNC B0 ;  /* 0x0000000000007941 */ /* 0x000fea0003800000 */
.L_x_360:
[----:B------:R-:W-:Y:S01]  /*9250*/  BAR.SYNC.DEFER_BLOCKING 0x0 ;  /* 0x0000000000007b1d */ /* 0x000fe20000010000 */
[----:B------:R-:W-:Y:S01]  /*9260*/  IMAD.MOV.U32 R20, RZ, RZ, RZ ;  /* 0x000000ffff147224 */ /* 0x000fe200078e00ff */
[----:B------:R-:W-:Y:S01]  /*9270*/  CS2R R18, SRZ ;  /* 0x0000000000127805 */ /* 0x000fe2000001ff00 */
[----:B------:R-:W-:Y:S01]  /*9280*/  IMAD.MOV.U32 R17, RZ, RZ, RZ ;  /* 0x000000ffff117224 */ /* 0x000fe200078e00ff */
[----:B------:R-:W-:Y:S01]  /*9290*/  CS2R R14, SRZ ;  /* 0x00000000000e7805 */ /* 0x000fe2000001ff00 */
[----:B------:R-:W-:Y:S01]  /*92a0*/  CS2R R12, SRZ ;  /* 0x00000000000c7805 */ /* 0x000fe2000001ff00 */
[----:B------:R-:W-:Y:S01]  /*92b0*/  BSSY B0, `(.L_x_363) ;  /* 0x00001bf000007945 */ /* 0x000fe20003800000 */
[----:B------:R-:W-:Y:S05]  /*92c0*/  @P1 BRA `(.L_x_364) ;  /* 0x00001bd000001947 */ /* 0x000fea0003800000 */
[----:B------:R-:W-:Y:S01]  /*92d0*/  IMAD.IADD R31, R2, 0x1, R141 ;  /* 0x00000001021f7824 */ /* 0x000fe200078e028d */
[----:B------:R-:W-:Y:S01]  /*92e0*/  IMNMX R30, R16, c[0x0][0x1d4], PT ;  /* 0x00007500101e7a17 */ /* 0x000fe20003800200 */
[----:B------:R-:W-:Y:S01]  /*92f0*/  BSSY B1, `(.L_x_365) ;  /* 0x00000b6000017945 */ /* 0x000fe20003800000 */
[----:B------:R-:W-:Y:S01]  /*9300*/  LEA R42, R2, UR6, 0x1 ;  /* 0x00000006022a7c11 */ /* 0x000fe2000f8e08ff */
[----:B------:R-:W-:-:S05]  /*9310*/  IMAD R20, R31, 0xa0, RZ ;  /* 0x000000a01f147824 */ /* 0x000fca00078e02ff */
[----:B------:R-:W-:-:S04]  /*9320*/  IADD3 R29, P3, R9, R20, RZ ;  /* 0x00000014091d7210 */ /* 0x000fc80007f7e0ff */
[----:B------:R-:W-:Y:S02]  /*9330*/  LEA.HI.X.SX32 R20, R20, R11, 0x1, P3 ;  /* 0x0000000b14147211 */ /* 0x000fe400018f0eff */
[----:B------:R-:W-:Y:S02]  /*9340*/  ISETP.GE.AND P3, PT, R31, R30, PT ;  /* 0x0000001e1f00720c */ /* 0x000fe40003f66270 */
[----:B------:R-:W-:-:S04]  /*9350*/  LEA R28, P4, R29, c[0x0][0x1a0], 0x1 ;  /* 0x000068001d1c7a11 */ /* 0x000fc800078808ff */
[----:B------:R-:W-:Y:S01]  /*9360*/  LEA.HI.X R29, R29, c[0x0][0x1a4], R20, 0x1, P4 ;  /* 0x000069001d1d7a11 */ /* 0x000fe200020f0c14 */
[----:B------:R-:W-:-:S06]  /*9370*/  IMAD.MOV.U32 R20, RZ, RZ, RZ ;  /* 0x000000ffff147224 */ /* 0x000fcc00078e00ff */
        /* <DEDUP_REMOVED lines=10> */
[----:B------:R-:W-:Y:S02]  /*9420*/  IMAD R36, R19, 0xa0, R8 ;  /* 0x000000a013247824 */ /* 0x000fe400078e0208 */
[----:B------:R-:W-:Y:S01]  /*9430*/  IMAD.MOV.U32 R43, RZ, RZ, R31 ;  /* 0x000000ffff2b7224 */ /* 0x000fe200078e001f */
[----:B------:R-:W-:Y:S01]  /*9440*/  CS2R R18, SRZ ;  /* 0x0000000000127805 */ /* 0x000fe2000001ff00 */
[----:B------:R-:W-:-:S02]  /*9450*/  IMAD.IADD R32, R12, 0x1, -R13 ;  /* 0x000000010c207824 */ /* 0x000fc400078e0a0d */
[----:B------:R-:W-:Y:S01]  /*9460*/  CS2R R12, SRZ ;  /* 0x00000000000c7805 */ /* 0x000fe2000001ff00 */
[----:B------:R-:W-:Y:S02]  /*9470*/  IMAD.MOV.U32 R17, RZ, RZ, RZ ;  /* 0x000000ffff117224 */ /* 0x000fe400078e00ff */
[----:B------:R-:W-:Y:S01]  /*9480*/  LOP3.LUT P3, RZ, R32, 0x4, RZ, 0xc0, !PT ;  /* 0x0000000420ff7812 */ /* 0x000fe2000786c0ff */
[----:B------:R-:W-:Y:S02]  /*9490*/  IMAD.MOV.U32 R20, RZ, RZ, RZ ;  /* 0x000000ffff147224 */ /* 0x000fe400078e00ff */
[----:B------:R-:W-:-:S10]  /*94a0*/  IMAD.WIDE R36, R36, R37, c[0x0][0x238] ;  /* 0x00008e0024247625 */ /* 0x000fd400078e0225 */
        /* <DEDUP_REMOVED lines=17> */
[----:B------:R-:W-:Y:S01]  /*95c0*/  ULDC UR5, c[0x0][0x1ec] ;  /* 0x00007b0000057ab9 */ /* 0x000fe20000000800 */
[----:B-1----:R-:W-:Y:S01]  /*95d0*/  HADD2.F32 R20, -RZ, R17.H0_H0 ;  /* 0x20000011ff147230 */ /* 0x002fe20000004100 */
[----:B------:R-:W-:-:S06]  /*95e0*/  UISETP.NE.AND UP0, UPT, URZ, UR5, UPT ;  /* 0x000000053f00728c */ /* 0x000fcc000bf05270 */
[----:B------:R-:W-:-:S13]  /*95f0*/  PLOP3.LUT P2, PT, PT, PT, UP0, 0x80, 0x0 ;  /* 0x000000000000781c */ /* 0x000fda0003f4f008 */
        /* <DEDUP_REMOVED lines=13> */
.L_x_369:
[----:B--2--5:R-:W-:Y:S01]  /*96d0*/  HADD2.F32 R13, -RZ, R44.H0_H0 ;  /* 0x2000002cff0d7230 */ /* 0x024fe20000004100 */
[----:B------:R-:W-:Y:S01]  /*96e0*/  IADD3 R43, R31, 0x4, RZ ;  /* 0x000000041f2b7810 */ /* 0x000fe20007ffe0ff */
[--C-:B------:R-:W-:Y:S02]  /*96f0*/  HADD2.F32 R17, -RZ, R45.reuse.H0_H0 ;  /* 0x2000002dff117230 */ /* 0x100fe40000004100 */
[----:B------:R-:W-:Y:S01]  /*9700*/  HADD2.F32 R19, -RZ, R46.H0_H0 ;  /* 0x2000002eff137230 */ /* 0x000fe20000004100 */
[C---:B------:R-:W-:Y:S01]  /*9710*/  FFMA.FTZ R12, R20.reuse, R13, RZ ;  /* 0x0000000d140c7223 */ /* 0x040fe200000100ff */
[----:B------:R-:W-:Y:S01]  /*9720*/  HADD2.F32 R15, -RZ, R44.H1_H1 ;  /* 0x3000002cff0f7230 */ /* 0x000fe20000004100 */
[C---:B------:R-:W-:Y:S01]  /*9730*/  FFMA.FTZ R13, R20.reuse, R17, RZ ;  /* 0x00000011140d7223 */ /* 0x040fe200000100ff */
[----:B-1----:R-:W-:Y:S01]  /*9740*/  HADD2.F32 R45, -RZ, R45.H1_H1 ;  /* 0x3000002dff2d7230 */ /* 0x002fe20000004100 */
        /* <DEDUP_REMOVED lines=9> */
.L_x_368:
[----:B------:R-:W-:Y:S05]  /*97e0*/  BSYNC B2 ;  /* 0x0000000000027941 */ /* 0x000fea0003800000 */
.L_x_367:
[----:B------:R-:W-:-:S13]  /*97f0*/  LOP3.LUT P3, RZ, R32, 0xfffffffc, RZ, 0xc0, !PT ;  /* 0xfffffffc20ff7812 */ /* 0x000fda000786c0ff */
[----:B------:R-:W-:Y:S05]  /*9800*/  @!P3 BRA `(.L_x_366) ;  /* 0x000006400000b947 */ /* 0x000fea0003800000 */
[----:B------:R-:W-:Y:S01]  /*9810*/  ULDC UR5, c[0x0][0x1ec] ;  /* 0x00007b0000057ab9 */ /* 0x000fe20000000800 */
[----:B------:R-:W-:Y:S01]  /*9820*/  IMAD R54, R27, c[0x0][0x1d4], RZ ;  /* 0x000075001b367a24 */ /* 0x000fe200078e02ff */
[----:B------:R-:W-:-:S06]  /*9830*/  UISETP.NE.AND UP0, UPT, URZ, UR5, UPT ;  /* 0x000000053f00728c */ /* 0x000fcc000bf05270 */
[----:B------:R-:W-:Y:S02]  /*9840*/  PLOP3.LUT P2, PT, PT, PT, UP0, 0x80, 0x0 ;  /* 0x000000000000781c */ /* 0x000fe40003f4f008 */
.L_x_372:
        /* <DEDUP_REMOVED lines=32> */
.L_x_370:
[----:B------:R-:W2:Y:S01]  /*9a50*/  LDG.E R38, [R38.64+0x10] ;  /* 0x0000102426267981 */ /* 0x000ea2000c1e1900 */
[----:B-1----:R-:W-:Y:S02]  /*9a60*/  IMAD.MOV.U32 R33, RZ, RZ, 0xa0 ;  /* 0x000000a0ff217424 */ /* 0x002fe400078e00ff */
[----:B------:R-:W-:-:S05]  /*9a70*/  IMAD.IADD R48, R43, 0x1, -R141 ;  /* 0x000000012b307824 */ /* 0x000fca00078e0a8d */
[----:B------:R-:W-:Y:S01]  /*9a80*/  LEA R52, R48, UR4, 0x1 ;  /* 0x0000000430347c11 */ /* 0x000fe2000f8e08ff */
[----:B--2---:R-:W-:-:S04]  /*9a90*/  IMAD R32, R38, c[0x0][0x1d8], RZ ;  /* 0x0000760026207a24 */ /* 0x004fc800078e02ff */
        /* <DEDUP_REMOVED lines=8> */
[--C-:B-----5:R-:W-:Y:S01]  /*9b20*/  HADD2.F32 R50, -RZ, R46.reuse.H0_H0 ;  /* 0x2000002eff327230 */ /* 0x120fe20000004100 */
[----:B------:R-:W-:Y:S01]  /*9b30*/  LEA R48, R48, UR6, 0x1 ;  /* 0x0000000630307c11 */ /* 0x000fe2000f8e08ff */
[----:B------:R-:W-:Y:S02]  /*9b40*/  HADD2.F32 R51, -RZ, R46.H1_H1 ;  /* 0x3000002eff337230 */ /* 0x000fe40000004100 */
[----:B------:R-:W-:Y:S02]  /*9b50*/  HADD2.F32 R39, -RZ, R44.H0_H0 ;  /* 0x2000002cff277230 */ /* 0x000fe40000004100 */
[----:B------:R-:W-:Y:S02]  /*9b60*/  HADD2.F32 R49, -RZ, R45.H0_H0 ;  /* 0x2000002dff317230 */ /* 0x000fe40000004100 */
[----:B------:R-:W-:-:S02]  /*9b70*/  HADD2.F32 R46, -RZ, R47.H0_H0 ;  /* 0x2000002fff2e7230 */ /* 0x000fc40000004100 */
        /* <DEDUP_REMOVED lines=11> */
[----:B------:R-:W-:Y:S01]  /*9c30*/  FFMA.FTZ R47, R38, R47, R20 ;  /* 0x0000002f262f7223 */ /* 0x000fe20000010014 */
        /* <DEDUP_REMOVED lines=12> */
.L_x_371:
[----:B------:R-:W2:Y:S01]  /*9d00*/  LDS.U16 R12, [R48+0x8] ;  /* 0x00000800300c7984 */ /* 0x000ea20000000400 */
[----:B------:R-:W-:Y:S01]  /*9d10*/  IADD3 R43, R43, 0x8, RZ ;  /* 0x000000082b2b7810 */ /* 0x000fe20007ffe0ff */
[----:B------:R-:W-:Y:S02]  /*9d20*/  HADD2.F32 R13, -RZ, R32.H0_H0 ;  /* 0x20000020ff0d7230 */ /* 0x000fe40000004100 */
[--C-:B------:R-:W-:Y:S01]  /*9d30*/  HADD2.F32 R17, -RZ, R33.reuse.H0_H0 ;  /* 0x20000021ff117230 */ /* 0x100fe20000004100 */
[----:B------:R-:W-:Y:S01]  /*9d40*/  ISETP.GE.AND P3, PT, R43, R30, PT ;  /* 0x0000001e2b00720c */ /* 0x000fe20003f66270 */
[----:B------:R-:W-:Y:S02]  /*9d50*/  HADD2.F32 R19, -RZ, R34.H0_H0 ;  /* 0x20000022ff137230 */ /* 0x000fe40000004100 */
[----:B------:R-:W-:Y:S02]  /*9d60*/  HADD2.F32 R15, -RZ, R32.H1_H1 ;  /* 0x30000020ff0f7230 */ /* 0x000fe40000004100 */
        /* <DEDUP_REMOVED lines=14> */
.L_x_366:
[----:B------:R-:W-:Y:S05]  /*9e50*/  BSYNC B1 ;  /* 0x0000000000017941 */ /* 0x000fea0003800000 */
.L_x_365:
[----:B------:R-:W-:-:S13]  /*9e60*/  ISETP.GE.AND P3, PT, R31, R16, PT ;  /* 0x000000101f00720c */ /* 0x000fda0003f66270 */
[----:B------:R-:W-:Y:S05]  /*9e70*/  @P3 BRA `(.L_x_364) ;  /* 0x0000102000003947 */ /* 0x000fea0003800000 */
[----:B------:R-:W-:Y:S01]  /*9e80*/  IADD3 R30, -R2, -0x2, R25 ;  /* 0xfffffffe021e7810 */ /* 0x000fe20007ffe119 */
[----:B------:R-:W-:Y:S01]  /*9e90*/  IMAD R33, R23, c[0x0][0x1d8], R10 ;  /* 0x0000760017217a24 */ /* 0x000fe200078e020a */
[----:B------:R-:W-:Y:S01]  /*9ea0*/  BSSY B1, `(.L_x_373) ;  /* 0x0000054000017945 */ /* 0x000fe20003800000 */
[----:B------:R-:W-:Y:S02]  /*9eb0*/  IMAD.MOV.U32 R32, RZ, RZ, 0x2 ;  /* 0x00000002ff207424 */ /* 0x000fe400078e00ff */
[----:B------:R-:W-:Y:S02]  /*9ec0*/  IMAD.IADD R30, R30, 0x1, -R141 ;  /* 0x000000011e1e7824 */ /* 0x000fe400078e0a8d */
[----:B------:R-:W-:-:S03]  /*9ed0*/  IMAD R33, R33, 0xa0, R8 ;  /* 0x000000a021217824 */ /* 0x000fc600078e0208 */
[----:B------:R-:W-:Y:S01]  /*9ee0*/  LOP3.LUT P3, RZ, R30, 0x4, RZ, 0xc0, !PT ;  /* 0x000000041eff7812 */ /* 0x000fe2000786c0ff */
[----:B------:R-:W-:-:S12]  /*9ef0*/  IMAD.WIDE R32, R33, R32, c[0x0][0x238] ;  /* 0x00008e0021207625 */ /* 0x000fd800078e0220 */
[----:B------:R-:W-:Y:S05]  /*9f00*/  @P3 BRA `(.L_x_374) ;  /* 0x000004d000003947 */ /* 0x000fea0003800000 */
[----:B------:R-:W-:Y:S01]  /*9f10*/  ISETP.GE.AND P3, PT, R31, c[0x0][0x1d4], PT ;  /* 0x000075001f007a0c */ /* 0x000fe20003f66270 */
[----:B------:R-:W-:-:S12]  /*9f20*/  BSSY B2, `(.L_x_375) ;  /* 0x000004a000027945 */ /* 0x000fd80003800000 */
[----:B------:R-:W-:Y:S05]  /*9f30*/  @!P3 BRA `(.L_x_376) ;  /* 0x000004800000b947 */ /* 0x000fea0003800000 */
[----:B------:R-:W-:Y:S01]  /*9f40*/  IABS R37, c[0x0][0x1d4] ;  /* 0x0000750000257a13 */ /* 0x000fe20000000000 */
[----:B------:R-:W1:Y:S01]  /*9f50*/  LDS.U16 R42, [R42] ;  /* 0x000000002a2a7984 */ /* 0x000e620000000400 */
        /* <DEDUP_REMOVED lines=19> */
[----:B------:R-:W-:Y:S02]  /*a090*/  IMAD R37, R27, c[0x0][0x1d4], RZ ;  /* 0x000075001b257a24 */ /* 0x000fe400078e02ff */
        /* <DEDUP_REMOVED lines=34> */
.L_x_377:
[--C-:B-----5:R-:W-:Y:S02]  /*a2c0*/  HADD2.F32 R35, -RZ, R38.reuse.H0_H0 ;  /* 0x20000026ff237230 */ /* 0x120fe40000004100 */
[----:B------:R-:W-:Y:S02]  /*a2d0*/  HADD2.F32 R41, -RZ, R38.H1_H1 ;  /* 0x30000026ff297230 */ /* 0x000fe40000004100 */
[--C-:B-1----:R-:W-:Y:S01]  /*a2e0*/  HADD2.F32 R29, -RZ, R36.reuse.H0_H0 ;  /* 0x20000024ff1d7230 */ /* 0x102fe20000004100 */
[C---:B------:R-:W-:Y:S01]  /*a2f0*/  FFMA.FTZ R17, R34.reuse, R35, R17 ;  /* 0x0000002322117223 */ /* 0x040fe20000010011 */
        /* <DEDUP_REMOVED lines=12> */
.L_x_376:
[----:B------:R-:W-:Y:S05]  /*a3c0*/  BSYNC B2 ;  /* 0x0000000000027941 */ /* 0x000fea0003800000 */
.L_x_375:
[----:B------:R-:W-:Y:S02]  /*a3d0*/  IADD3 R31, R31, 0x4, RZ ;  /* 0x000000041f1f7810 */ /* 0x000fe40007ffe0ff */
.L_x_374:
[----:B------:R-:W-:Y:S05]  /*a3e0*/  BSYNC B1 ;  /* 0x0000000000017941 */ /* 0x000fea0003800000 */
.L_x_373:
[----:B------:R-:W-:-:S13]  /*a3f0*/  LOP3.LUT P3, RZ, R30, 0xfffffffc, RZ, 0xc0, !PT ;  /* 0xfffffffc1eff7812 */ /* 0x000fda000786c0ff */
[----:B------:R-:W-:Y:S05]  /*a400*/  @!P3 BRA `(.L_x_364) ;  /* 0x00000a900000b947 */ /* 0x000fea0003800000 */
[----:B------:R-:W-:Y:S01]  /*a410*/  LEA R28, R31, UR4, 0x1 ;  /* 0x000000041f1c7c11 */ /* 0x000fe2000f8e08ff */
[----:B------:R-:W-:Y:S02]  /*a420*/  IMAD.MOV.U32 R30, RZ, RZ, 0xa0 ;  /* 0x000000a0ff1e7424 */ /* 0x000fe400078e00ff */
[----:B------:R-:W-:Y:S02]  /*a430*/  IMAD.MOV.U32 R38, RZ, RZ, RZ ;  /* 0x000000ffff267224 */ /* 0x000fe400078e00ff */
[----:B------:R-:W-:Y:S02]  /*a440*/  IMAD R53, R141, -0x2, R28 ;  /* 0xfffffffe8d357824 */ /* 0x000fe400078e021c */
[----:B------:R-:W-:-:S05]  /*a450*/  IMAD R30, R31, R30, 0x280 ;  /* 0x000002801f1e7424 */ /* 0x000fca00078e021e */
.L_x_384:
        /* <DEDUP_REMOVED lines=9> */
[----:B------:R-:W-:Y:S02]  /*a4f0*/  IABS R35, c[0x0][0x1d4] ;  /* 0x0000750000237a13 */ /* 0x000fe40000000000 */
        /* <DEDUP_REMOVED lines=55> */
.L_x_380:
[----:B--2--5:R-:W-:Y:S02]  /*a870*/  HADD2.F32 R28, -RZ, R40.H0_H0 ;  /* 0x20000028ff1c7230 */ /* 0x024fe40000004100 */
[----:B------:R-:W-:Y:S02]  /*a880*/  HADD2.F32 R34, -RZ, R41.H0_H0 ;  /* 0x20000029ff227230 */ /* 0x000fe40000004100 */
[----:B------:R-:W-:Y:S01]  /*a890*/  HADD2.F32 R44, -RZ, R42.H0_H0 ;  /* 0x2000002aff2c7230 */ /* 0x000fe20000004100 */
[C---:B------:R-:W-:Y:S01]  /*a8a0*/  FFMA.FTZ R12, R39.reuse, R28, R12 ;  /* 0x0000001c270c7223 */ /* 0x040fe2000001000c */
[----:B------:R-:W-:Y:S01]  /*a8b0*/  HADD2.F32 R46, -RZ, R43.H0_H0 ;  /* 0x2000002bff2e7230 */ /* 0x000fe20000004100 */
[C---:B------:R-:W-:Y:S01]  /*a8c0*/  FFMA.FTZ R13, R39.reuse, R34, R13 ;  /* 0x00000022270d7223 */ /* 0x040fe2000001000d */
[----:B-1----:R-:W-:Y:S01]  /*a8d0*/  HADD2.F32 R40, -RZ, R40.H1_H1 ;  /* 0x30000028ff287230 */ /* 0x002fe20000004100 */
        /* <DEDUP_REMOVED lines=9> */
.L_x_379:
[----:B------:R-:W-:Y:S05]  /*a970*/  BSYNC B1 ;  /* 0x0000000000017941 */ /* 0x000fea0003800000 */
.L_x_378:
[----:B------:R-:W-:Y:S01]  /*a980*/  IADD3 R42, R31, 0x4, RZ ;  /* 0x000000041f2a7810 */ /* 0x000fe20007ffe0ff */
[----:B------:R-:W-:Y:S03]  /*a990*/  BSSY B1, `(.L_x_381) ;  /* 0x000004b000017945 */ /* 0x000fe60003800000 */
[----:B------:R-:W-:-:S13]  /*a9a0*/  ISETP.GE.AND P3, PT, R42, c[0x0][0x1d4], PT ;  /* 0x000075002a007a0c */ /* 0x000fda0003f66270 */
        /* <DEDUP_REMOVED lines=57> */
.L_x_383:
[----:B--2--5:R-:W-:Y:S02]  /*ad40*/  HADD2.F32 R28, -RZ, R40.H0_H0 ;  /* 0x20000028ff1c7230 */ /* 0x024fe40000004100 */
[----:B------:R-:W-:Y:S02]  /*ad50*/  HADD2.F32 R34, -RZ, R41.H0_H0 ;  /* 0x20000029ff227230 */ /* 0x000fe40000004100 */
[----:B-1----:R-:W-:Y:S01]  /*ad60*/  HADD2.F32 R36, -RZ, R42.H0_H0 ;  /* 0x2000002aff247230 */ /* 0x002fe20000004100 */
        /* <DEDUP_REMOVED lines=13> */
.L_x_382:
[----:B------:R-:W-:Y:S05]  /*ae40*/  BSYNC B1 ;  /* 0x0000000000017941 */ /* 0x000fea0003800000 */
.L_x_381:
[----:B------:R-:W-:Y:S02]  /*ae50*/  IADD3 R31, R31, 0x8, RZ ;  /* 0x000000081f1f7810 */ /* 0x000fe40007ffe0ff */
[----:B------:R-:W-:Y:S02]  /*ae60*/  IADD3 R38, R38, 0x10, RZ ;  /* 0x0000001026267810 */ /* 0x000fe40007ffe0ff */
[----:B------:R-:W-:Y:S02]  /*ae70*/  ISETP.GE.AND P3, PT, R31, R16, PT ;  /* 0x000000101f00720c */ /* 0x000fe40003f66270 */
[----:B------:R-:W-:-:S11]  /*ae80*/  IADD3 R30, R30, 0x500, RZ ;  /* 0x000005001e1e7810 */ /* 0x000fd60007ffe0ff */
[----:B------:R-:W-:Y:S05]  /*ae90*/  @!P3 BRA `(.L_x_384) ;  /* 0xfffff5c00000b947 */ /* 0x000fea000383ffff */
.L_x_364:
[----:B------:R-:W-:Y:S05]  /*aea0*/  BSYNC B0 ;  /* 0x0000000000007941 */ /* 0x000fea0003800000 */
.L_x_363:
[----:B------:R-:W-:Y:S01]  /*aeb0*/  ISETP.GT.OR P0, PT, R0, 0x13, P0 ;  /* 0x000000130000780c */ /* 0x000fe20000704670 */
[----:B------:R-:W-:-:S12]  /*aec0*/  BSSY B0, `(.L_x_385) ;  /* 0x0000034000007945 */ /* 0x000fd80003800000 */
[----:B------:R-:W-:Y:S05]  /*aed0*/  @P0 BRA `(.L_x_386) ;  /* 0x0000032000000947 */ /* 0x000fea0003800000 */
[----:B0-----:R-:W-:-:S04]  /*aee0*/  IMAD.MOV.U32 R0, RZ, RZ, 0xa0 ;  /* 0x000000a0ff007424 */ /* 0x001fc800078e00ff */
[----:B------:R-:W-:-:S05]  /*aef0*/  IMAD R0, R25, R0, -0xa0 ;  /* 0xffffff6019007424 */ /* 0x000fca00078e0200 */
[----:B------:R-:W-:-:S04]  /*af00*/  IADD3 R21, P0, R9, R0, RZ ;  /* 0x0000000009157210 */ /* 0x000fc80007f1e0ff */
[----:B------:R-:W-:Y:S02]  /*af10*/  LEA.HI.X.SX32 R0, R0, R11, 0x1, P0 ;  /* 0x0000000b00007211 */ /* 0x000fe400000f0eff */
[----:B------:R-:W-:-:S04]  /*af20*/  LEA R24, P0, R21, c[0x0][0x1a0], 0x1 ;  /* 0x0000680015187a11 */ /* 0x000fc800078008ff */
[----:B------:R-:W-:-:S05]  /*af30*/  LEA.HI.X R25, R21, c[0x0][0x1a4], R0, 0x1, P0 ;  /* 0x0000690015197a11 */ /* 0x000fca00000f0c00 */
[----:B------:R0:W5:Y:S01]  /*af40*/  LDG.E.128 R28, [R24.64] ;  /* 0x00000024181c7981 */ /* 0x000162000c1e1d00 */
[----:B------:R-:W-:Y:S01]  /*af50*/  IMAD.IADD R16, R16, 0x1, -R141 ;  /* 0x0000000110107824 */ /* 0x000fe200078e0a8d */
[----:B------:R-:W-:Y:S04]  /*af60*/  BSSY B1, `(.L_x_387) ;  /* 0x0000019000017945 */ /* 0x000fe80003800000 */
[----:B------:R-:W-:-:S05]  /*af70*/  LEA R16, R16, UR4, 0x1 ;  /* 0x0000000410107c11 */ /* 0x000fca000f8e08ff */
[----:B------:R-:W1:Y:S02]  /*af80*/  LDS.U16 R0, [R16+0x420] ;  /* 0x0004200010007984 */ /* 0x000e640000000400 */
[----:B-1----:R-:W-:Y:S01]  /*af90*/  HADD2.F32 R0, -RZ, R0.H0_H0 ;  /* 0x20000000ff007230 */ /* 0x002fe20000004100 */
[----:B------:R-:W-:Y:S05]  /*afa0*/  @P2 BRA `(.L_x_388) ;  /* 0x0000014000002947 */ /* 0x000fea0003800000 */
[----:B0-----:R-:W-:-:S13]  /*afb0*/  ISETP.NE.AND P3, PT, R222, RZ, PT ;  /* 0x000000ffde00720c */ /* 0x001fda0003f65270 */
[----:B------:R-:W-:Y:S02]  /*afc0*/  @P3 IMAD R23, R23, c[0x0][0x1d8], R10 ;  /* 0x0000760017173a24 */ /* 0x000fe400078e020a */
[----:B------:R-:W-:Y:S02]  /*afd0*/  @P3 IMAD.MOV.U32 R24, RZ, RZ, 0x2 ;  /* 0x00000002ff183424 */ /* 0x000fe400078e00ff */
[----:B------:R-:W-:-:S04]  /*afe0*/  @P3 IMAD R23, R23, 0xa0, R8 ;  /* 0x000000a017173824 */ /* 0x000fc800078e0208 */
[----:B------:R-:W-:-:S05]  /*aff0*/  @P3 IMAD.WIDE R24, R23, R24, c[0x0][0x238] ;  /* 0x00008e0017183625 */ /* 0x000fca00078e0218 */
[----:B------:R-:W2:Y:S01]  /*b000*/  @P3 LDG.E.128 R32, [R24.64] ;  /* 0x0000002418203981 */ /* 0x000ea2000c1e1d00 */
[----:B------:R-:W-:Y:S01]  /*b010*/  IMAD R26, R26, 0xa0, RZ ;  /* 0x000000a01a1a7824 */ /* 0x000fe200078e02ff */
[----:B-----5:R-:W-:Y:S01]  /*b020*/  HFMA2.MMA R28, R28, 1, 1, R4 ;  /* 0x3c003c001c1c7835 */ /* 0x020fe20000000004 */
[----:B------:R-:W-:Y:S01]  /*b030*/  HADD2 R29, R29, R5 ;  /* 0x000000051d1d7230 */ /* 0x000fe20000000000 */
[----:B------:R-:W-:Y:S01]  /*b040*/  HFMA2.MMA R30, R30, 1, 1, R6 ;  /* 0x3c003c001e1e7835 */ /* 0x000fe20000000006 */
[----:B------:R-:W-:Y:S01]  /*b050*/  HADD2 R31, R31, R7 ;  /* 0x000000071f1f7230 */ /* 0x000fe20000000000 */
[----:B------:R-:W-:-:S04]  /*b060*/  IADD3 R9, P0, R9, R26, RZ ;  /* 0x0000001a09097210 */ /* 0x000fc80007f1e0ff */
[----:B------:R-:W-:Y:S02]  /*b070*/  LEA.HI.X.SX32 R26, R26, R11, 0x1, P0 ;  /* 0x0000000b1a1a7211 */ /* 0x000fe400000f0eff */
[----:B------:R-:W-:-:S04]  /*b080*/  LEA R4, P0, R9, c[0x0][0x1a0], 0x1 ;  /* 0x0000680009047a11 */ /* 0x000fc800078008ff */
[----:B------:R-:W-:Y:S01]  /*b090*/  LEA.HI.X R5, R9, c[0x0][0x1a4], R26, 0x1, P0 ;  /* 0x0000690009057a11 */ /* 0x000fe200000f0c1a */
[----:B--2---:R-:W-:Y:S01]  /*b0a0*/  @P3 HFMA2.MMA R29, R29, R33, -RZ ;  /* 0x000000211d1d3235 */ /* 0x004fe200001000ff */
[----:B------:R-:W-:Y:S01]  /*b0b0*/  @P3 HMUL2 R28, R28, R32 ;  /* 0x000000201c1c3232 */ /* 0x000fe20000000000 */
[----:B------:R-:W-:Y:S01]  /*b0c0*/  @P3 HFMA2.MMA R31, R31, R35, -RZ ;  /* 0x000000231f1f3235 */ /* 0x000fe200001000ff */
[----:B------:R-:W-:-:S06]  /*b0d0*/  @P3 HMUL2 R30, R30, R34 ;  /* 0x000000221e1e3232 */ /* 0x000fcc0000000000 */
[----:B------:R0:W-:Y:S04]  /*b0e0*/  STG.E.128 [R4.64], R28 ;  /* 0x0000001c04007986 */ /* 0x0001e8000c101d24 */
.L_x_388:
[----:B0-----:R-:W-:Y:S05]  /*b0f0*/  BSYNC B1 ;  /* 0x0000000000017941 */ /* 0x001fea0003800000 */
.L_x_387:
[--C-:B-----5:R-:W-:Y:S02]  /*b100*/  HADD2.F32 R5, -RZ, R28.reuse.H0_H0 ;  /* 0x2000001cff057230 */ /* 0x120fe40000004100 */
[----:B------:R-:W-:Y:S02]  /*b110*/  HADD2.F32 R4, -RZ, R29.H0_H0 ;  /* 0x2000001dff047230 */ /* 0x000fe40000004100 */
[----:B------:R-:W-:Y:S01]  /*b120*/  HADD2.F32 R9, -RZ, R31.H0_H0 ;  /* 0x2000001fff097230 */ /* 0x000fe20000004100 */
        /* <DEDUP_REMOVED lines=8> */
[C---:B------:R-:W-:Y:S01]  /*b1b0*/  FFMA.FTZ R14, R0.reuse, R29, R14 ;  /* 0x0000001d000e7223 */ /* 0x040fe2000001000e */
[----:B------:R-:W-:Y:S01]  /*b1c0*/  HADD2.F32 R31, -RZ, R31.H1_H1 ;  /* 0x3000001fff1f7230 */ /* 0x000fe20000004100 */
[----:B------:R-:W-:-:S02]  /*b1d0*/  FFMA.FTZ R17, R0, R6, R17 ;  /* 0x0000000600117223 */ /* 0x000fc40000010011 */
[C---:B------:R-:W-:Y:S02]  /*b1e0*/  FFMA.FTZ R18, R0.reuse, R7, R18 ;  /* 0x0000000700127223 */ /* 0x040fe40000010012 */
[----:B------:R-:W-:Y:S02]  /*b1f0*/  FFMA.FTZ R20, R0, R31, R20 ;  /* 0x0000001f00147223 */ /* 0x000fe40000010014 */
.L_x_386:
[----:B------:R-:W-:Y:S05]  /*b200*/  BSYNC B0 ;  /* 0x0000000000007941 */ /* 0x000fea0003800000 */
.L_x_385:
[----:B------:R-:W-:Y:S06]  /*b210*/  BAR.SYNC.DEFER_BLOCKING 0x0 ;  /* 0x0000000000007b1d */ /* 0x000fec0000010000 */
[----:B------:R-:W-:Y:S05]  /*b220*/  @P1 BRA `(.L_x_389) ;  /* 0x0000043000001947 */ /* 0x000fea0003800000 */
[----:B0-----:R-:W-:Y:S01]  /*b230*/  LOP3.LUT R0, R22, 0xffffffc0, RZ, 0xc0, !PT ;  /* 0xffffffc016007812 */ /* 0x001fe200078ec0ff */
[----:B------:R-:W-:Y:S01]  /*b240*/  IMAD R2, R2, 0xa0, R8 ;  /* 0x000000a002027824 */ /* 0x000fe200078e0208 */
[----:B------:R-:W-:-:S02]  /*b250*/  LOP3.LUT R4, R22, 0xffffffe0, RZ, 0xc0, !PT ;  /* 0xffffffe016047812 */ /* 0x000fc400078ec0ff */
[----:B------:R-:W-:Y:S02]  /*b260*/  ISETP.NE.AND P0, PT, R0, 0x40, PT ;  /* 0x000000400000780c */ /* 0x000fe40003f05270 */
[----:B------:R-:W-:Y:S02]  /*b270*/  ISETP.GT.AND P2, PT, R22, 0x3f, PT ;  /* 0x0000003f1600780c */ /* 0x000fe40003f44270 */
[----:B------:R-:W-:Y:S02]  /*b280*/  ISETP.NE.AND P3, PT, R4, 0x20, PT ;  /* 0x000000200400780c */ /* 0x000fe40003f65270 */
[----:B------:R-:W-:Y:S02]  /*b290*/  ISETP.GT.AND P4, PT, R22, 0x1f, PT ;  /* 0x0000001f1600780c */ /* 0x000fe40003f84270 */
[----:B------:R-:W-:-:S05]  /*b2a0*/  LEA R2, R2, 0x420, 0x1 ;  /* 0x0000042002027811 */ /* 0x000fca00078e08ff */
[----:B------:R-:W-:Y:S05]  /*b2b0*/  @P0 BRA `(.L_x_390) ;  /* 0x0000005000000947 */ /* 0x000fea0003800000 */
[----:B------:R-:W-:Y:S02]  /*b2c0*/  F2FP.PACK_AB R4, R15, R12 ;  /* 0x0000000c0f04723e */ /* 0x000fe400000000ff */
[----:B------:R-:W-:Y:S02]  /*b2d0*/  F2FP.PACK_AB R5, R14, R13 ;  /* 0x0000000d0e05723e */ /* 0x000fe400000000ff */
[----:B------:R-:W-:Y:S02]  /*b2e0*/  F2FP.PACK_AB R6, R18, R17 ;  /* 0x000000111206723e */ /* 0x000fe400000000ff */
[----:B------:R-:W-:-:S05]  /*b2f0*/  F2FP.PACK_AB R7, R20, R19 ;  /* 0x000000131407723e */ /* 0x000fca00000000ff */
[----:B------:R0:W-:Y:S02]  /*b300*/  STS.128 [R2+-0x280], R4 ;  /* 0xfffd800402007388 */ /* 0x0001e40000000c00 */
.L_x_390:
[----:B------:R-:W-:Y:S01]  /*b310*/  WARPSYNC 0xffffffff ;  /* 0xffffffff00007948 */ /* 0x000fe20003800000 */
[----:B------:R-:W-:Y:S06]  /*b320*/  BAR.SYNC.DEFER_BLOCKING 0x0 ;  /* 0x0000000000007b1d */ /* 0x000fec0000010000 */
[----:B------:R-:W-:Y:S01]  /*b330*/  BSSY B0, `(.L_x_391) ;  /* 0x0000013000007945 */ /* 0x000fe20003800000 */
[----:B------:R-:W-:Y:S05]  /*b340*/  @P2 BRA `(.L_x_392) ;  /* 0x0000011000002947 */ /* 0x000fea0003800000 */
[----:B0-----:R-:W0:Y:S02]  /*b350*/  LDS.128 R4, [R2] ;  /* 0x0000000002047984 */ /* 0x001e240000000c00 */
[----:B0-----:R-:W-:-:S02]  /*b360*/  HADD2.F32 R10, -RZ, R6.H0_H0 ;  /* 0x20000006ff0a7230 */ /* 0x001fc40000004100 */
[----:B------:R-:W-:Y:S02]  /*b370*/  HADD2.F32 R11, -RZ, R6.H1_H1 ;  /* 0x30000006ff0b7230 */ /* 0x000fe40000004100 */
[--C-:B------:R-:W-:Y:S01]  /*b380*/  HADD2.F32 R9, -RZ, R4.reuse.H0_H0 ;  /* 0x20000004ff097230 */ /* 0x100fe20000004100 */
[----:B------:R-:W-:Y:S01]  /*b390*/  FADD.FTZ R17, R17, R10 ;  /* 0x0000000a11117221 */ /* 0x000fe20000010000 */
        /* <DEDUP_REMOVED lines=8> */
[----:B------:R-:W-:Y:S01]  /*b420*/  HADD2.F32 R7, -RZ, R7.H1_H1 ;  /* 0x30000007ff077230 */ /* 0x000fe20000004100 */
[----:B------:R-:W-:-:S02]  /*b430*/  FADD.FTZ R15, R15, R4 ;  /* 0x000000040f0f7221 */ /* 0x000fc40000010000 */
[----:B------:R-:W-:Y:S02]  /*b440*/  FADD.FTZ R14, R14, R5 ;  /* 0x000000050e0e7221 */ /* 0x000fe40000010000 */
[----:B------:R-:W-:Y:S02]  /*b450*/  FADD.FTZ R20, R20, R7 ;  /* 0x0000000714147221 */ /* 0x000fe40000010000 */
.L_x_392:
[----:B------:R-:W-:Y:S05]  /*b460*/  BSYNC B0 ;  /* 0x0000000000007941 */ /* 0x000fea0003800000 */
.L_x_391:
        /* <DEDUP_REMOVED lines=8> */
.L_x_394:
[----:B------:R-:W-:Y:S05]  /*b4f0*/  BSYNC B0 ;  /* 0x0000000000007941 */ /* 0x000fea0003800000 */
.L_x_393:
[----:B------:R-:W-:Y:S06]  /*b500*/  BAR.SYNC.DEFER_BLOCKING 0x0 ;  /* 0x0000000000007b1d */ /* 0x000fec0000010000 */
[----:B------:R-:W-:Y:S01]  /*b510*/  BSSY B0, `(.L_x_395) ;  /* 0x0000013000007945 */ /* 0x000fe20003800000 */
[----:B------:R-:W-:Y:S05]  /*b520*/  @P4 BRA `(.L_x_396) ;  /* 0x0000011000004947 */ /* 0x000fea0003800000 */
[----:B0-----:R-:W0:Y:S02]  /*b530*/  LDS.128 R4, [R2] ;  /* 0x0000000002047984 */ /* 0x001e240000000c00 */
[--C-:B0-----:R-:W-:Y:S02]  /*b540*/  HADD2.F32 R10, -RZ, R6.reuse.H0_H0 ;  /* 0x20000006ff0a7230 */ /* 0x101fe40000004100 */
[----:B------:R-:W-:-:S02]  /*b550*/  HADD2.F32 R11, -RZ, R6.H1_H1 ;  /* 0x30000006ff0b7230 */ /* 0x000fc40000004100 */
        /* <DEDUP_REMOVED lines=14> */
.L_x_396:
[----:B------:R-:W-:Y:S05]  /*b640*/  BSYNC B0 ;  /* 0x0000000000007941 */ /* 0x000fea0003800000 */
.L_x_395:
[----:B------:R-:W-:Y:S06]  /*b650*/  BAR.SYNC.DEFER_BLOCKING 0x0 ;  /* 0x0000000000007b1d */ /* 0x000fec0000010000 */
.L_x_389:
[----:B------:R-:W-:-:S04]  /*b660*/  IADD3 R22, R22, 0x1f, RZ ;  /* 0x0000001f16167810 */ /* 0x000fc80007ffe0ff */
        /* <DEDUP_REMOVED lines=16> */
.L_x_397:
        /* <DEDUP_REMOVED lines=21> */
[----:B------:R-:W-:Y:S01]  /*b8c0*/  SHF.L.U64.HI R6, R11, 0x8, RZ ;  /* 0x000000080b067819 */ /* 0x000fe200000102ff */
[----:B------:R-:W1:Y:S01]  /*b8d0*/  F2I.S8.NTZ R18, R18 ;  /* 0x0000001200127305 */ /* 0x000e620000202100 */
[----:B--2---:R-:W-:Y:S02]  /*b8e0*/  PRMT R5, R14, 0x8880, RZ ;  /* 0x000088800e057816 */ /* 0x004fe400000000ff */
[----:B------:R-:W-:-:S02]  /*b8f0*/  LOP3.LUT R9, R2, 0xff, RZ, 0xc0, !PT ;  /* 0x000000ff02097812 */ /* 0x000fc400078ec0ff */
[----:B------:R-:W-:Y:S02]  /*b900*/  PRMT R5, R5, 0x7710, RZ ;  /* 0x0000771005057816 */ /* 0x000fe400000000ff */
[----:B------:R-:W-:Y:S01]  /*b910*/  SHF.L.U64.HI R2, R9, 0x10, RZ ;  /* 0x0000001009027819 */ /* 0x000fe200000102ff */
[----:B------:R-:W2:Y:S01]  /*b920*/  F2I.S8.NTZ R12, R12 ;  /* 0x0000000c000c7305 */ /* 0x000ea20000202100 */
[----:B------:R-:W-:Y:S02]  /*b930*/  LOP3.LUT R7, R5, 0xff, RZ, 0xc0, !PT ;  /* 0x000000ff05077812 */ /* 0x000fe400078ec0ff */
[----:B0-----:R-:W-:Y:S02]  /*b940*/  PRMT R0, R17, 0x8880, RZ ;  /* 0x0000888011007816 */ /* 0x001fe400000000ff */
        /* <DEDUP_REMOVED lines=13> */
[----:B------:R-:W-:Y:S01]  /*ba20*/  LOP3.LUT R3, R5, 0xffff00ff, R6, 0xf8, !PT ;  /* 0xffff00ff05037812 */ /* 0x000fe200078ef806 */
[----:B------:R-:W-:Y:S01]  /*ba30*/  IMAD.U32 R6, R9, 0x10000, RZ ;  /* 0x0001000009067824 */ /* 0x000fe200078e00ff */
[----:B------:R-:W-:Y:S02]  /*ba40*/  PRMT R2, R19, 0x7710, RZ ;  /* 0x0000771013027816 */ /* 0x000fe400000000ff */
[----:B------:R-:W-:Y:S02]  /*ba50*/  PRMT R11, R0, 0x6540, R11 ;  /* 0x00006540000b7816 */ /* 0x000fe4000000000b */
        /* <DEDUP_REMOVED lines=11> */
.L_x_192:
[----:B------:R-:W-:Y:S01]  /*bb10*/  IMAD.MOV.U32 R150, RZ, RZ, R15 ;  /* 0x000000ffff967224 */ /* 0x000fe200078e000f */
[----:B------:R-:W-:Y:S01]  /*bb20*/  MOV R146, 0xbb70 ;  /* 0x0000bb7000927802 */ /* 0x000fe20000000f00 */
[----:B------:R-:W-:Y:S02]  /*bb30*/  IMAD.MOV.U32 R151, RZ, RZ, 0x10 ;  /* 0x00000010ff977424 */ /* 0x000fe400078e00ff */
[----:B------:R-:W-:Y:S02]  /*bb40*/  IMAD.MOV.U32 R220, RZ, RZ, 0x1f ;  /* 0x0000001fffdc7424 */ /* 0x000fe400078e00ff */
[----:B------:R-:W-:Y:S02]  /*bb50*/  IMAD.MOV.U32 R221, RZ, RZ, -0x1 ;  /* 0xffffffffffdd7424 */ /* 0x000fe400078e00ff */
[----:B0-----:R-:W-:Y:S05]  /*bb60*/  CALL.REL.NOINC `($__internal_1_$__cuda_sm70_shflsync_bfly_p) ;  /* 0x0000045000007944 */ /* 0x001fea0003c00000 */
[----:B-1----:R-:W-:Y:S01]  /*bb70*/  IMAD.MOV.U32 R0, RZ, RZ, R150 ;  /* 0x000000ffff007224 */ /* 0x002fe200078e0096 */
[----:B0-----:R-:W-:Y:S05]  /*bb80*/  BRA `(.L_x_398) ;  /* 0xffff702000007947 */ /* 0x001fea000383ffff */
.L_x_193:
[----:B------:R-:W-:Y:S01]  /*bb90*/  IMAD.MOV.U32 R150, RZ, RZ, R15 ;  /* 0x000000ffff967224 */ /* 0x000fe200078e000f */
[----:B------:R-:W-:Y:S01]  /*bba0*/  MOV R146, 0xbbf0 ;  /* 0x0000bbf000927802 */ /* 0x000fe20000000f00 */
[----:B------:R-:W-:-:S02]  /*bbb0*/  IMAD.MOV.U32 R151, RZ, RZ, 0x8 ;  /* 0x00000008ff977424 */ /* 0x000fc400078e00ff */
[----:B------:R-:W-:Y:S02]  /*bbc0*/  IMAD.MOV.U32 R220, RZ, RZ, 0x1f ;  /* 0x0000001fffdc7424 */ /* 0x000fe400078e00ff */
[----:B------:R-:W-:Y:S02]  /*bbd0*/  IMAD.MOV.U32 R221, RZ, RZ, -0x1 ;  /* 0xffffffffffdd7424 */ /* 0x000fe400078e00ff */
[----:B0-----:R-:W-:Y:S05]  /*bbe0*/  CALL.REL.NOINC `($__internal_1_$__cuda_sm70_shflsync_bfly_p) ;  /* 0x000003d000007944 */ /* 0x001fea0003c00000 */
[----:B-1----:R-:W-:Y:S01]  /*bbf0*/  FADD.FTZ R15, R15, R150 ;  /* 0x000000960f0f7221 */ /* 0x002fe20000010000 */
[----:B------:R-:W-:Y:S01]  /*bc00*/  MOV R146, 0xbc60 ;  /* 0x0000bc6000927802 */ /* 0x000fe20000000f00 */
[----:B0-----:R-:W-:Y:S02]  /*bc10*/  IMAD.MOV.U32 R151, RZ, RZ, 0x4 ;  /* 0x00000004ff977424 */ /* 0x001fe400078e00ff */
[----:B------:R-:W-:Y:S02]  /*bc20*/  IMAD.MOV.U32 R220, RZ, RZ, 0x1f ;  /* 0x0000001fffdc7424 */ /* 0x000fe400078e00ff */
[----:B------:R-:W-:Y:S02]  /*bc30*/  IMAD.MOV.U32 R221, RZ, RZ, -0x1 ;  /* 0xffffffffffdd7424 */ /* 0x000fe400078e00ff */
[----:B------:R-:W-:-:S02]  /*bc40*/  IMAD.MOV.U32 R150, RZ, RZ, R15 ;  /* 0x000000ffff967224 */ /* 0x000fc400078e000f */
[----:B------:R-:W-:Y:S05]  /*bc50*/  CALL.REL.NOINC `($__internal_1_$__cuda_sm70_shflsync_bfly_p) ;  /* 0x0000036000007944 */ /* 0x000fea0003c00000 */
[----:B-1----:R-:W-:Y:S01]  /*bc60*/  FADD.FTZ R15, R15, R150 ;  /* 0x000000960f0f7221 */ /* 0x002fe20000010000 */
[----:B------:R-:W-:Y:S01]  /*bc70*/  MOV R146, 0xbcd0 ;  /* 0x0000bcd000927802 */ /* 0x000fe20000000f00 */
[----:B0-----:R-:W-:-:S02]  /*bc80*/  IMAD.MOV.U32 R151, RZ, RZ, 0x2 ;  /* 0x00000002ff977424 */ /* 0x001fc400078e00ff */
[----:B------:R-:W-:Y:S02]  /*bc90*/  IMAD.MOV.U32 R220, RZ, RZ, 0x1f ;  /* 0x0000001fffdc7424 */ /* 0x000fe400078e00ff */
[----:B------:R-:W-:Y:S02]  /*bca0*/  IMAD.MOV.U32 R221, RZ, RZ, -0x1 ;  /* 0xffffffffffdd7424 */ /* 0x000fe400078e00ff */
[----:B------:R-:W-:Y:S02]  /*bcb0*/  IMAD.MOV.U32 R150, RZ, RZ, R15 ;  /* 0x000000ffff967224 */ /* 0x000fe400078e000f */
[----:B------:R-:W-:Y:S05]  /*bcc0*/  CALL.REL.NOINC `($__internal_1_$__cuda_sm70_shflsync_bfly_p) ;  /* 0x000002f000007944 */ /* 0x000fea0003c00000 */
[----:B-1----:R-:W-:Y:S01]  /*bcd0*/  FADD.FTZ R2, R15, R150 ;  /* 0x000000960f027221 */ /* 0x002fe20000010000 */
[----:B------:R-:W-:Y:S01]  /*bce0*/  MOV R146, 0xbd40 ;  /* 0x0000bd4000927802 */ /* 0x000fe20000000f00 */
[----:B0-----:R-:W-:Y:S02]  /*bcf0*/  IMAD.MOV.U32 R151, RZ, RZ, 0x1 ;  /* 0x00000001ff977424 */ /* 0x001fe400078e00ff */
[----:B------:R-:W-:Y:S02]  /*bd00*/  IMAD.MOV.U32 R220, RZ, RZ, 0x1f ;  /* 0x0000001fffdc7424 */ /* 0x000fe400078e00ff */
[----:B------:R-:W-:-:S02]  /*bd10*/  IMAD.MOV.U32 R221, RZ, RZ, -0x1 ;  /* 0xffffffffffdd7424 */ /* 0x000fc400078e00ff */
[----:B------:R-:W-:Y:S02]  /*bd20*/  IMAD.MOV.U32 R150, RZ, RZ, R2 ;  /* 0x000000ffff967224 */ /* 0x000fe400078e0002 */
[----:B------:R-:W-:Y:S05]  /*bd30*/  CALL.REL.NOINC `($__internal_1_$__cuda_sm70_shflsync_bfly_p) ;  /* 0x0000028000007944 */ /* 0x000fea0003c00000 */
[----:B-1----:R-:W-:Y:S01]  /*bd40*/  IMAD.MOV.U32 R5, RZ, RZ, R150 ;  /* 0x000000ffff057224 */ /* 0x002fe200078e0096 */
[----:B0-----:R-:W-:Y:S05]  /*bd50*/  BRA `(.L_x_399) ;  /* 0xffff6ee000007947 */ /* 0x001fea000383ffff */
.L_x_327:
[----:B------:R-:W-:Y:S01]  /*bd60*/  IMAD.MOV.U32 R150, RZ, RZ, R223 ;  /* 0x000000ffff967224 */ /* 0x000fe200078e00df */
[----:B------:R-:W-:Y:S01]  /*bd70*/  MOV R146, 0xbdc0 ;  /* 0x0000bdc000927802 */ /* 0x000fe20000000f00 */
[----:B------:R-:W-:Y:S02]  /*bd80*/  IMAD.MOV.U32 R151, RZ, RZ, 0x1 ;  /* 0x00000001ff977424 */ /* 0x000fe400078e00ff */
[----:B------:R-:W-:Y:S02]  /*bd90*/  IMAD.MOV.U32 R220, RZ, RZ, 0x1f ;  /* 0x0000001fffdc7424 */ /* 0x000fe400078e00ff */
[----:B------:R-:W-:Y:S02]  /*bda0*/  IMAD.MOV.U32 R221, RZ, RZ, -0x1 ;  /* 0xffffffffffdd7424 */ /* 0x000fe400078e00ff */
[----:B------:R-:W-:Y:S05]  /*bdb0*/  CALL.REL.NOINC `($__internal_1_$__cuda_sm70_shflsync_bfly_p) ;  /* 0x0000020000007944 */ /* 0x000fea0003c00000 */
[----:B-1----:R-:W-:Y:S01]  /*bdc0*/  IMAD.MOV.U32 R146, RZ, RZ, R150 ;  /* 0x000000ffff927224 */ /* 0x002fe200078e0096 */
[----:B0-----:R-:W-:Y:S05]  /*bdd0*/  BRA `(.L_x_400) ;  /* 0xffffc0c000007947 */ /* 0x001fea000383ffff */
.L_x_331:
[----:B------:R-:W-:Y:S01]  /*bde0*/  IMAD.MOV.U32 R150, RZ, RZ, R0 ;  /* 0x000000ffff967224 */ /* 0x000fe200078e0000 */
[----:B------:R-:W-:Y:S01]  /*bdf0*/  MOV R146, 0xbe40 ;  /* 0x0000be4000927802 */ /* 0x000fe20000000f00 */
[----:B------:R-:W-:-:S02]  /*be00*/  IMAD.MOV.U32 R151, RZ, RZ, 0x10 ;  /* 0x00000010ff977424 */ /* 0x000fc400078e00ff */
[----:B------:R-:W-:Y:S02]  /*be10*/  IMAD.MOV.U32 R220, RZ, RZ, 0x1f ;  /* 0x0000001fffdc7424 */ /* 0x000fe400078e00ff */
[----:B------:R-:W-:Y:S02]  /*be20*/  IMAD.MOV.U32 R221, RZ, RZ, -0x1 ;  /* 0xffffffffffdd7424 */ /* 0x000fe400078e00ff */
[----:B0-----:R-:W-:Y:S05]  /*be30*/  CALL.REL.NOINC `($__internal_1_$__cuda_sm70_shflsync_bfly_p) ;  /* 0x0000018000007944 */ /* 0x001fea0003c00000 */
[----:B-1----:R-:W-:Y:S01]  /*be40*/  IMAD.MOV.U32 R3, RZ, RZ, R150 ;  /* 0x000000ffff037224 */ /* 0x002fe200078e0096 */
[----:B0-----:R-:W-:Y:S05]  /*be50*/  BRA `(.L_x_401) ;  /* 0xffffc2a000007947 */ /* 0x001fea000383ffff */
.L_x_332:
[----:B------:R-:W-:Y:S01]  /*be60*/  IMAD.MOV.U32 R150, RZ, RZ, R5 ;  /* 0x000000ffff967224 */ /* 0x000fe200078e0005 */
[----:B------:R-:W-:Y:S01]  /*be70*/  MOV R146, 0xbec0 ;  /* 0x0000bec000927802 */ /* 0x000fe20000000f00 */
[----:B------:R-:W-:Y:S02]  /*be80*/  IMAD.MOV.U32 R151, RZ, RZ, 0x8 ;  /* 0x00000008ff977424 */ /* 0x000fe400078e00ff */
[----:B------:R-:W-:Y:S02]  /*be90*/  IMAD.MOV.U32 R220, RZ, RZ, 0x1f ;  /* 0x0000001fffdc7424 */ /* 0x000fe400078e00ff */
[----:B------:R-:W-:Y:S02]  /*bea0*/  IMAD.MOV.U32 R221, RZ, RZ, -0x1 ;  /* 0xffffffffffdd7424 */ /* 0x000fe400078e00ff */
[----:B01----:R-:W-:Y:S05]  /*beb0*/  CALL.REL.NOINC `($__internal_1_$__cuda_sm70_shflsync_bfly_p) ;  /* 0x0000010000007944 */ /* 0x003fea0003c00000 */
[----:B-1----:R-:W-:Y:S01]  /*bec0*/  FMNMX.FTZ R3, R5, R150, !PT ;  /* 0x0000009605037209 */ /* 0x002fe20007810000 */
[----:B0-----:R-:W-:Y:S01]  /*bed0*/  IMAD.MOV.U32 R151, RZ, RZ, 0x4 ;  /* 0x00000004ff977424 */ /* 0x001fe200078e00ff */
[----:B------:R-:W-:Y:S01]  /*bee0*/  MOV R146, 0xbf30 ;  /* 0x0000bf3000927802 */ /* 0x000fe20000000f00 */
[----:B------:R-:W-:-:S02]  /*bef0*/  IMAD.MOV.U32 R220, RZ, RZ, 0x1f ;  /* 0x0000001fffdc7424 */ /* 0x000fc400078e00ff */
[----:B------:R-:W-:Y:S02]  /*bf00*/  IMAD.MOV.U32 R221, RZ, RZ, -0x1 ;  /* 0xffffffffffdd7424 */ /* 0x000fe400078e00ff */
[----:B------:R-:W-:Y:S02]  /*bf10*/  IMAD.MOV.U32 R150, RZ, RZ, R3 ;  /* 0x000000ffff967224 */ /* 0x000fe400078e0003 */
[----:B------:R-:W-:Y:S05]  /*bf20*/  CALL.REL.NOINC `($__internal_1_$__cuda_sm70_shflsync_bfly_p) ;  /* 0x0000009000007944 */ /* 0x000fea0003c00000 */
[----:B-1----:R-:W-:Y:S01]  /*bf30*/  FMNMX.FTZ R3, R3, R150, !PT ;  /* 0x0000009603037209 */ /* 0x002fe20007810000 */
[----:B0-----:R-:W-:Y:S01]  /*bf40*/  IMAD.MOV.U32 R151, RZ, RZ, 0x2 ;  /* 0x00000002ff977424 */ /* 0x001fe200078e00ff */
[----:B------:R-:W-:Y:S01]  /*bf50*/  MOV R146, 0xbfa0 ;  /* 0x0000bfa000927802 */ /* 0x000fe20000000f00 */
[----:B------:R-:W-:Y:S02]  /*bf60*/  IMAD.MOV.U32 R220, RZ, RZ, 0x1f ;  /* 0x0000001fffdc7424 */ /* 0x000fe400078e00ff */
[----:B------:R-:W-:Y:S02]  /*bf70*/  IMAD.MOV.U32 R221, RZ, RZ, -0x1 ;  /* 0xffffffffffdd7424 */ /* 0x000fe400078e00ff */
[----:B------:R-:W-:Y:S02]  /*bf80*/  IMAD.MOV.U32 R150, RZ, RZ, R3 ;  /* 0x000000ffff967224 */ /* 0x000fe400078e0003 */
[----:B------:R-:W-:Y:S05]  /*bf90*/  CALL.REL.NOINC `($__internal_1_$__cuda_sm70_shflsync_bfly_p) ;  /* 0x0000002000007944 */ /* 0x000fea0003c00000 */
[----:B-1----:R-:W-:Y:S01]  /*bfa0*/  IMAD.MOV.U32 R2, RZ, RZ, R150 ;  /* 0x000000ffff027224 */ /* 0x002fe200078e0096 */
[----:B0-----:R-:W-:Y:S05]  /*bfb0*/  BRA `(.L_x_402) ;  /* 0xffffc1b000007947 */ /* 0x001fea000383ffff */
        .weak           $__internal_1_$__cuda_sm70_shflsync_bfly_p
        .type           $__internal_1_$__cuda_sm70_shflsync_bfly_p,@function
        .size           $__internal_1_$__cuda_sm70_shflsync_bfly_p,(.L_x_4307 - $__internal_1_$__cuda_sm70_shflsync_bfly_p)
$__internal_1_$__cuda_sm70_shflsync_bfly_p:
[----:B------:R-:W-:Y:S01]  /*bfc0*/  IMAD.MOV.U32 R147, RZ, RZ, 0x0 ;  /* 0x00000000ff937424 */ /* 0x000fe200078e00ff */
[----:B------:R-:W-:Y:S04]  /*bfd0*/  WARPSYNC R221 ;  /* 0x000000dd00007348 */ /* 0x000fe80003800000 */
[----:B------:R0:W1:Y:S01]  /*bfe0*/  SHFL.BFLY PT, R150, R150, R151, R220 ;  /* 0x0c00009796967389 */ /* 0x00006200000e00dc */
[----:B------:R-:W-:Y:S05]  /*bff0*/  RET.REL.NODEC R146 `(_ZN4mmha33masked_multihead_attention_kernelItLi160ELi256ELi2ELi32ELi128ELb1ELb1EEEv26Multihead_attention_paramsIT_XT5_EE) ;  /* 0xffff400092007950 */ /* 0x000fea0003c3ffff */
.L_x_403:
        /* <DEDUP_REMOVED lines=16> */
.L_x_4307:


//--------------------- .text._ZN4mmha33masked_multihead_attention_kernelItLi160ELi256ELi4ELi32ELi64ELb1ELb1EEEv26Multihead_attention_paramsIT_XT5_EE --------------------------
	.section	.text._ZN4mmha33masked_multihead_attention_kernelItLi160ELi256ELi4ELi32ELi64ELb1ELb1EEEv26Multihead_attention_paramsIT_XT5_EE,"ax",@progbits
	.sectioninfo	@"SHI_REGISTERS=136"
	.align	128
        .global         _ZN4mmha33masked_multihead_attention_kernelItLi160ELi256ELi4ELi32ELi64ELb1ELb1EEEv26Multihead_attention_paramsIT_XT5_EE
        .type           _ZN4mmha33masked_multihead_attention_kernelItLi160ELi256ELi4ELi32ELi64ELb1ELb1EEEv26Multihead_attention_paramsIT_XT5_EE,@function
        .size           _ZN4mmha33masked_multihead_attention_kernelItLi160ELi256ELi4ELi32ELi64ELb1ELb1EEEv26Multihead_attention_paramsIT_XT5_EE,(.L_x_4308 - _ZN4mmha33masked_multihead_attention_kernelItLi160ELi256ELi4ELi32ELi64ELb1ELb1EEEv26Multihead_attention_paramsIT_XT5_EE)
        .other          _ZN4mmha33masked_multihead_attention_kernelItLi160ELi256ELi4ELi32ELi64ELb1ELb1EEEv26Multihead_attention_paramsIT_XT5_EE,@"STO_CUDA_ENTRY STV_DEFAULT"
_ZN4mmha33masked_multihead_attention_kernelItLi160ELi256ELi4ELi32ELi64ELb1ELb1EEEv26Multihead_attention_paramsIT_XT5_EE:
.text._ZN4mmha33masked_multihead_attention_kernelItLi160ELi256ELi4ELi32ELi64ELb1ELb1EEEv26Multihead_attention_paramsIT_XT5_EE:
        /* <DEDUP_REMOVED lines=11> */
.L_x_404:
[----:B------:R-:W-:Y:S02]  /*00b0*/  IABS R5, c[0x0][0x1d0] ;  /* 0x0000740000057a13 */ /* 0x000fe40000000000 */
        /* <DEDUP_REMOVED lines=17> */
[----:B------:R-:W-:Y:S02]  /*01d0*/  IMAD R0, R5, R0, R4 ;  /* 0x0000000005007224 */ /* 0x000fe400078e0204 */
[----:B------:R-:W-:-:S03]  /*01e0*/  IMAD.MOV.U32 R4, RZ, RZ, 0x4 ;  /* 0x00000004ff047424 */ /* 0x000fc600078e00ff */
[----:B------:R-:W-:Y:S01]  /*01f0*/  ISETP.GT.U32.AND P2, PT, R5, R0, PT ;  /* 0x000000000500720c */ /* 0x000fe20003f44070 */
[----:B------:R-:W-:-:S06]  /*0200*/  IMAD.WIDE R26, R28, R4, c[0x0][0x278] ;  /* 0x00009e001c1a7625 */ /* 0x000fcc00078e0204 */
[----:B------:R-:W2:Y:S06]  /*0210*/  LDG.E R26, [R26.64] ;  /* 0x000000241a1a7981 */ /* 0x000eac000c1e1900 */
[----:B------:R-:W-:Y:S01]  /*0220*/  @!P2 IMAD.IADD R0, R0, 0x1, -R5 ;  /* 0x000000010000a824 */ /* 0x000fe200078e0a05 */
[----:B------:R-:W-:Y:S02]  /*0230*/  @!P2 IADD3 R25, R25, 0x1, RZ ;  /* 0x000000011919a810 */ /* 0x000fe40007ffe0ff */
[----:B------:R-:W-:Y:S02]  /*0240*/  ISETP.NE.AND P2, PT, RZ, c[0x0][0x1d0], PT ;  /* 0x00007400ff007a0c */ /* 0x000fe40003f45270 */
[----:B------:R-:W-:-:S02]  /*0250*/  ISETP.GE.U32.AND P1, PT, R0, R5, PT ;  /* 0x000000050000720c */ /* 0x000fc40003f26070 */
[----:B------:R-:W-:-:S04]  /*0260*/  LOP3.LUT R0, R28, c[0x0][0x1d0], RZ, 0x3c, !PT ;  /* 0x000074001c007a12 */ /* 0x000fc800078e3cff */
[----:B------:R-:W-:-:S07]  /*0270*/  ISETP.GE.AND P3, PT, R0, RZ, PT ;  /* 0x000000ff0000720c */ /* 0x000fce0003f66270 */
[----:B------:R-:W-:-:S06]  /*0280*/  @P1 IADD3 R25, R25, 0x1, RZ ;  /* 0x0000000119191810 */ /* 0x000fcc0007ffe0ff */
[----:B------:R-:W-:Y:S01]  /*0290*/  @!P3 IMAD.MOV R25, RZ, RZ, -R25 ;  /* 0x000000ffff19b224 */ /* 0x000fe200078e0a19 */
[----:B------:R-:W-:-:S05]  /*02a0*/  @!P2 LOP3.LUT R25, RZ, c[0x0][0x1d0], RZ, 0x33, !PT ;  /* 0x00007400ff19aa12 */ /* 0x000fca00078e33ff */
[----:B------:R-:W-:-:S05]  /*02b0*/  @P4 IMAD.WIDE R4, R25, R4, c[0x0][0x240] ;  /* 0x0000900019044625 */ /* 0x000fca00078e0204 */
[----:B------:R1:W3:Y:S04]  /*02c0*/  @P4 LDG.E R24, [R4.64] ;  /* 0x0000002404184981 */ /* 0x0002e8000c1e1900 */
[----:B------:R-:W4:Y:S01]  /*02d0*/  S2R R19, SR_CTAID.X ;  /* 0x0000000000137919 */ /* 0x000f220000002500 */
[----:B0-----:R-:W-:Y:S02]  /*02e0*/  ISETP.LT.AND P2, PT, R23, 0x20, P4 ;  /* 0x000000201700780c */ /* 0x001fe40002741270 */
[----:B------:R-:W-:-:S04]  /*02f0*/  ISETP.NE.U32.AND P3, PT, RZ, c[0x0][0x1f8], PT ;  /* 0x00007e00ff007a0c */ /* 0x000fc80003f65070 */
[----:B------:R-:W-:Y:S01]  /*0300*/  ISETP.NE.AND.EX P3, PT, RZ, c[0x0][0x1fc], PT, P3 ;  /* 0x00007f00ff007a0c */ /* 0x000fe20003f65330 */
[----:B------:R-:W-:Y:S01]  /*0310*/  IMAD.SHL.U32 R20, R23, 0x8, RZ ;  /* 0x0000000817147824 */ /* 0x000fe200078e00ff */
[----:B------:R-:W-:-:S05]  /*0320*/  SHF.R.S32.HI R7, RZ, 0x1f, R28 ;  /* 0x0000001fff077819 */ /* 0x000fca000001141c */
[----:B-1----:R-:W-:-:S06]  /*0330*/  @P2 IMAD.MOV.U32 R4, RZ, RZ, 0x2 ;  /* 0x00000002ff042424 */ /* 0x002fcc00078e00ff */
[----:B------:R-:W-:-:S04]  /*0340*/  @P3 LEA R12, P4, R28, c[0x0][0x1f8], 0x2 ;  /* 0x00007e001c0c3a11 */ /* 0x000fc800078810ff */
[C---:B------:R-:W-:Y:S02]  /*0350*/  @P3 LEA.HI.X R13, R28.reuse, c[0x0][0x1fc], R7, 0x2, P4 ;  /* 0x00007f001c0d3a11 */ /* 0x040fe400020f1407 */
[----:B------:R-:W-:Y:S01]  /*0360*/  ISETP.GT.AND P0, PT, R23, 0x13, PT ;  /* 0x000000131700780c */ /* 0x000fe20003f04270 */
[----:B----4-:R-:W-:-:S04]  /*0370*/  IMAD R18, R28, c[0x0][0x1d8], R19 ;  /* 0x000076001c127a24 */ /* 0x010fc800078e0213 */
[----:B------:R-:W-:-:S04]  /*0380*/  IMAD R88, R18, 0xa0, RZ ;  /* 0x000000a012587824 */ /* 0x000fc800078e02ff */
[----:B------:R-:W-:Y:S01]  /*0390*/  IMAD.IADD R29, R88, 0x1, R20 ;  /* 0x00000001581d7824 */ /* 0x000fe200078e0214 */
[----:B------:R-:W-:-:S03]  /*03a0*/  IABS R31, c[0x0][0x1d4] ;  /* 0x00007500001f7a13 */ /* 0x000fc60000000000 */
[----:B------:R-:W-:Y:S01]  /*03b0*/  @!P0 IMAD.MOV.U32 R9, RZ, RZ, 0x2 ;  /* 0x00000002ff098424 */ /* 0x000fe200078e00ff */
[----:B------:R-:W-:-:S04]  /*03c0*/  ISETP.EQ.U32.AND P1, PT, RZ, c[0x0][0x170], PT ;  /* 0x00005c00ff007a0c */ /* 0x000fc80003f22070 */
[----:B------:R-:W-:Y:S01]  /*03d0*/  ISETP.EQ.OR.EX P1, PT, RZ, c[0x0][0x174], P0, P1 ;  /* 0x00005d00ff007a0c */ /* 0x000fe20000722710 */
[----:B---3--:R-:W-:-:S04]  /*03e0*/  @P2 IMAD R5, R24, c[0x0][0x1d8], R19 ;  /* 0x0000760018052a24 */ /* 0x008fc800078e0213 */
[----:B------:R-:W-:-:S04]  /*03f0*/  @P2 IMAD R5, R5, 0xa0, R20 ;  /* 0x000000a005052824 */ /* 0x000fc800078e0214 */
[----:B------:R-:W-:-:S06]  /*0400*/  @P2 IMAD.WIDE R4, R5, R4, c[0x0][0x230] ;  /* 0x00008c0005042625 */ /* 0x000fcc00078e0204 */
[----:B------:R-:W5:Y:S01]  /*0410*/  @P2 LDG.E.128 R4, [R4.64] ;  /* 0x0000002404042981 */ /* 0x000f62000c1e1d00 */
[----:B--2---:R-:W-:-:S05]  /*0420*/  IADD3 R17, R26, -0x1, RZ ;  /* 0xffffffff1a117810 */ /* 0x004fca0007ffe0ff */
[----:B------:R-:W-:-:S04]  /*0430*/  @!P0 IMAD.SHL.U32 R0, R17, 0x8, RZ ;  /* 0x0000000811008824 */ /* 0x000fc800078e00ff */
[----:B------:R-:W-:-:S04]  /*0440*/  @!P0 IMAD R0, R29, c[0x0][0x1d4], R0 ;  /* 0x000075001d008a24 */ /* 0x000fc800078e0200 */
[----:B------:R-:W-:Y:S02]  /*0450*/  @!P0 IMAD.WIDE R8, R0, R9, c[0x0][0x198] ;  /* 0x0000660000088625 */ /* 0x000fe400078e0209 */
[----:B------:R-:W0:Y:S08]  /*0460*/  I2F.RP R0, R31 ;  /* 0x0000001f00007306 */ /* 0x000e300000209400 */
[----:B0-----:R-:W0:Y:S01]  /*0470*/  MUFU.RCP R0, R0 ;  /* 0x0000000000007308 */ /* 0x001e220000001000 */
[----:B------:R-:W-:-:S02]  /*0480*/  IMAD R3, R19, 0xa0, RZ ;  /* 0x000000a013037824 */ /* 0x000fc400078e02ff */
[----:B------:R-:W-:Y:S01]  /*0490*/  IMAD.MOV.U32 R22, RZ, RZ, RZ ;  /* 0x000000ffff167224 */ /* 0x000fe200078e00ff */
[----:B0-----:R-:W-:Y:S01]  /*04a0*/  IADD3 R14, R0, 0xffffffe, RZ ;  /* 0x0ffffffe000e7810 */ /* 0x001fe20007ffe0ff */
[----:B------:R-:W-:Y:S01]  /*04b0*/  IMAD.IADD R21, R3, 0x1, R20 ;  /* 0x0000000103157824 */ /* 0x000fe200078e0214 */
[----:B------:R-:W-:Y:S01]  /*04c0*/  CS2R R40, SRZ ;  /* 0x0000000000287805 */ /* 0x000fe2000001ff00 */
[----:B------:R-:W-:Y:S01]  /*04d0*/  @!P1 IMAD.MOV.U32 R10, RZ, RZ, 0x2 ;  /* 0x00000002ff0a9424 */ /* 0x000fe200078e00ff */
[----:B------:R0:W1:Y:S01]  /*04e0*/  F2I.FTZ.U32.TRUNC.NTZ R15, R14 ;  /* 0x0000000e000f7305 */ /* 0x000062000021f000 */
[----:B------:R-:W-:Y:S01]  /*04f0*/  CS2R R42, SRZ ;  /* 0x00000000002a7805 */ /* 0x000fe2000001ff00 */
[----:B------:R1:W5:Y:S01]  /*0500*/  @P3 LDG.E R22, [R12.64] ;  /* 0x000000240c163981 */ /* 0x000362000c1e1900 */
[----:B------:R-:W-:-:S05]  /*0510*/  @!P1 IMAD.WIDE R10, R21, R10, c[0x0][0x170] ;  /* 0x00005c00150a9625 */ /* 0x000fca00078e020a */
[----:B------:R2:W5:Y:S01]  /*0520*/  @!P1 LDG.E.128 R40, [R10.64] ;  /* 0x000000240a289981 */ /* 0x000562000c1e1d00 */
[----:B0-----:R-:W-:Y:S02]  /*0530*/  IMAD.MOV.U32 R14, RZ, RZ, RZ ;  /* 0x000000ffff0e7224 */ /* 0x001fe400078e00ff */
[----:B-1----:R-:W-:-:S04]  /*0540*/  IMAD.MOV R12, RZ, RZ, -R15 ;  /* 0x000000ffff0c7224 */ /* 0x002fc800078e0a0f */
[----:B--2---:R-:W-:Y:S01]  /*0550*/  IMAD R11, R12, R31, RZ ;  /* 0x0000001f0c0b7224 */ /* 0x004fe200078e02ff */
[----:B------:R-:W-:-:S03]  /*0560*/  IABS R16, R17 ;  /* 0x0000001100107213 */ /* 0x000fc60000000000 */
[----:B------:R-:W-:-:S06]  /*0570*/  IMAD.HI.U32 R15, R15, R11, R14 ;  /* 0x0000000b0f0f7227 */ /* 0x000fcc00078e000e */
[----:B------:R-:W-:-:S04]  /*0580*/  IMAD.HI.U32 R15, R15, R16, RZ ;  /* 0x000000100f0f7227 */ /* 0x000fc800078e00ff */
[----:B------:R-:W-:-:S04]  /*0590*/  IMAD.MOV R15, RZ, RZ, -R15 ;  /* 0x000000ffff0f7224 */ /* 0x000fc800078e0a0f */
        /* <DEDUP_REMOVED lines=14> */
[----:B0-----:R-:W-:Y:S01]  /*0680*/  CS2R R8, SRZ ;  /* 0x0000000000087805 */ /* 0x001fe2000001ff00 */
[----:B------:R-:W-:Y:S06]  /*0690*/  @P0 BRA `(.L_x_406) ;  /* 0x0000029000000947 */ /* 0x000fec0003800000 */
[----:B------:R-:W-:Y:S02]  /*06a0*/  IMAD.MOV.U32 R8, RZ, RZ, 0x2 ;  /* 0x00000002ff087424 */ /* 0x000fe400078e00ff */
        /* <DEDUP_REMOVED lines=24> */
[----:B------:R-:W2:Y:S01]  /*0830*/  I2F.S8 R13, R13 ;  /* 0x0000000d000d7306 */ /* 0x000ea20000001400 */
[----:B0-----:R-:W-:-:S07]  /*0840*/  FMUL.FTZ R12, R10, R15 ;  /* 0x0000000f0a0c7220 */ /* 0x001fce0000410000 */
[----:B------:R-:W0:Y:S01]  /*0850*/  I2F.S16 R14, R14 ;  /* 0x0000000e000e7306 */ /* 0x000e220000101400 */
[----:B-1----:R-:W-:-:S07]  /*0860*/  FMUL.FTZ R3, R3, R15 ;  /* 0x0000000f03037220 */ /* 0x002fce0000410000 */
[----:B------:R-:W1:Y:S01]  /*0870*/  I2F.S16 R0, R0 ;  /* 0x0000000000007306 */ /* 0x000e620000101400 */
[----:B--2---:R-:W-:-:S07]  /*0880*/  FMUL.FTZ R11, R13, R15 ;  /* 0x0000000f0d0b7220 */ /* 0x004fce0000410000 */
[----:B------:R-:W2:Y:S01]  /*0890*/  I2F.S16 R8, R8 ;  /* 0x0000000800087306 */ /* 0x000ea20000101400 */
[----:B0-----:R-:W-:-:S05]  /*08a0*/  FMUL.FTZ R14, R14, R15 ;  /* 0x0000000f0e0e7220 */ /* 0x001fca0000410000 */
[----:B------:R-:W-:Y:S02]  /*08b0*/  F2FP.PACK_AB R11, R14, R11 ;  /* 0x0000000b0e0b723e */ /* 0x000fe400000000ff */
[----:B------:R-:W0:Y:S01]  /*08c0*/  I2F.S16 R9, R9 ;  /* 0x0000000900097306 */ /* 0x000e220000101400 */
[-C--:B-1----:R-:W-:Y:S02]  /*08d0*/  FMUL.FTZ R0, R0, R15.reuse ;  /* 0x0000000f00007220 */ /* 0x082fe40000410000 */
[----:B--2---:R-:W-:-:S03]  /*08e0*/  FMUL.FTZ R10, R8, R15 ;  /* 0x0000000f080a7220 */ /* 0x004fc60000410000 */
[----:B------:R-:W-:Y:S02]  /*08f0*/  F2FP.PACK_AB R8, R0, R3 ;  /* 0x000000030008723e */ /* 0x000fe400000000ff */
[----:B------:R-:W-:Y:S01]  /*0900*/  F2FP.PACK_AB R10, R10, R27 ;  /* 0x0000001b0a0a723e */ /* 0x000fe200000000ff */
[----:B0-----:R-:W-:-:S05]  /*0910*/  FMUL.FTZ R15, R9, R15 ;  /* 0x0000000f090f7220 */ /* 0x001fca0000410000 */
[----:B------:R-:W-:Y:S02]  /*0920*/  F2FP.PACK_AB R9, R15, R12 ;  /* 0x0000000c0f09723e */ /* 0x000fe400000000ff */
.L_x_406:
[----:B------:R-:W-:Y:S05]  /*0930*/  BSYNC B0 ;  /* 0x0000000000007941 */ /* 0x000fea0003800000 */
.L_x_405:
        /* <DEDUP_REMOVED lines=13> */
.L_x_408:
[----:B------:R-:W-:Y:S05]  /*0a10*/  BSYNC B0 ;  /* 0x0000000000007941 */ /* 0x000fea0003800000 */
.L_x_407:
        /* <DEDUP_REMOVED lines=11> */
.L_x_409:
        /* <DEDUP_REMOVED lines=67> */
.L_x_412:
        /* <DEDUP_REMOVED lines=9> */
.L_x_413:
        /* <DEDUP_REMOVED lines=65> */
[----:B------:R0:W1:Y:S01]  /*13a0*/  MUFU.COS R7, R13 ;  /* 0x0000000d00077308 */ /* 0x0000620000000000 */
[----:B------:R-:W-:Y:S01]  /*13b0*/  FMUL.RZ R31, R6, 0.15915493667125701904 ;  /* 0x3e22f983061f7820 */ /* 0x000fe2000040c000 */
[--C-:B------:R-:W-:Y:S02]  /*13c0*/  HADD2.F32 R6, -RZ, R40.reuse.H1_H1 ;  /* 0x30000028ff067230 */ /* 0x100fe40000004100 */
[----:B------:R-:W-:-:S04]  /*13d0*/  HADD2.F32 R40, -RZ, R40.H0_H0 ;  /* 0x20000028ff287230 */ /* 0x000fc80000004100 */
[----:B------:R-:W2:Y:S01]  /*13e0*/  MUFU.SIN R12, R20 ;  /* 0x00000014000c7308 */ /* 0x000ea20000000400 */
[--C-:B0-----:R-:W-:Y:S02]  /*13f0*/  HADD2.F32 R13, -RZ, R41.reuse.H1_H1 ;  /* 0x30000029ff0d7230 */ /* 0x101fe40000004100 */
[----:B------:R-:W-:-:S05]  /*1400*/  HADD2.F32 R41, -RZ, R41.H0_H0 ;  /* 0x20000029ff297230 */ /* 0x000fca0000004100 */
[----:B------:R-:W0:Y:S01]  /*1410*/  MUFU.SIN R15, R9 ;  /* 0x00000009000f7308 */ /* 0x000e220000000400 */
[----:B-1----:R-:W-:-:S07]  /*1420*/  FMUL.FTZ R11, R7, R6 ;  /* 0x00000006070b7220 */ /* 0x002fce0000410000 */
[----:B------:R-:W1:Y:S08]  /*1430*/  MUFU.SIN R27, R31 ;  /* 0x0000001f001b7308 */ /* 0x000e700000000400 */
[----:B------:R3:W4:Y:S08]  /*1440*/  MUFU.COS R10, R20 ;  /* 0x00000014000a7308 */ /* 0x0007300000000000 */
[----:B------:R5:W0:Y:S01]  /*1450*/  MUFU.COS R14, R9 ;  /* 0x00000009000e7308 */ /* 0x000a220000000000 */
[----:B---3--:R-:W-:-:S02]  /*1460*/  HADD2.F32 R20, -RZ, R42.H1_H1 ;  /* 0x3000002aff147230 */ /* 0x008fc40000004100 */
[----:B------:R-:W-:-:S05]  /*1470*/  HADD2.F32 R42, -RZ, R42.H0_H0 ;  /* 0x2000002aff2a7230 */ /* 0x000fca0000004100 */
[----:B------:R-:W3:Y:S01]  /*1480*/  MUFU.COS R21, R31 ;  /* 0x0000001f00157308 */ /* 0x000ee20000000000 */
[----:B-----5:R-:W-:Y:S02]  /*1490*/  FMUL.FTZ R9, R8, R6 ;  /* 0x0000000608097220 */ /* 0x020fe40000410000 */
[----:B--2---:R-:W-:Y:S02]  /*14a0*/  FMUL.FTZ R6, R12, R13 ;  /* 0x0000000d0c067220 */ /* 0x004fe40000410000 */
[-C--:B------:R-:W-:Y:S02]  /*14b0*/  FFMA.FTZ R9, R7, R40.reuse, -R9 ;  /* 0x0000002807097223 */ /* 0x080fe40000010809 */
[----:B------:R-:W-:Y:S02]  /*14c0*/  FFMA.FTZ R40, R8, R40, R11 ;  /* 0x0000002808287223 */ /* 0x000fe4000001000b */
[----:B0-----:R-:W-:Y:S02]  /*14d0*/  FMUL.FTZ R7, R15, R20 ;  /* 0x000000140f077220 */ /* 0x001fe40000410000 */
[----:B-1----:R-:W-:Y:S01]  /*14e0*/  FMUL.FTZ R8, R27, R44 ;  /* 0x0000002c1b087220 */ /* 0x002fe20000410000 */
[----:B------:R-:W-:Y:S01]  /*14f0*/  F2FP.PACK_AB R40, R40, R9 ;  /* 0x000000092828723e */ /* 0x000fe200000000ff */
[----:B----4-:R-:W-:-:S02]  /*1500*/  FMUL.FTZ R13, R10, R13 ;  /* 0x0000000d0a0d7220 */ /* 0x010fc40000410000 */
[----:B------:R-:W-:Y:S02]  /*1510*/  FMUL.FTZ R20, R14, R20 ;  /* 0x000000140e147220 */ /* 0x000fe40000410000 */
[----:B---3--:R-:W-:Y:S02]  /*1520*/  FMUL.FTZ R44, R21, R44 ;  /* 0x0000002c152c7220 */ /* 0x008fe40000410000 */
[-C--:B------:R-:W-:Y:S02]  /*1530*/  FFMA.FTZ R6, R10, R41.reuse, -R6 ;  /* 0x000000290a067223 */ /* 0x080fe40000010806 */
[-C--:B------:R-:W-:Y:S02]  /*1540*/  FFMA.FTZ R7, R14, R42.reuse, -R7 ;  /* 0x0000002a0e077223 */ /* 0x080fe40000010807 */
[----:B------:R-:W-:Y:S02]  /*1550*/  FFMA.FTZ R41, R12, R41, R13 ;  /* 0x000000290c297223 */ /* 0x000fe4000001000d */
[----:B------:R-:W-:-:S02]  /*1560*/  FFMA.FTZ R42, R15, R42, R20 ;  /* 0x0000002a0f2a7223 */ /* 0x000fc40000010014 */
[----:B------:R-:W-:Y:S01]  /*1570*/  FFMA.FTZ R8, R21, R30, -R8 ;  /* 0x0000001e15087223 */ /* 0x000fe20000010808 */
[----:B------:R-:W-:Y:S01]  /*1580*/  F2FP.PACK_AB R41, R41, R6 ;  /* 0x000000062929723e */ /* 0x000fe200000000ff */
[----:B------:R-:W-:Y:S01]  /*1590*/  FFMA.FTZ R43, R27, R30, R44 ;  /* 0x0000001e1b2b7223 */ /* 0x000fe2000001002c */
[----:B------:R-:W-:-:S04]  /*15a0*/  F2FP.PACK_AB R42, R42, R7 ;  /* 0x000000072a2a723e */ /* 0x000fc800000000ff */
[----:B------:R-:W-:Y:S01]  /*15b0*/  F2FP.PACK_AB R43, R43, R8 ;  /* 0x000000082b2b723e */ /* 0x000fe200000000ff */
[----:B------:R-:W-:Y:S05]  /*15c0*/  BRA `(.L_x_418) ;  /* 0x0000083000007947 */ /* 0x000fea0003800000 */
.L_x_417:
        /* <DEDUP_REMOVED lines=38> */
[----:B------:R-:W-:-:S07]  /*1830*/  HADD2.F32 R43, -RZ, R43.H0_H0 ;  /* 0x2000002bff2b7230 */ /* 0x000fce0000004100 */
[----:B------:R-:W2:Y:S01]  /*1840*/  I2F R10, R10 ;  /* 0x0000000a000a7306 */ /* 0x000ea20000201400 */
[----:B0-----:R-:W-:-:S04]  /*1850*/  FMUL.FTZ R7, R7, R13 ;  /* 0x0000000d07077220 */ /* 0x001fc80000410000 */
[----:B------:R-:W-:-:S03]  /*1860*/  FMUL.FTZ R7, R7, 13.28771209716796875 ;  /* 0x41549a7807077820 */ /* 0x000fc60000410000 */
[----:B------:R-:W0:Y:S01]  /*1870*/  I2F R12, R12 ;  /* 0x0000000c000c7306 */ /* 0x000e220000201400 */
[----:B-1----:R-:W-:-:S04]  /*1880*/  FMUL.FTZ R9, R8, R13 ;  /* 0x0000000d08097220 */ /* 0x002fc80000410000 */
[----:B------:R-:W-:-:S03]  /*1890*/  FMUL.FTZ R9, R9, 13.28771209716796875 ;  /* 0x41549a7809097820 */ /* 0x000fc60000410000 */
[----:B------:R-:W-:Y:S01]  /*18a0*/  I2F R6, R6 ;  /* 0x0000000600067306 */ /* 0x000fe20000201400 */
[----:B--2---:R-:W-:-:S04]  /*18b0*/  FMUL.FTZ R8, R10, R13 ;  /* 0x0000000d0a087220 */ /* 0x004fc80000410000 */
[----:B------:R-:W-:-:S03]  /*18c0*/  FMUL.FTZ R11, R8, 13.28771209716796875 ;  /* 0x41549a78080b7820 */ /* 0x000fc60000410000 */
[----:B------:R-:W1:Y:S01]  /*18d0*/  MUFU.EX2 R7, -R7 ;  /* 0x8000000700077308 */ /* 0x000e620000000800 */
[----:B0-----:R-:W-:-:S04]  /*18e0*/  FMUL.FTZ R12, R12, R13 ;  /* 0x0000000d0c0c7220 */ /* 0x001fc80000410000 */
[----:B------:R-:W-:-:S03]  /*18f0*/  FMUL.FTZ R13, R12, 13.28771209716796875 ;  /* 0x41549a780c0d7820 */ /* 0x000fc60000410000 */
[----:B------:R-:W0:Y:S08]  /*1900*/  MUFU.EX2 R9, -R9 ;  /* 0x8000000900097308 */ /* 0x000e300000000800 */
[----:B------:R-:W2:Y:S01]  /*1910*/  MUFU.EX2 R11, -R11 ;  /* 0x8000000b000b7308 */ /* 0x000ea20000000800 */
[----:B-1----:R-:W-:-:S04]  /*1920*/  FMUL.FTZ R8, R6, R7 ;  /* 0x0000000706087220 */ /* 0x002fc80000410000 */
[----:B------:R-:W-:-:S03]  /*1930*/  FMUL.RZ R15, R8, 0.15915493667125701904 ;  /* 0x3e22f983080f7820 */ /* 0x000fc6000040c000 */
[----:B------:R-:W1:Y:S01]  /*1940*/  MUFU.EX2 R13, -R13 ;  /* 0x8000000d000d7308 */ /* 0x000e620000000800 */
[----:B0-----:R-:W-:-:S04]  /*1950*/  FMUL.FTZ R10, R6, R9 ;  /* 0x00000009060a7220 */ /* 0x001fc80000410000 */
[----:B------:R-:W-:-:S03]  /*1960*/  FMUL.RZ R10, R10, 0.15915493667125701904 ;  /* 0x3e22f9830a0a7820 */ /* 0x000fc6000040c000 */
[----:B------:R-:W0:Y:S01]  /*1970*/  MUFU.COS R7, R15 ;  /* 0x0000000f00077308 */ /* 0x000e220000000000 */
[----:B--2---:R-:W-:-:S04]  /*1980*/  FMUL.FTZ R9, R6, R11 ;  /* 0x0000000b06097220 */ /* 0x004fc80000410000 */
[----:B------:R-:W-:-:S03]  /*1990*/  FMUL.RZ R11, R9, 0.15915493667125701904 ;  /* 0x3e22f983090b7820 */ /* 0x000fc6000040c000 */
[----:B------:R2:W3:Y:S01]  /*19a0*/  MUFU.SIN R8, R15 ;  /* 0x0000000f00087308 */ /* 0x0004e20000000400 */
[----:B-1----:R-:W-:-:S04]  /*19b0*/  FMUL.FTZ R6, R6, R13 ;  /* 0x0000000d06067220 */ /* 0x002fc80000410000 */
[----:B------:R-:W-:-:S03]  /*19c0*/  FMUL.RZ R41, R6, 0.15915493667125701904 ;  /* 0x3e22f98306297820 */ /* 0x000fc6000040c000 */
[----:B------:R-:W1:Y:S01]  /*19d0*/  MUFU.SIN R14, R10 ;  /* 0x0000000a000e7308 */ /* 0x000e620000000400 */
[----:B0-----:R-:W-:Y:S01]  /*19e0*/  FMUL.FTZ R9, R44, R7 ;  /* 0x000000072c097220 */ /* 0x001fe20000410000 */
[--C-:B--2---:R-:W-:Y:S02]  /*19f0*/  HADD2.F32 R15, -RZ, R33.reuse.H1_H1 ;  /* 0x30000021ff0f7230 */ /* 0x104fe40000004100 */
[----:B------:R-:W-:-:S04]  /*1a00*/  HADD2.F32 R33, -RZ, R33.H0_H0 ;  /* 0x20000021ff217230 */ /* 0x000fc80000004100 */
[----:B------:R0:W2:Y:S01]  /*1a10*/  MUFU.COS R12, R10 ;  /* 0x0000000a000c7308 */ /* 0x0000a20000000000 */
[-C--:B---3--:R-:W-:Y:S02]  /*1a20*/  FMUL.FTZ R6, R44, R8.reuse ;  /* 0x000000082c067220 */ /* 0x088fe40000410000 */
[C---:B------:R-:W-:Y:S02]  /*1a30*/  FFMA.FTZ R9, R31.reuse, R8, R9 ;  /* 0x000000081f097223 */ /* 0x040fe40000010009 */
[----:B------:R-:W-:-:S03]  /*1a40*/  FFMA.FTZ R6, R31, R7, -R6 ;  /* 0x000000071f067223 */ /* 0x000fc60000010806 */
[----:B------:R-:W3:Y:S01]  /*1a50*/  MUFU.SIN R21, R11 ;  /* 0x0000000b00157308 */ /* 0x000ee20000000400 */
[--C-:B0-----:R-:W-:Y:S02]  /*1a60*/  HADD2.F32 R10, -RZ, R32.reuse.H1_H1 ;  /* 0x30000020ff0a7230 */ /* 0x101fe40000004100 */
[----:B------:R-:W-:-:S03]  /*1a70*/  HADD2.F32 R32, -RZ, R32.H0_H0 ;  /* 0x20000020ff207230 */ /* 0x000fc60000004100 */
[-C--:B------:R-:W-:Y:S02]  /*1a80*/  FMUL.FTZ R13, R7, R10.reuse ;  /* 0x0000000a070d7220 */ /* 0x080fe40000410000 */
[----:B------:R0:W4:Y:S08]  /*1a90*/  MUFU.COS R20, R11 ;  /* 0x0000000b00147308 */ /* 0x0001300000000000 */
[----:B------:R-:W5:Y:S01]  /*1aa0*/  MUFU.SIN R31, R41 ;  /* 0x00000029001f7308 */ /* 0x000f620000000400 */
[----:B0-----:R-:W-:-:S02]  /*1ab0*/  FMUL.FTZ R11, R8, R10 ;  /* 0x0000000a080b7220 */ /* 0x001fc40000410000 */
[-C--:B-1----:R-:W-:Y:S02]  /*1ac0*/  FMUL.FTZ R10, R14, R15.reuse ;  /* 0x0000000f0e0a7220 */ /* 0x082fe40000410000 */
[-C--:B------:R-:W-:Y:S02]  /*1ad0*/  FFMA.FTZ R11, R7, R32.reuse, -R11 ;  /* 0x00000020070b7223 */ /* 0x080fe4000001080b */
[----:B------:R-:W-:Y:S01]  /*1ae0*/  FFMA.FTZ R32, R8, R32, R13 ;  /* 0x0000002008207223 */ /* 0x000fe2000001000d */
[----:B------:R0:W1:Y:S01]  /*1af0*/  MUFU.COS R30, R41 ;  /* 0x00000029001e7308 */ /* 0x0000620000000000 */
[C---:B--2---:R-:W-:Y:S02]  /*1b00*/  FMUL.FTZ R13, R49.reuse, R12 ;  /* 0x0000000c310d7220 */ /* 0x044fe40000410000 */
[----:B------:R-:W-:Y:S01]  /*1b10*/  FMUL.FTZ R15, R12, R15 ;  /* 0x0000000f0c0f7220 */ /* 0x000fe20000410000 */
[----:B------:R-:W-:Y:S01]  /*1b20*/  F2FP.PACK_AB R32, R32, R11 ;  /* 0x0000000b2020723e */ /* 0x000fe200000000ff */
[----:B------:R-:W-:-:S02]  /*1b30*/  FMUL.FTZ R7, R49, R14 ;  /* 0x0000000e31077220 */ /* 0x000fc40000410000 */
[-C--:B------:R-:W-:Y:S02]  /*1b40*/  FFMA.FTZ R10, R12, R33.reuse, -R10 ;  /* 0x000000210c0a7223 */ /* 0x080fe4000001080a */
[----:B------:R-:W-:Y:S02]  /*1b50*/  FFMA.FTZ R8, R46, R14, R13 ;  /* 0x0000000e2e087223 */ /* 0x000fe4000001000d */
[----:B------:R-:W-:Y:S02]  /*1b60*/  FFMA.FTZ R33, R14, R33, R15 ;  /* 0x000000210e217223 */ /* 0x000fe4000001000f */
[----:B------:R-:W-:Y:S02]  /*1b70*/  FFMA.FTZ R7, R46, R12, -R7 ;  /* 0x0000000c2e077223 */ /* 0x000fe40000010807 */
[----:B---3--:R-:W-:Y:S01]  /*1b80*/  FMUL.FTZ R13, R48, R21 ;  /* 0x00000015300d7220 */ /* 0x008fe20000410000 */
[----:B------:R-:W-:Y:S01]  /*1b90*/  F2FP.PACK_AB R33, R33, R10 ;  /* 0x0000000a2121723e */ /* 0x000fe200000000ff */
[----:B------:R-:W-:Y:S01]  /*1ba0*/  FMUL.FTZ R15, R21, R27 ;  /* 0x0000001b150f7220 */ /* 0x000fe20000410000 */
[----:B0-----:R-:W-:Y:S01]  /*1bb0*/  F2FP.PACK_AB R41, R8, R7 ;  /* 0x000000070829723e */ /* 0x001fe200000000ff */
[----:B----4-:R-:W-:-:S02]  /*1bc0*/  FMUL.FTZ R12, R48, R20 ;  /* 0x00000014300c7220 */ /* 0x010fc40000410000 */
[----:B------:R-:W-:Y:S02]  /*1bd0*/  FMUL.FTZ R27, R20, R27 ;  /* 0x0000001b141b7220 */ /* 0x000fe40000410000 */
[----:B------:R-:W-:Y:S02]  /*1be0*/  FFMA.FTZ R13, R42, R20, -R13 ;  /* 0x000000142a0d7223 */ /* 0x000fe4000001080d */
[-C--:B------:R-:W-:Y:S02]  /*1bf0*/  FFMA.FTZ R15, R20, R34.reuse, -R15 ;  /* 0x00000022140f7223 */ /* 0x080fe4000001080f */
[----:B------:R-:W-:Y:S02]  /*1c00*/  FFMA.FTZ R12, R42, R21, R12 ;  /* 0x000000152a0c7223 */ /* 0x000fe4000001000c */
[----:B------:R-:W-:Y:S02]  /*1c10*/  FFMA.FTZ R34, R21, R34, R27 ;  /* 0x0000002215227223 */ /* 0x000fe4000001001b */
[----:B-----5:R-:W-:Y:S01]  /*1c20*/  FMUL.FTZ R20, R31, R40 ;  /* 0x000000281f147220 */ /* 0x020fe20000410000 */
[----:B------:R-:W-:Y:S01]  /*1c30*/  F2FP.PACK_AB R42, R12, R13 ;  /* 0x0000000d0c2a723e */ /* 0x000fe200000000ff */
[----:B------:R-:W-:Y:S01]  /*1c40*/  FMUL.FTZ R21, R50, R31 ;  /* 0x0000001f32157220 */ /* 0x000fe20000410000 */
[----:B------:R-:W-:Y:S01]  /*1c50*/  F2FP.PACK_AB R34, R34, R15 ;  /* 0x0000000f2222723e */ /* 0x000fe200000000ff */
[----:B-1----:R-:W-:-:S02]  /*1c60*/  FMUL.FTZ R14, R50, R30 ;  /* 0x0000001e320e7220 */ /* 0x002fc40000410000 */
[C---:B------:R-:W-:Y:S02]  /*1c70*/  FMUL.FTZ R40, R30.reuse, R40 ;  /* 0x000000281e287220 */ /* 0x040fe40000410000 */
[----:B------:R-:W-:Y:S02]  /*1c80*/  FFMA.FTZ R20, R30, R35, -R20 ;  /* 0x000000231e147223 */ /* 0x000fe40000010814 */
[C---:B------:R-:W-:Y:S02]  /*1c90*/  FFMA.FTZ R21, R43.reuse, R30, -R21 ;  /* 0x0000001e2b157223 */ /* 0x040fe40000010815 */
[----:B------:R-:W-:Y:S02]  /*1ca0*/  FFMA.FTZ R14, R43, R31, R14 ;  /* 0x0000001f2b0e7223 */ /* 0x000fe4000001000e */
[----:B------:R-:W-:Y:S01]  /*1cb0*/  FFMA.FTZ R35, R31, R35, R40 ;  /* 0x000000231f237223 */ /* 0x000fe20000010028 */
[----:B------:R-:W-:Y:S02]  /*1cc0*/  F2FP.PACK_AB R40, R9, R6 ;  /* 0x000000060928723e */ /* 0x000fe400000000ff */
[----:B------:R-:W-:-:S02]  /*1cd0*/  F2FP.PACK_AB R43, R14, R21 ;  /* 0x000000150e2b723e */ /* 0x000fc400000000ff */
[----:B------:R-:W-:Y:S02]  /*1ce0*/  F2FP.PACK_AB R35, R35, R20 ;  /* 0x000000142323723e */ /* 0x000fe400000000ff */
.L_x_420:
[----:B------:R-:W-:Y:S05]  /*1cf0*/  BSYNC B2 ;  /* 0x0000000000027941 */ /* 0x000fea0003800000 */
.L_x_419:
        /* <DEDUP_REMOVED lines=16> */
.L_x_418:
[----:B------:R-:W-:Y:S05]  /*1e00*/  BSYNC B1 ;  /* 0x0000000000017941 */ /* 0x000fea0003800000 */
.L_x_416:
        /* <DEDUP_REMOVED lines=16> */
.L_x_415:
[----:B------:R-:W-:Y:S05]  /*1f10*/  BSYNC B0 ;  /* 0x0000000000007941 */ /* 0x000fea0003800000 */
.L_x_414:
[----:B------:R-:W-:Y:S06]  /*1f20*/  BAR.SYNC.DEFER_BLOCKING 0x0 ;  /* 0x0000000000007b1d */ /* 0x000fec0000010000 */
[----:B------:R-:W-:Y:S01]  /*1f30*/  BSSY B0, `(.L_x_421) ;  /* 0x0000005000007945 */ /* 0x000fe20003800000 */
[----:B------:R-:W-:Y:S05]  /*1f40*/  @!P6 BRA `(.L_x_422) ;  /* 0x000000300000e947 */ /* 0x000fea0003800000 */
[----:B------:R-:W-:Y:S01]  /*1f50*/  ISETP.NE.AND P0, PT, RZ, c[0x0][0x1ec], PT ;  /* 0x00007b00ff007a0c */ /* 0x000fe20003f05270 */
[----:B0-----:R0:W1:-:S12]  /*1f60*/  LDS.128 R40, [R0] ;  /* 0x0000000000287984 */ /* 0x0010580000000c00 */
[----:B------:R0:W2:Y:S02]  /*1f70*/  @!P0 LDS.128 R32, [R3] ;  /* 0x0000000003208984 */ /* 0x0000a40000000c00 */
.L_x_422:
[----:B------:R-:W-:Y:S05]  /*1f80*/  BSYNC B0 ;  /* 0x0000000000007941 */ /* 0x000fea0003800000 */
.L_x_421:
[----:B------:R-:W-:Y:S06]  /*1f90*/  BAR.SYNC.DEFER_BLOCKING 0x0 ;  /* 0x0000000000007b1d */ /* 0x000fec0000010000 */
[----:B------:R-:W-:Y:S05]  /*1fa0*/  BRA `(.L_x_411) ;  /* 0x00000aa000007947 */ /* 0x000fea0003800000 */
.L_x_410:
[----:B------:R-:W-:Y:S01]  /*1fb0*/  ISETP.NE.AND P0, PT, RZ, c[0x0][0x1ec], PT ;  /* 0x00007b00ff007a0c */ /* 0x000fe20003f05270 */
[----:B------:R-:W-:Y:S01]  /*1fc0*/  BSSY B0, `(.L_x_411) ;  /* 0x00000a8000007945 */ /* 0x000fe20003800000 */
[----:B------:R-:W-:-:S11]  /*1fd0*/  IADD3 R0, -R22, c[0x0][0x1ec], RZ ;  /* 0x00007b0016007a10 */ /* 0x000fd60007ffe1ff */
        /* <DEDUP_REMOVED lines=11> */
[--C-:B-1----:R-:W-:Y:S02]  /*2090*/  HADD2.F32 R20, -RZ, R41.reuse.H1_H1 ;  /* 0x30000029ff147230 */ /* 0x102fe40000004100 */
[----:B------:R-:W-:-:S05]  /*20a0*/  HADD2.F32 R41, -RZ, R41.H0_H0 ;  /* 0x20000029ff297230 */ /* 0x000fca0000004100 */
        /* <DEDUP_REMOVED lines=17> */
[----:B------:R0:W3:Y:S01]  /*21c0*/  MUFU.EX2 R9, -R8 ;  /* 0x8000000800097308 */ /* 0x0000e20000000800 */
[----:B-1----:R-:W-:-:S04]  /*21d0*/  FMUL.FTZ R6, R0, R5 ;  /* 0x0000000500067220 */ /* 0x002fc80000410000 */
[----:B------:R-:W-:Y:S02]  /*21e0*/  FMUL.RZ R14, R6, 0.15915493667125701904 ;  /* 0x3e22f983060e7820 */ /* 0x000fe4000040c000 */
[C---:B--2---:R-:W-:Y:S01]  /*21f0*/  FMUL.FTZ R5, R0.reuse, R7 ;  /* 0x0000000700057220 */ /* 0x044fe20000410000 */
[----:B------:R-:W-:Y:S01]  /*2200*/  MUFU.COS R3, R12 ;  /* 0x0000000c00037308 */ /* 0x000fe20000000000 */
[--C-:B0-----:R-:W-:Y:S02]  /*2210*/  HADD2.F32 R8, -RZ, R40.reuse.H1_H1 ;  /* 0x30000028ff087230 */ /* 0x101fe40000004100 */
[----:B------:R-:W-:Y:S01]  /*2220*/  FMUL.RZ R5, R5, 0.15915493667125701904 ;  /* 0x3e22f98305057820 */ /* 0x000fe2000040c000 */
[----:B------:R-:W-:Y:S01]  /*2230*/  HADD2.F32 R40, -RZ, R40.H0_H0 ;  /* 0x20000028ff287230 */ /* 0x000fe20000004100 */
[----:B---3--:R-:W-:-:S03]  /*2240*/  FMUL.FTZ R0, R0, R9 ;  /* 0x0000000900007220 */ /* 0x008fc60000410000 */
[----:B------:R-:W0:Y:S01]  /*2250*/  MUFU.SIN R4, R12 ;  /* 0x0000000c00047308 */ /* 0x000e220000000400 */
[----:B------:R-:W-:-:S07]  /*2260*/  FMUL.RZ R15, R0, 0.15915493667125701904 ;  /* 0x3e22f983000f7820 */ /* 0x000fce000040c000 */
[----:B------:R-:W-:Y:S08]  /*2270*/  MUFU.COS R6, R14 ;  /* 0x0000000e00067308 */ /* 0x000ff00000000000 */
[----:B------:R1:W2:Y:S01]  /*2280*/  MUFU.SIN R7, R14 ;  /* 0x0000000e00077308 */ /* 0x0002a20000000400 */
[----:B0-----:R-:W-:-:S04]  /*2290*/  FMUL.FTZ R0, R4, R8 ;  /* 0x0000000804007220 */ /* 0x001fc80000410000 */
[----:B------:R-:W-:-:S03]  /*22a0*/  FFMA.FTZ R0, R3, R40, -R0 ;  /* 0x0000002803007223 */ /* 0x000fc60000010800 */
[----:B------:R-:W-:Y:S01]  /*22b0*/  MUFU.COS R10, R5 ;  /* 0x00000005000a7308 */ /* 0x000fe20000000000 */
[--C-:B-1----:R-:W-:Y:S02]  /*22c0*/  HADD2.F32 R14, -RZ, R42.reuse.H1_H1 ;  /* 0x3000002aff0e7230 */ /* 0x102fe40000004100 */
[----:B------:R-:W-:-:S05]  /*22d0*/  HADD2.F32 R42, -RZ, R42.H0_H0 ;  /* 0x2000002aff2a7230 */ /* 0x000fca0000004100 */
[----:B------:R0:W1:Y:S01]  /*22e0*/  MUFU.SIN R11, R5 ;  /* 0x00000005000b7308 */ /* 0x0000620000000400 */
[----:B--2---:R-:W-:-:S04]  /*22f0*/  FMUL.FTZ R9, R7, R20 ;  /* 0x0000001407097220 */ /* 0x004fc80000410000 */
[----:B------:R-:W-:-:S03]  /*2300*/  FFMA.FTZ R9, R6, R41, -R9 ;  /* 0x0000002906097223 */ /* 0x000fc60000010809 */
[----:B------:R-:W2:Y:S01]  /*2310*/  MUFU.SIN R13, R15 ;  /* 0x0000000f000d7308 */ /* 0x000ea20000000400 */
[----:B0-----:R-:W-:Y:S02]  /*2320*/  FMUL.FTZ R5, R3, R8 ;  /* 0x0000000803057220 */ /* 0x001fe40000410000 */
[----:B------:R-:W-:Y:S02]  /*2330*/  FMUL.FTZ R8, R6, R20 ;  /* 0x0000001406087220 */ /* 0x000fe40000410000 */
[----:B------:R-:W-:Y:S02]  /*2340*/  FFMA.FTZ R5, R4, R40, R5 ;  /* 0x0000002804057223 */ /* 0x000fe40000010005 */
[----:B------:R-:W-:Y:S01]  /*2350*/  FFMA.FTZ R8, R7, R41, R8 ;  /* 0x0000002907087223 */ /* 0x000fe20000010008 */
[----:B------:R-:W0:Y:S01]  /*2360*/  MUFU.COS R12, R15 ;  /* 0x0000000f000c7308 */ /* 0x000e220000000000 */
[----:B-1----:R-:W-:Y:S01]  /*2370*/  FMUL.FTZ R3, R11, R14 ;  /* 0x0000000e0b037220 */ /* 0x002fe20000410000 */
[----:B------:R-:W-:Y:S01]  /*2380*/  F2FP.PACK_AB R40, R5, R0 ;  /* 0x000000000528723e */ /* 0x000fe200000000ff */
[----:B------:R-:W-:Y:S01]  /*2390*/  FMUL.FTZ R4, R10, R14 ;  /* 0x0000000e0a047220 */ /* 0x000fe20000410000 */
[----:B------:R-:W-:Y:S01]  /*23a0*/  F2FP.PACK_AB R41, R8, R9 ;  /* 0x000000090829723e */ /* 0x000fe200000000ff */
[----:B------:R-:W-:-:S02]  /*23b0*/  FFMA.FTZ R3, R10, R42, -R3 ;  /* 0x0000002a0a037223 */ /* 0x000fc40000010803 */
[----:B------:R-:W-:Y:S02]  /*23c0*/  FFMA.FTZ R4, R11, R42, R4 ;  /* 0x0000002a0b047223 */ /* 0x000fe40000010004 */
[----:B--2---:R-:W-:-:S03]  /*23d0*/  FMUL.FTZ R7, R13, R21 ;  /* 0x000000150d077220 */ /* 0x004fc60000410000 */
[----:B------:R-:W-:Y:S01]  /*23e0*/  F2FP.PACK_AB R42, R4, R3 ;  /* 0x00000003042a723e */ /* 0x000fe200000000ff */
[C---:B0-----:R-:W-:Y:S02]  /*23f0*/  FMUL.FTZ R6, R12.reuse, R21 ;  /* 0x000000150c067220 */ /* 0x041fe40000410000 */
[-C--:B------:R-:W-:Y:S02]  /*2400*/  FFMA.FTZ R7, R12, R43.reuse, -R7 ;  /* 0x0000002b0c077223 */ /* 0x080fe40000010807 */
[----:B------:R-:W-:-:S05]  /*2410*/  FFMA.FTZ R6, R13, R43, R6 ;  /* 0x0000002b0d067223 */ /* 0x000fca0000010006 */
[----:B------:R-:W-:Y:S01]  /*2420*/  F2FP.PACK_AB R43, R6, R7 ;  /* 0x00000007062b723e */ /* 0x000fe200000000ff */
[----:B------:R-:W-:Y:S05]  /*2430*/  BRA `(.L_x_424) ;  /* 0x0000060000007947 */ /* 0x000fea0003800000 */
.L_x_423:
        /* <DEDUP_REMOVED lines=8> */
[--C-:B------:R-:W-:Y:S02]  /*24c0*/  HADD2.F32 R21, -RZ, R42.reuse.H1_H1 ;  /* 0x3000002aff157230 */ /* 0x100fe40000004100 */
[----:B------:R-:W-:Y:S01]  /*24d0*/  I2F R4, R20 ;  /* 0x0000001400047306 */ /* 0x000fe20000201400 */
[----:B------:R-:W-:Y:S02]  /*24e0*/  HADD2.F32 R42, -RZ, R42.H0_H0 ;  /* 0x2000002aff2a7230 */ /* 0x000fe40000004100 */
[----:B------:R-:W-:-:S02]  /*24f0*/  HADD2.F32 R44, -RZ, R43.H1_H1 ;  /* 0x3000002bff2c7230 */ /* 0x000fc40000004100 */
[--C-:B------:R-:W-:Y:S02]  /*2500*/  HADD2.F32 R27, -RZ, R34.reuse.H1_H1 ;  /* 0x30000022ff1b7230 */ /* 0x100fe40000004100 */
[----:B------:R-:W-:Y:S01]  /*2510*/  HADD2.F32 R45, -RZ, R35.H1_H1 ;  /* 0x30000023ff2d7230 */ /* 0x000fe20000004100 */
[----:B0-----:R-:W0:Y:S01]  /*2520*/  MUFU.RCP R3, R3 ;  /* 0x0000000300037308 */ /* 0x001e220000001000 */
[----:B------:R-:W-:Y:S02]  /*2530*/  HADD2.F32 R43, -RZ, R43.H0_H0 ;  /* 0x2000002bff2b7230 */ /* 0x000fe40000004100 */
[----:B------:R-:W-:Y:S02]  /*2540*/  HADD2.F32 R34, -RZ, R34.H0_H0 ;  /* 0x20000022ff227230 */ /* 0x000fe40000004100 */
[----:B------:R-:W-:-:S03]  /*2550*/  HADD2.F32 R35, -RZ, R35.H0_H0 ;  /* 0x20000023ff237230 */ /* 0x000fc60000004100 */
        /* <DEDUP_REMOVED lines=15> */
[----:B------:R0:W2:Y:S01]  /*2650*/  MUFU.EX2 R3, -R6 ;  /* 0x8000000600037308 */ /* 0x0000a20000000800 */
[----:B------:R-:W-:Y:S02]  /*2660*/  FMUL.RZ R5, R5, 0.15915493667125701904 ;  /* 0x3e22f98305057820 */ /* 0x000fe4000040c000 */
[----:B-1----:R-:W-:-:S05]  /*2670*/  FMUL.FTZ R9, R0, R9 ;  /* 0x0000000900097220 */ /* 0x002fca0000410000 */
[----:B------:R1:W3:Y:S01]  /*2680*/  MUFU.EX2 R11, -R12 ;  /* 0x8000000c000b7308 */ /* 0x0002e20000000800 */
[--C-:B0-----:R-:W-:Y:S01]  /*2690*/  HADD2.F32 R6, -RZ, R32.reuse.H1_H1 ;  /* 0x30000020ff067230 */ /* 0x101fe20000004100 */
[----:B------:R-:W-:Y:S01]  /*26a0*/  FMUL.RZ R9, R9, 0.15915493667125701904 ;  /* 0x3e22f98309097820 */ /* 0x000fe2000040c000 */
[----:B------:R-:W-:-:S05]  /*26b0*/  HADD2.F32 R32, -RZ, R32.H0_H0 ;  /* 0x20000020ff207230 */ /* 0x000fca0000004100 */
[----:B------:R-:W-:Y:S01]  /*26c0*/  MUFU.COS R7, R5 ;  /* 0x0000000500077308 */ /* 0x000fe20000000000 */
[----:B--2---:R-:W-:Y:S01]  /*26d0*/  FMUL.FTZ R10, R0, R3 ;  /* 0x00000003000a7220 */ /* 0x004fe20000410000 */
[--C-:B------:R-:W-:Y:S02]  /*26e0*/  HADD2.F32 R3, -RZ, R40.reuse.H1_H1 ;  /* 0x30000028ff037230 */ /* 0x100fe40000004100 */
[----:B------:R-:W-:Y:S01]  /*26f0*/  HADD2.F32 R40, -RZ, R40.H0_H0 ;  /* 0x20000028ff287230 */ /* 0x000fe20000004100 */
[----:B------:R-:W-:Y:S01]  /*2700*/  FMUL.RZ R10, R10, 0.15915493667125701904 ;  /* 0x3e22f9830a0a7820 */ /* 0x000fe2000040c000 */
[--C-:B-1----:R-:W-:Y:S02]  /*2710*/  HADD2.F32 R12, -RZ, R41.reuse.H1_H1 ;  /* 0x30000029ff0c7230 */ /* 0x102fe40000004100 */
[----:B------:R-:W0:Y:S01]  /*2720*/  MUFU.SIN R4, R5 ;  /* 0x0000000500047308 */ /* 0x000e220000000400 */
[----:B---3--:R-:W-:Y:S01]  /*2730*/  FMUL.FTZ R11, R0, R11 ;  /* 0x0000000b000b7220 */ /* 0x008fe20000410000 */
[----:B------:R-:W-:-:S03]  /*2740*/  HADD2.F32 R41, -RZ, R41.H0_H0 ;  /* 0x20000029ff297230 */ /* 0x000fc60000004100 */
[----:B------:R-:W-:-:S03]  /*2750*/  FMUL.RZ R30, R11, 0.15915493667125701904 ;  /* 0x3e22f9830b1e7820 */ /* 0x000fc6000040c000 */
[----:B------:R-:W1:Y:S08]  /*2760*/  MUFU.SIN R8, R9 ;  /* 0x0000000900087308 */ /* 0x000e700000000400 */
[----:B------:R2:W3:Y:S01]  /*2770*/  MUFU.COS R13, R9 ;  /* 0x00000009000d7308 */ /* 0x0004e20000000000 */
[C---:B0-----:R-:W-:Y:S02]  /*2780*/  FMUL.FTZ R5, R4.reuse, R3 ;  /* 0x0000000304057220 */ /* 0x041fe40000410000 */
[----:B------:R-:W-:-:S04]  /*2790*/  FMUL.FTZ R0, R4, R6 ;  /* 0x0000000604007220 */ /* 0x000fc80000410000 */
[C---:B------:R-:W-:Y:S01]  /*27a0*/  FFMA.FTZ R0, R7.reuse, R32, -R0 ;  /* 0x0000002007007223 */ /* 0x040fe20000010800 */
[----:B------:R-:W0:Y:S01]  /*27b0*/  MUFU.SIN R20, R10 ;  /* 0x0000000a00147308 */ /* 0x000e220000000400 */
[C---:B--2---:R-:W-:Y:S02]  /*27c0*/  FMUL.FTZ R9, R7.reuse, R3 ;  /* 0x0000000307097220 */ /* 0x044fe40000410000 */
[----:B------:R-:W-:Y:S02]  /*27d0*/  FMUL.FTZ R3, R7, R6 ;  /* 0x0000000607037220 */ /* 0x000fe40000410000 */
[----:B-1----:R-:W-:Y:S02]  /*27e0*/  FMUL.FTZ R6, R8, R12 ;  /* 0x0000000c08067220 */ /* 0x002fe40000410000 */
[C---:B------:R-:W-:Y:S01]  /*27f0*/  FFMA.FTZ R3, R4.reuse, R32, R3 ;  /* 0x0000002004037223 */ /* 0x040fe20000010003 */
[----:B------:R1:W2:Y:S01]  /*2800*/  MUFU.COS R15, R10 ;  /* 0x0000000a000f7308 */ /* 0x0002a20000000000 */
[----:B------:R-:W-:-:S02]  /*2810*/  FFMA.FTZ R11, R4, R40, R9 ;  /* 0x00000028040b7223 */ /* 0x000fc40000010009 */
[----:B------:R-:W-:-:S04]  /*2820*/  FMUL.FTZ R4, R8, R14 ;  /* 0x0000000e08047220 */ /* 0x000fc80000410000 */
[----:B---3--:R-:W-:Y:S01]  /*2830*/  FFMA.FTZ R4, R13, R33, -R4 ;  /* 0x000000210d047223 */ /* 0x008fe20000010804 */
[----:B------:R-:W3:Y:S01]  /*2840*/  MUFU.SIN R32, R30 ;  /* 0x0000001e00207308 */ /* 0x000ee20000000400 */
[----:B-1----:R-:W-:Y:S02]  /*2850*/  FFMA.FTZ R10, R7, R40, -R5 ;  /* 0x00000028070a7223 */ /* 0x002fe40000010805 */
[C---:B------:R-:W-:Y:S02]  /*2860*/  FMUL.FTZ R7, R13.reuse, R12 ;  /* 0x0000000c0d077220 */ /* 0x040fe40000410000 */
[----:B------:R-:W-:Y:S01]  /*2870*/  FMUL.FTZ R5, R13, R14 ;  /* 0x0000000e0d057220 */ /* 0x000fe20000410000 */
[----:B------:R-:W-:Y:S01]  /*2880*/  F2FP.PACK_AB R40, R11, R10 ;  /* 0x0000000a0b28723e */ /* 0x000fe200000000ff */
[-C--:B------:R-:W-:Y:S01]  /*2890*/  FFMA.FTZ R12, R13, R41.reuse, -R6 ;  /* 0x000000290d0c7223 */ /* 0x080fe20000010806 */
[----:B------:R-:W1:Y:S01]  /*28a0*/  MUFU.COS R31, R30 ;  /* 0x0000001e001f7308 */ /* 0x000e620000000000 */
[----:B------:R-:W-:-:S02]  /*28b0*/  FFMA.FTZ R41, R8, R41, R7 ;  /* 0x0000002908297223 */ /* 0x000fc40000010007 */
[----:B------:R-:W-:Y:S02]  /*28c0*/  FFMA.FTZ R5, R8, R33, R5 ;  /* 0x0000002108057223 */ /* 0x000fe40000010005 */
[-C--:B0-----:R-:W-:Y:S01]  /*28d0*/  FMUL.FTZ R8, R20, R21.reuse ;  /* 0x0000001514087220 */ /* 0x081fe20000410000 */
[----:B------:R-:W-:Y:S01]  /*28e0*/  F2FP.PACK_AB R41, R41, R12 ;  /* 0x0000000c2929723e */ /* 0x000fe200000000ff */
[----:B--2---:R-:W-:Y:S01]  /*28f0*/  FMUL.FTZ R21, R15, R21 ;  /* 0x000000150f157220 */ /* 0x004fe20000410000 */
[----:B------:R-:W-:Y:S01]  /*2900*/  F2FP.PACK_AB R33, R5, R4 ;  /* 0x000000040521723e */ /* 0x000fe200000000ff */
[----:B------:R-:W-:Y:S02]  /*2910*/  FFMA.FTZ R13, R15, R42, -R8 ;  /* 0x0000002a0f0d7223 */ /* 0x000fe40000010808 */
[----:B---3--:R-:W-:Y:S02]  /*2920*/  FMUL.FTZ R14, R32, R44 ;  /* 0x0000002c200e7220 */ /* 0x008fe40000410000 */
[----:B------:R-:W-:-:S02]  /*2930*/  FMUL.FTZ R6, R20, R27 ;  /* 0x0000001b14067220 */ /* 0x000fc40000410000 */
[----:B------:R-:W-:Y:S02]  /*2940*/  FMUL.FTZ R7, R15, R27 ;  /* 0x0000001b0f077220 */ /* 0x000fe40000410000 */
[C---:B-1----:R-:W-:Y:S02]  /*2950*/  FMUL.FTZ R44, R31.reuse, R44 ;  /* 0x0000002c1f2c7220 */ /* 0x042fe40000410000 */
        /* <DEDUP_REMOVED lines=11> */
[----:B------:R-:W-:Y:S02]  /*2a10*/  F2FP.PACK_AB R32, R3, R0 ;  /* 0x000000000320723e */ /* 0x000fe400000000ff */
[----:B------:R-:W-:-:S02]  /*2a20*/  F2FP.PACK_AB R43, R43, R14 ;  /* 0x0000000e2b2b723e */ /* 0x000fc400000000ff */
[----:B------:R-:W-:Y:S02]  /*2a30*/  F2FP.PACK_AB R35, R9, R8 ;  /* 0x000000080923723e */ /* 0x000fe400000000ff */
.L_x_424:
[----:B------:R-:W-:Y:S05]  /*2a40*/  BSYNC B0 ;  /* 0x0000000000007941 */ /* 0x000fea0003800000 */
.L_x_411:
        /* <DEDUP_REMOVED lines=22> */
.L_x_630:
[----:B-12---:R-:W-:Y:S01]  /*2bb0*/  FADD.FTZ R21, R21, R0 ;  /* 0x0000000015157221 */ /* 0x006fe20000010000 */
[----:B------:R-:W-:Y:S05]  /*2bc0*/  BRA.DIV ~URZ, `(.L_x_428) ;  /* 0x000087527f007947 */ /* 0x000fea000b800000 */
[----:B------:R-:W1:Y:S02]  /*2bd0*/  SHFL.BFLY PT, R0, R21, 0x8, 0x1f ;  /* 0x0d001f0015007f89 */ /* 0x000e6400000e0000 */
[----:B-1----:R-:W-:-:S05]  /*2be0*/  FADD.FTZ R0, R21, R0 ;  /* 0x0000000015007221 */ /* 0x002fca0000010000 */
[----:B------:R-:W1:Y:S02]  /*2bf0*/  SHFL.BFLY PT, R3, R0, 0x4, 0x1f ;  /* 0x0c801f0000037f89 */ /* 0x000e6400000e0000 */
[----:B-1----:R-:W-:-:S05]  /*2c00*/  FADD.FTZ R3, R0, R3 ;  /* 0x0000000300037221 */ /* 0x002fca0000010000 */
[----:B0-----:R-:W0:Y:S02]  /*2c10*/  SHFL.BFLY PT, R4, R3, 0x2, 0x1f ;  /* 0x0c401f0003047f89 */ /* 0x001e2400000e0000 */
[----:B0-----:R-:W-:-:S05]  /*2c20*/  FADD.FTZ R4, R3, R4 ;  /* 0x0000000403047221 */ /* 0x001fca0000010000 */
[----:B------:R0:W1:Y:S02]  /*2c30*/  SHFL.BFLY PT, R5, R4, 0x1, 0x1f ;  /* 0x0c201f0004057f89 */ /* 0x00006400000e0000 */
.L_x_631:
[----:B-1----:R-:W-:Y:S02]  /*2c40*/  FADD.FTZ R0, R5, R4 ;  /* 0x0000000405007221 */ /* 0x002fe40000010000 */
.L_x_426:
[----:B------:R-:W-:Y:S05]  /*2c50*/  BSYNC B0 ;  /* 0x0000000000007941 */ /* 0x000fea0003800000 */
.L_x_425:
[----:B------:R-:W-:Y:S01]  /*2c60*/  ISETP.NE.AND P0, PT, R23, RZ, PT ;  /* 0x000000ff1700720c */ /* 0x000fe20003f05270 */
[----:B------:R-:W-:Y:S01]  /*2c70*/  IMAD.MOV.U32 R3, RZ, RZ, -0x800001 ;  /* 0xff7fffffff037424 */ /* 0x000fe200078e00ff */
[----:B0-----:R-:W-:-:S04]  /*2c80*/  IADD3 R4, R26, -c[0x0][0x1d4], RZ ;  /* 0x800075001a047a10 */ /* 0x001fc80007ffe0ff */
        /* <DEDUP_REMOVED lines=15> */
.L_x_430:
[----:B------:R0:W-:Y:S02]  /*2d80*/  STS [R8.X4+0x410], R3 ;  /* 0x0004100308007388 */ /* 0x0001e40000004800 */
.L_x_429:
[----:B------:R-:W-:Y:S01]  /*2d90*/  WARPSYNC 0xffffffff ;  /* 0xffffffff00007948 */ /* 0x000fe20003800000 */
[----:B------:R-:W-:Y:S01]  /*2da0*/  BAR.SYNC.DEFER_BLOCKING 0x0 ;  /* 0x0000000000007b1d */ /* 0x000fe20000010000 */
[----:B------:R-:W-:Y:S02]  /*2db0*/  SHF.R.S32.HI R0, RZ, 0x1f, R23 ;  /* 0x0000001fff007819 */ /* 0x000fe40000011417 */
[----:B------:R-:W-:Y:S02]  /*2dc0*/  IADD3 R48, R17, 0x7, -R4 ;  /* 0x0000000711307810 */ /* 0x000fe40007ffe804 */
[----:B------:R-:W-:Y:S01]  /*2dd0*/  LEA.HI R47, R0, R23, RZ, 0x2 ;  /* 0x00000017002f7211 */ /* 0x000fe200078f10ff */
[----:B------:R-:W-:Y:S01]  /*2de0*/  ULDC UR4, c[0x0][0x1ec] ;  /* 0x00007b0000047ab9 */ /* 0x000fe20000000800 */
[----:B------:R-:W-:Y:S01]  /*2df0*/  SHF.R.S32.HI R49, RZ, 0x1f, R48 ;  /* 0x0000001fff317819 */ /* 0x000fe20000011430 */
[----:B------:R-:W-:Y:S01]  /*2e00*/  UISETP.NE.AND UP0, UPT, URZ, UR4, UPT ;  /* 0x000000043f00728c */ /* 0x000fe2000bf05270 */
[----:B------:R-:W-:-:S02]  /*2e10*/  LOP3.LUT R0, R47, 0xfffffffc, RZ, 0xc0, !PT ;  /* 0xfffffffc2f007812 */ /* 0x000fc400078ec0ff */
[----:B------:R-:W-:Y:S02]  /*2e20*/  LEA.HI R49, R49, R48, RZ, 0x3 ;  /* 0x0000003031317211 */ /* 0x000fe400078f18ff */
[----:B------:R-:W-:Y:S01]  /*2e30*/  LEA.HI.SX32 R90, R47, R4, 0x1e ;  /* 0x000000042f5a7211 */ /* 0x000fe200078ff2ff */
[----:B------:R-:W-:Y:S01]  /*2e40*/  IMAD.IADD R0, R23, 0x1, -R0 ;  /* 0x0000000117007824 */ /* 0x000fe200078e0a00 */
[----:B------:R-:W-:Y:S02]  /*2e50*/  PLOP3.LUT P2, PT, PT, PT, UP0, 0x80, 0x0 ;  /* 0x000000000000781c */ /* 0x000fe40003f4f008 */
[----:B------:R-:W-:-:S05]  /*2e60*/  LOP3.LUT R49, R49, 0xfffffff8, RZ, 0xc0, !PT ;  /* 0xfffffff831317812 */ /* 0x000fca00078ec0ff */
[----:B------:R-:W-:Y:S01]  /*2e70*/  IMAD.IADD R47, R49, 0x1, R4 ;  /* 0x00000001312f7824 */ /* 0x000fe200078e0204 */
[----:B------:R3:W4:Y:S04]  /*2e80*/  LDS R5, [R0.X4+0x10] ;  /* 0x0000100000057984 */ /* 0x0007280000004800 */
[----:B------:R-:W-:Y:S01]  /*2e90*/  ISETP.GE.AND P0, PT, R90, R47, PT ;  /* 0x0000002f5a00720c */ /* 0x000fe20003f06270 */
[----:B------:R3:W0:Y:S04]  /*2ea0*/  LDS R6, [R0.X4+0x20] ;  /* 0x0000200000067984 */ /* 0x0006280000004800 */
[----:B------:R3:W2:Y:S04]  /*2eb0*/  LDS R7, [R0.X4+0x30] ;  /* 0x0000300000077984 */ /* 0x0006a80000004800 */
[----:B0-----:R3:W0:Y:S04]  /*2ec0*/  LDS R8, [R0.X4+0x40] ;  /* 0x0000400000087984 */ /* 0x0016280000004800 */
[----:B------:R3:W1:Y:S04]  /*2ed0*/  LDS R9, [R0.X4+0x50] ;  /* 0x0000500000097984 */ /* 0x0006680000004800 */
[----:B------:R3:W0:Y:S04]  /*2ee0*/  LDS R10, [R0.X4+0x60] ;  /* 0x00006000000a7984 */ /* 0x0006280000004800 */
        /* <DEDUP_REMOVED lines=11> */
[----:B--2---:R3:W2:Y:S04]  /*2fa0*/  LDS R32, [R0.X4+0x120] ;  /* 0x0001200000207984 */ /* 0x0046a80000004800 */
[----:B------:R3:W0:Y:S04]  /*2fb0*/  LDS R33, [R0.X4+0x130] ;  /* 0x0001300000217984 */ /* 0x0006280000004800 */
[----:B------:R3:W0:Y:S04]  /*2fc0*/  LDS R34, [R0.X4+0x140] ;  /* 0x0001400000227984 */ /* 0x0006280000004800 */
[----:B------:R3:W0:Y:S04]  /*2fd0*/  LDS R35, [R0.X4+0x150] ;  /* 0x0001500000237984 */ /* 0x0006280000004800 */
[----:B------:R3:W0:Y:S04]  /*2fe0*/  LDS R36, [R0.X4+0x160] ;  /* 0x0001600000247984 */ /* 0x0006280000004800 */
[----:B------:R3:W0:Y:S04]  /*2ff0*/  LDS R37, [R0.X4+0x170] ;  /* 0x0001700000257984 */ /* 0x0006280000004800 */
[----:B------:R3:W0:Y:S04]  /*3000*/  LDS R38, [R0.X4+0x180] ;  /* 0x0001800000267984 */ /* 0x0006280000004800 */
[----:B------:R3:W0:Y:S04]  /*3010*/  LDS R39, [R0.X4+0x190] ;  /* 0x0001900000277984 */ /* 0x0006280000004800 */
[----:B-1----:R3:W1:Y:S04]  /*3020*/  LDS R40, [R0.X4+0x1a0] ;  /* 0x0001a00000287984 */ /* 0x0026680000004800 */
[----:B------:R3:W0:Y:S04]  /*3030*/  LDS R41, [R0.X4+0x1b0] ;  /* 0x0001b00000297984 */ /* 0x0006280000004800 */
[----:B------:R3:W0:Y:S04]  /*3040*/  LDS R42, [R0.X4+0x1c0] ;  /* 0x0001c000002a7984 */ /* 0x0006280000004800 */
[----:B------:R3:W0:Y:S04]  /*3050*/  LDS R43, [R0.X4+0x1d0] ;  /* 0x0001d000002b7984 */ /* 0x0006280000004800 */
[----:B------:R3:W0:Y:S04]  /*3060*/  LDS R44, [R0.X4+0x1e0] ;  /* 0x0001e000002c7984 */ /* 0x0006280000004800 */
[----:B------:R3:W0:Y:S04]  /*3070*/  LDS R45, [R0.X4+0x1f0] ;  /* 0x0001f000002d7984 */ /* 0x0006280000004800 */
[----:B------:R3:W0:Y:S01]  /*3080*/  LDS R46, [R0.X4+0x200] ;  /* 0x00020000002e7984 */ /* 0x0006220000004800 */
[----:B------:R-:W-:Y:S05]  /*3090*/  @P2 BRA `(.L_x_431) ;  /* 0x0000020000002947 */ /* 0x000fea0003800000 */
[----:B--2-4-:R2:W4:Y:S04]  /*30a0*/  LDS R48, [R0.X4+0x400] ;  /* 0x0004000000307984 */ /* 0x0145280000004800 */
[----:B------:R2:W3:Y:S04]  /*30b0*/  LDS R49, [R0.X4+0x210] ;  /* 0x0002100000317984 */ /* 0x0004e80000004800 */
        /* <DEDUP_REMOVED lines=29> */
[----:B------:R2:W0:Y:S02]  /*3290*/  LDS R79, [R0.X4+0x3f0] ;  /* 0x0003f000004f7984 */ /* 0x0004240000004800 */
.L_x_431:
[----:B-1234-:R-:W-:Y:S01]  /*32a0*/  BSSY B0, `(.L_x_432) ;  /* 0x0000486000007945 */ /* 0x01efe20003800000 */
[----:B------:R-:W-:Y:S01]  /*32b0*/  IMAD.SHL.U32 R89, R0, 0x2, RZ ;  /* 0x0000000200597824 */ /* 0x000fe200078e00ff */
[----:B------:R-:W-:Y:S05]  /*32c0*/  @P0 BRA `(.L_x_433) ;  /* 0x0000483000000947 */ /* 0x000fea0003800000 */
[--C-:B------:R-:W-:Y:S02]  /*32d0*/  IMAD R80, R80, c[0x0][0x1d0], R19.reuse ;  /* 0x0000740050507a24 */ /* 0x100fe400078e0213 */
[----:B------:R-:W-:-:S02]  /*32e0*/  IMAD R0, R24, c[0x0][0x1d8], R19 ;  /* 0x0000760018007a24 */ /* 0x000fc400078e0213 */
[----:B------:R-:W-:Y:S02]  /*32f0*/  IMAD R80, R80, 0xa0, RZ ;  /* 0x000000a050507824 */ /* 0x000fe400078e02ff */
[--C-:B------:R-:W-:Y:S02]  /*3300*/  IMAD R88, R88, c[0x0][0x1d4], R89.reuse ;  /* 0x0000750058587a24 */ /* 0x100fe400078e0259 */
[--C-:B------:R-:W-:Y:S02]  /*3310*/  IMAD R81, R0, 0xa0, R89.reuse ;  /* 0x000000a000517824 */ /* 0x100fe400078e0259 */
[----:B------:R-:W-:Y:S01]  /*3320*/  IMAD R89, R80, c[0x0][0x1d4], R89 ;  /* 0x0000750050597a24 */ /* 0x000fe200078e0259 */
[----:B------:R-:W-:Y:S01]  /*3330*/  SHF.R.S32.HI R92, RZ, 0x1f, R88 ;  /* 0x0000001fff5c7819 */ /* 0x000fe20000011458 */
[----:B------:R-:W-:Y:S01]  /*3340*/  IMAD.MOV.U32 R93, RZ, RZ, c[0x0][0x1e8] ;  /* 0x00007a00ff5d7624 */ /* 0x000fe200078e00ff */
[----:B------:R-:W-:Y:S01]  /*3350*/  IADD3 R94, R81, 0x8, RZ ;  /* 0x00000008515e7810 */ /* 0x000fe20007ffe0ff */
[----:B------:R-:W-:Y:S01]  /*3360*/  IMAD.MOV.U32 R91, RZ, RZ, 0xa0 ;  /* 0x000000a0ff5b7424 */ /* 0x000fe200078e00ff */
[----:B------:R-:W-:Y:S01]  /*3370*/  SHF.R.S32.HI R95, RZ, 0x1f, R89 ;  /* 0x0000001fff5f7819 */ /* 0x000fe20000011459 */
[----:B------:R-:W-:Y:S01]  /*3380*/  IMAD.MOV.U32 R80, RZ, RZ, 0x2 ;  /* 0x00000002ff507424 */ /* 0x000fe200078e00ff */
[----:B------:R-:W-:Y:S01]  /*3390*/  IADD3 R93, R93, c[0x0][0x210], RZ ;  /* 0x000084005d5d7a10 */ /* 0x000fe20007ffe0ff */
[----:B------:R-:W-:-:S02]  /*33a0*/  IMAD R91, R91, c[0x0][0x1d4], RZ ;  /* 0x000075005b5b7a24 */ /* 0x000fc400078e02ff */
[----:B------:R-:W-:-:S04]  /*33b0*/  IMAD.WIDE R80, R81, R80, c[0x0][0x230] ;  /* 0x00008c0051507625 */ /* 0x000fc800078e0250 */
.L_x_566:
        /* <DEDUP_REMOVED lines=40> */
[----:B------:R-:W-:-:S03]  /*3640*/  IMAD.MOV.U32 R98, RZ, RZ, RZ ;  /* 0x000000ffff627224 */ /* 0x000fc600078e00ff */
        /* <DEDUP_REMOVED lines=9> */
[----:B------:R-:W-:-:S05]  /*36e0*/  LEA.HI.X R85, R85, c[0x0][0x19c], R86, 0x1, P2 ;  /* 0x0000670055557a11 */ /* 0x000fca00010f0c56 */
[----:B------:R1:W5:Y:S04]  /*36f0*/  LDG.E R98, [R84.64] ;  /* 0x0000002454627981 */ /* 0x000368000c1e1900 */
.L_x_437:
[----:B------:R-:W-:Y:S05]  /*3700*/  BSYNC B2 ;  /* 0x0000000000027941 */ /* 0x000fea0003800000 */
.L_x_436:
[----:B------:R-:W-:Y:S02]  /*3710*/  ULDC UR4, c[0x0][0x1ec] ;  /* 0x00007b0000047ab9 */ /* 0x000fe40000000800 */
[----:B------:R-:W-:-:S06]  /*3720*/  UISETP.NE.AND UP0, UPT, URZ, UR4, UPT ;  /* 0x000000043f00728c */ /* 0x000fcc000bf05270 */
[----:B------:R-:W-:-:S13]  /*3730*/  PLOP3.LUT P2, PT, PT, PT, UP0, 0x80, 0x0 ;  /* 0x000000000000781c */ /* 0x000fda0003f4f008 */
[----:B------:R-:W-:Y:S05]  /*3740*/  @P2 BRA `(.L_x_435) ;  /* 0x0000009000002947 */ /* 0x000fea0003800000 */
[----:B------:R-:W-:-:S13]  /*3750*/  ISETP.NE.AND P5, PT, R2, RZ, PT ;  /* 0x000000ff0200720c */ /* 0x000fda0003fa5270 */
[----:B------:R-:W2:Y:S01]  /*3760*/  @P5 LDG.E R87, [R80.64] ;  /* 0x0000002450575981 */ /* 0x000ea2000c1e1900 */
[----:B-----5:R-:W-:Y:S01]  /*3770*/  HFMA2.MMA R98, R98, 1, 1, R49 ;  /* 0x3c003c0062627835 */ /* 0x020fe20000000031 */
[----:B-1----:R-:W-:-:S04]  /*3780*/  @!P3 IADD3 R85, P4, R88, R101, RZ ;  /* 0x000000655855b210 */ /* 0x002fc80007f9e0ff */
[----:B------:R-:W-:Y:S02]  /*3790*/  @!P3 LEA.HI.X.SX32 R86, R101, R92, 0x1, P4 ;  /* 0x0000005c6556b211 */ /* 0x000fe400020f0eff */
[----:B------:R-:W-:-:S04]  /*37a0*/  @!P3 LEA R84, P4, R85, c[0x0][0x198], 0x1 ;  /* 0x000066005554ba11 */ /* 0x000fc800078808ff */
[----:B------:R-:W-:Y:S01]  /*37b0*/  @!P3 LEA.HI.X R85, R85, c[0x0][0x19c], R86, 0x1, P4 ;  /* 0x000067005555ba11 */ /* 0x000fe200020f0c56 */
[----:B--2---:R-:W-:-:S05]  /*37c0*/  @P5 HMUL2 R98, R98, R87 ;  /* 0x0000005762625232 */ /* 0x004fca0000000000 */
[----:B------:R1:W-:Y:S03]  /*37d0*/  @!P3 STG.E [R84.64], R98 ;  /* 0x000000625400b986 */ /* 0x0003e6000c101924 */
.L_x_435:
[----:B------:R-:W-:Y:S05]  /*37e0*/  BSYNC B1 ;  /* 0x0000000000017941 */ /* 0x000fea0003800000 */
.L_x_434:
[----:B-1----:R-:W-:Y:S01]  /*37f0*/  IMAD.MOV.U32 R85, RZ, RZ, 0x2 ;  /* 0x00000002ff557424 */ /* 0x002fe200078e00ff */
[----:B------:R-:W-:Y:S03]  /*3800*/  BSSY B1, `(.L_x_438) ;  /* 0x0000020000017945 */ /* 0x000fe60003800000 */
[----:B------:R-:W-:Y:S01]  /*3810*/  IMAD.WIDE R84, R94, R85, c[0x0][0x230] ;  /* 0x00008c005e547625 */ /* 0x000fe200078e0255 */
[----:B------:R-:W-:Y:S05]  /*3820*/  @P1 BRA `(.L_x_439) ;  /* 0x000001d000001947 */ /* 0x000fea0003800000 */
[----:B------:R-:W-:Y:S01]  /*3830*/  IADD3 R86, R96, c[0x0][0x1d4], RZ ;  /* 0x0000750060567a10 */ /* 0x000fe20007ffe0ff */
[----:B------:R-:W-:Y:S01]  /*3840*/  BSSY B2, `(.L_x_440) ;  /* 0x000000e000027945 */ /* 0x000fe20003800000 */
[----:B------:R-:W-:-:S03]  /*3850*/  IMAD.MOV.U32 R97, RZ, RZ, RZ ;  /* 0x000000ffff617224 */ /* 0x000fc600078e00ff */
[----:B------:R-:W-:-:S05]  /*3860*/  IMAD.SHL.U32 R101, R86, 0x8, RZ ;  /* 0x0000000856657824 */ /* 0x000fca00078e00ff */
        /* <DEDUP_REMOVED lines=11> */
.L_x_441:
[----:B------:R-:W-:Y:S05]  /*3920*/  BSYNC B2 ;  /* 0x0000000000027941 */ /* 0x000fea0003800000 */
.L_x_440:
[----:B------:R-:W-:Y:S02]  /*3930*/  ULDC UR4, c[0x0][0x1ec] ;  /* 0x00007b0000047ab9 */ /* 0x000fe40000000800 */
[----:B------:R-:W-:-:S06]  /*3940*/  UISETP.NE.AND UP0, UPT, URZ, UR4, UPT ;  /* 0x000000043f00728c */ /* 0x000fcc000bf05270 */
[----:B------:R-:W-:-:S13]  /*3950*/  PLOP3.LUT P2, PT, PT, PT, UP0, 0x80, 0x0 ;  /* 0x000000000000781c */ /* 0x000fda0003f4f008 */
[----:B------:R-:W-:Y:S05]  /*3960*/  @P2 BRA `(.L_x_439) ;  /* 0x0000009000002947 */ /* 0x000fea0003800000 */
[----:B------:R-:W-:-:S13]  /*3970*/  ISETP.NE.AND P5, PT, R2, RZ, PT ;  /* 0x000000ff0200720c */ /* 0x000fda0003fa5270 */
[----:B------:R-:W2:Y:S01]  /*3980*/  @P5 LDG.E R128, [R84.64] ;  /* 0x0000002454805981 */ /* 0x000ea2000c1e1900 */
[----:B-1----:R-:W-:Y:S01]  /*3990*/  @!P3 IADD3 R87, P4, R88, R101, RZ ;  /* 0x000000655857b210 */ /* 0x002fe20007f9e0ff */
[----:B-----5:R-:W-:-:S03]  /*39a0*/  HADD2 R97, R97, R50 ;  /* 0x0000003261617230 */ /* 0x020fc60000000000 */
[----:B------:R-:W-:Y:S02]  /*39b0*/  @!P3 LEA.HI.X.SX32 R130, R101, R92, 0x1, P4 ;  /* 0x0000005c6582b211 */ /* 0x000fe400020f0eff */
[----:B------:R-:W-:-:S04]  /*39c0*/  @!P3 LEA R86, P4, R87, c[0x0][0x198], 0x1 ;  /* 0x000066005756ba11 */ /* 0x000fc800078808ff */
[----:B------:R-:W-:Y:S01]  /*39d0*/  @!P3 LEA.HI.X R87, R87, c[0x0][0x19c], R130, 0x1, P4 ;  /* 0x000067005757ba11 */ /* 0x000fe200020f0c82 */
[----:B--2---:R-:W-:-:S07]  /*39e0*/  @P5 HFMA2.MMA R97, R97, R128, -RZ ;  /* 0x0000008061615235 */ /* 0x004fce00001000ff */
[----:B------:R1:W-:Y:S04]  /*39f0*/  @!P3 STG.E [R86.64], R97 ;  /* 0x000000615600b986 */ /* 0x0003e8000c101924 */
.L_x_439:
[----:B------:R-:W-:Y:S05]  /*3a00*/  BSYNC B1 ;  /* 0x0000000000017941 */ /* 0x000fea0003800000 */
.L_x_438:
[----:B------:R-:W-:Y:S01]  /*3a10*/  BSSY B1, `(.L_x_442) ;  /* 0x0000020000017945 */ /* 0x000fe20003800000 */
[----:B------:R-:W-:Y:S05]  /*3a20*/  @P1 BRA `(.L_x_443) ;  /* 0x000001e000001947 */ /* 0x000fea0003800000 */
[----:B-1----:R-:W-:Y:S01]  /*3a30*/  IMAD.MOV.U32 R87, RZ, RZ, c[0x0][0x1d4] ;  /* 0x00007500ff577624 */ /* 0x002fe200078e00ff */
[----:B------:R-:W-:Y:S01]  /*3a40*/  BSSY B2, `(.L_x_444) ;  /* 0x000000f000027945 */ /* 0x000fe20003800000 */
[----:B------:R-:W-:Y:S02]  /*3a50*/  IMAD.MOV.U32 R100, RZ, RZ, RZ ;  /* 0x000000ffff647224 */ /* 0x000fe400078e00ff */
[----:B------:R-:W-:-:S04]  /*3a60*/  IMAD R86, R87, 0x2, R96 ;  /* 0x0000000257567824 */ /* 0x000fc800078e0260 */
        /* <DEDUP_REMOVED lines=12> */
.L_x_445:
[----:B------:R-:W-:Y:S05]  /*3b30*/  BSYNC B2 ;  /* 0x0000000000027941 */ /* 0x000fea0003800000 */
.L_x_444:
[----:B------:R-:W-:Y:S02]  /*3b40*/  ULDC UR4, c[0x0][0x1ec] ;  /* 0x00007b0000047ab9 */ /* 0x000fe40000000800 */
[----:B------:R-:W-:-:S06]  /*3b50*/  UISETP.NE.AND UP0, UPT, URZ, UR4, UPT ;  /* 0x000000043f00728c */ /* 0x000fcc000bf05270 */
[----:B------:R-:W-:-:S13]  /*3b60*/  PLOP3.LUT P2, PT, PT, PT, UP0, 0x80, 0x0 ;  /* 0x000000000000781c */ /* 0x000fda0003f4f008 */
[----:B------:R-:W-:Y:S05]  /*3b70*/  @P2 BRA `(.L_x_443) ;  /* 0x0000009000002947 */ /* 0x000fea0003800000 */
[----:B------:R-:W-:-:S13]  /*3b80*/  ISETP.NE.AND P5, PT, R2, RZ, PT ;  /* 0x000000ff0200720c */ /* 0x000fda0003fa5270 */
[----:B-1----:R-:W2:Y:S01]  /*3b90*/  @P5 LDG.E R101, [R84.64+0x10] ;  /* 0x0000102454655981 */ /* 0x002ea2000c1e1900 */
[----:B------:R-:W-:Y:S01]  /*3ba0*/  @!P3 IADD3 R87, P4, R88, R131, RZ ;  /* 0x000000835857b210 */ /* 0x000fe20007f9e0ff */
[----:B0----5:R-:W-:-:S03]  /*3bb0*/  HADD2 R100, R100, R51 ;  /* 0x0000003364647230 */ /* 0x021fc60000000000 */
[----:B------:R-:W-:Y:S02]  /*3bc0*/  @!P3 LEA.HI.X.SX32 R128, R131, R92, 0x1, P4 ;  /* 0x0000005c8380b211 */ /* 0x000fe400020f0eff */
[----:B------:R-:W-:-:S04]  /*3bd0*/  @!P3 LEA R86, P4, R87, c[0x0][0x198], 0x1 ;  /* 0x000066005756ba11 */ /* 0x000fc800078808ff */
[----:B------:R-:W-:Y:S01]  /*3be0*/  @!P3 LEA.HI.X R87, R87, c[0x0][0x19c], R128, 0x1, P4 ;  /* 0x000067005757ba11 */ /* 0x000fe200020f0c80 */
[----:B--2---:R-:W-:-:S05]  /*3bf0*/  @P5 HMUL2 R100, R100, R101 ;  /* 0x0000006564645232 */ /* 0x004fca0000000000 */
[----:B------:R0:W-:Y:S03]  /*3c00*/  @!P3 STG.E [R86.64], R100 ;  /* 0x000000645600b986 */ /* 0x0001e6000c101924 */
.L_x_443:
[----:B------:R-:W-:Y:S05]  /*3c10*/  BSYNC B1 ;  /* 0x0000000000017941 */ /* 0x000fea0003800000 */
.L_x_442:
[----:B------:R-:W-:Y:S01]  /*3c20*/  BSSY B1, `(.L_x_446) ;  /* 0x0000020000017945 */ /* 0x000fe20003800000 */
[----:B------:R-:W-:Y:S05]  /*3c30*/  @P1 BRA `(.L_x_447) ;  /* 0x000001e000001947 */ /* 0x000fea0003800000 */
[----:B01----:R-:W-:Y:S01]  /*3c40*/  IMAD.MOV.U32 R87, RZ, RZ, 0x3 ;  /* 0x00000003ff577424 */ /* 0x003fe200078e00ff */
[----:B------:R-:W-:Y:S01]  /*3c50*/  BSSY B2, `(.L_x_448) ;  /* 0x000000f000027945 */ /* 0x000fe20003800000 */
[----:B------:R-:W-:Y:S02]  /*3c60*/  IMAD.MOV.U32 R99, RZ, RZ, RZ ;  /* 0x000000ffff637224 */ /* 0x000fe400078e00ff */
[----:B------:R-:W-:-:S04]  /*3c70*/  IMAD R86, R87, c[0x0][0x1d4], R96 ;  /* 0x0000750057567a24 */ /* 0x000fc800078e0260 */
        /* <DEDUP_REMOVED lines=12> */
.L_x_449:
[----:B------:R-:W-:Y:S05]  /*3d40*/  BSYNC B2 ;  /* 0x0000000000027941 */ /* 0x000fea0003800000 */
.L_x_448:
[----:B------:R-:W-:Y:S02]  /*3d50*/  ULDC UR4, c[0x0][0x1ec] ;  /* 0x00007b0000047ab9 */ /* 0x000fe40000000800 */
[----:B------:R-:W-:-:S06]  /*3d60*/  UISETP.NE.AND UP0, UPT, URZ, UR4, UPT ;  /* 0x000000043f00728c */ /* 0x000fcc000bf05270 */
[----:B------:R-:W-:-:S13]  /*3d70*/  PLOP3.LUT P2, PT, PT, PT, UP0, 0x80, 0x0 ;  /* 0x000000000000781c */ /* 0x000fda0003f4f008 */
[----:B------:R-:W-:Y:S05]  /*3d80*/  @P2 BRA `(.L_x_447) ;  /* 0x0000009000002947 */ /* 0x000fea0003800000 */
[----:B------:R-:W-:-:S13]  /*3d90*/  ISETP.NE.AND P5, PT, R2, RZ, PT ;  /* 0x000000ff0200720c */ /* 0x000fda0003fa5270 */
[----:B------:R-:W2:Y:S01]  /*3da0*/  @P5 LDG.E R128, [R84.64+0x20] ;  /* 0x0000202454805981 */ /* 0x000ea2000c1e1900 */
[----:B-----5:R-:W-:Y:S01]  /*3db0*/  HFMA2.MMA R99, R99, 1, 1, R52 ;  /* 0x3c003c0063637835 */ /* 0x020fe20000000034 */
[----:B0-----:R-:W-:-:S04]  /*3dc0*/  @!P3 IADD3 R87, P4, R88, R101, RZ ;  /* 0x000000655857b210 */ /* 0x001fc80007f9e0ff */
[----:B------:R-:W-:Y:S02]  /*3dd0*/  @!P3 LEA.HI.X.SX32 R130, R101, R92, 0x1, P4 ;  /* 0x0000005c6582b211 */ /* 0x000fe400020f0eff */
[----:B------:R-:W-:-:S04]  /*3de0*/  @!P3 LEA R86, P4, R87, c[0x0][0x198], 0x1 ;  /* 0x000066005756ba11 */ /* 0x000fc800078808ff */
[----:B------:R-:W-:Y:S01]  /*3df0*/  @!P3 LEA.HI.X R87, R87, c[0x0][0x19c], R130, 0x1, P4 ;  /* 0x000067005757ba11 */ /* 0x000fe200020f0c82 */
[----:B--2---:R-:W-:-:S05]  /*3e00*/  @P5 HMUL2 R99, R99, R128 ;  /* 0x0000008063635232 */ /* 0x004fca0000000000 */
[----:B------:R0:W-:Y:S03]  /*3e10*/  @!P3 STG.E [R86.64], R99 ;  /* 0x000000635600b986 */ /* 0x0001e6000c101924 */
.L_x_447:
[----:B------:R-:W-:Y:S05]  /*3e20*/  BSYNC B1 ;  /* 0x0000000000017941 */ /* 0x000fea0003800000 */
.L_x_446:
[----:B------:R-:W-:Y:S01]  /*3e30*/  BSSY B1, `(.L_x_450) ;  /* 0x0000020000017945 */ /* 0x000fe20003800000 */
[----:B-1----:R-:W-:Y:S01]  /*3e40*/  IMAD.MOV.U32 R101, RZ, RZ, c[0x0][0x1d4] ;  /* 0x00007500ff657624 */ /* 0x002fe200078e00ff */
[----:B------:R-:W-:Y:S05]  /*3e50*/  @P1 BRA `(.L_x_451) ;  /* 0x000001d000001947 */ /* 0x000fea0003800000 */
[----:B0-----:R-:W-:Y:S01]  /*3e60*/  IMAD R86, R101, 0x4, R96 ;  /* 0x0000000465567824 */ /* 0x001fe200078e0260 */
[----:B------:R-:W-:Y:S01]  /*3e70*/  BSSY B2, `(.L_x_452) ;  /* 0x000000e000027945 */ /* 0x000fe20003800000 */
[----:B------:R-:W-:Y:S02]  /*3e80*/  IMAD.MOV.U32 R102, RZ, RZ, RZ ;  /* 0x000000ffff667224 */ /* 0x000fe400078e00ff */
        /* <DEDUP_REMOVED lines=12> */
.L_x_453:
[----:B------:R-:W-:Y:S05]  /*3f50*/  BSYNC B2 ;  /* 0x0000000000027941 */ /* 0x000fea0003800000 */
.L_x_452:
[----:B------:R-:W-:Y:S02]  /*3f60*/  ULDC UR4, c[0x0][0x1ec] ;  /* 0x00007b0000047ab9 */ /* 0x000fe40000000800 */
[----:B------:R-:W-:-:S06]  /*3f70*/  UISETP.NE.AND UP0, UPT, URZ, UR4, UPT ;  /* 0x000000043f00728c */ /* 0x000fcc000bf05270 */
[----:B------:R-:W-:-:S13]  /*3f80*/  PLOP3.LUT P2, PT, PT, PT, UP0, 0x80, 0x0 ;  /* 0x000000000000781c */ /* 0x000fda0003f4f008 */
[----:B------:R-:W-:Y:S05]  /*3f90*/  @P2 BRA `(.L_x_451) ;  /* 0x0000009000002947 */ /* 0x000fea0003800000 */
[----:B------:R-:W-:-:S13]  /*3fa0*/  ISETP.NE.AND P5, PT, R2, RZ, PT ;  /* 0x000000ff0200720c */ /* 0x000fda0003fa5270 */
[----:B------:R-:W2:Y:S01]  /*3fb0*/  @P5 LDG.E R131, [R84.64+0x30] ;  /* 0x0000302454835981 */ /* 0x000ea2000c1e1900 */
[----:B0-----:R-:W-:Y:S01]  /*3fc0*/  @!P3 IADD3 R87, P4, R88, R133, RZ ;  /* 0x000000855857b210 */ /* 0x001fe20007f9e0ff */
[----:B-----5:R-:W-:-:S03]  /*3fd0*/  HADD2 R102, R102, R53 ;  /* 0x0000003566667230 */ /* 0x020fc60000000000 */
[----:B------:R-:W-:Y:S02]  /*3fe0*/  @!P3 LEA.HI.X.SX32 R128, R133, R92, 0x1, P4 ;  /* 0x0000005c8580b211 */ /* 0x000fe400020f0eff */
[----:B------:R-:W-:-:S04]  /*3ff0*/  @!P3 LEA R86, P4, R87, c[0x0][0x198], 0x1 ;  /* 0x000066005756ba11 */ /* 0x000fc800078808ff */
[----:B------:R-:W-:Y:S01]  /*4000*/  @!P3 LEA.HI.X R87, R87, c[0x0][0x19c], R128, 0x1, P4 ;  /* 0x000067005757ba11 */ /* 0x000fe200020f0c80 */
[----:B--2---:R-:W-:-:S07]  /*4010*/  @P5 HFMA2.MMA R102, R102, R131, -RZ ;  /* 0x0000008366665235 */ /* 0x004fce00001000ff */
[----:B------:R0:W-:Y:S04]  /*4020*/  @!P3 STG.E [R86.64], R102 ;  /* 0x000000665600b986 */ /* 0x0001e8000c101924 */
.L_x_451:
[----:B------:R-:W-:Y:S05]  /*4030*/  BSYNC B1 ;  /* 0x0000000000017941 */ /* 0x000fea0003800000 */
.L_x_450:
[----:B------:R-:W-:Y:S01]  /*4040*/  BSSY B1, `(.L_x_454) ;  /* 0x000001f000017945 */ /* 0x000fe20003800000 */
        /* <DEDUP_REMOVED lines=16> */
.L_x_457:
[----:B------:R-:W-:Y:S05]  /*4150*/  BSYNC B2 ;  /* 0x0000000000027941 */ /* 0x000fea0003800000 */
.L_x_456:
        /* <DEDUP_REMOVED lines=11> */
[----:B--2---:R-:W-:-:S05]  /*4210*/  @P5 HMUL2 R103, R103, R128 ;  /* 0x0000008067675232 */ /* 0x004fca0000000000 */
[----:B------:R0:W-:Y:S03]  /*4220*/  @!P3 STG.E [R86.64], R103 ;  /* 0x000000675600b986 */ /* 0x0001e6000c101924 */
.L_x_455:
[----:B------:R-:W-:Y:S05]  /*4230*/  BSYNC B1 ;  /* 0x0000000000017941 */ /* 0x000fea0003800000 */
.L_x_454:
        /* <DEDUP_REMOVED lines=17> */
.L_x_461:
[----:B------:R-:W-:Y:S05]  /*4350*/  BSYNC B2 ;  /* 0x0000000000027941 */ /* 0x000fea0003800000 */
.L_x_460:
        /* <DEDUP_REMOVED lines=13> */
.L_x_459:
[----:B------:R-:W-:Y:S05]  /*4430*/  BSYNC B1 ;  /* 0x0000000000017941 */ /* 0x000fea0003800000 */
.L_x_458:
        /* <DEDUP_REMOVED lines=17> */
.L_x_465:
[----:B------:R-:W-:Y:S05]  /*4550*/  BSYNC B2 ;  /* 0x0000000000027941 */ /* 0x000fea0003800000 */
.L_x_464:
        /* <DEDUP_REMOVED lines=13> */
.L_x_463:
[----:B------:R-:W-:Y:S05]  /*4630*/  BSYNC B1 ;  /* 0x0000000000017941 */ /* 0x000fea0003800000 */
.L_x_462:
        /* <DEDUP_REMOVED lines=17> */
.L_x_469:
[----:B------:R-:W-:Y:S05]  /*4750*/  BSYNC B2 ;  /* 0x0000000000027941 */ /* 0x000fea0003800000 */
.L_x_468:
        /* <DEDUP_REMOVED lines=13> */
.L_x_467:
[----:B------:R-:W-:Y:S05]  /*4830*/  BSYNC B1 ;  /* 0x0000000000017941 */ /* 0x000fea0003800000 */
.L_x_466:
        /* <DEDUP_REMOVED lines=17> */
.L_x_473:
[----:B------:R-:W-:Y:S05]  /*4950*/  BSYNC B2 ;  /* 0x0000000000027941 */ /* 0x000fea0003800000 */
.L_x_472:
        /* <DEDUP_REMOVED lines=13> */
.L_x_471:
[----:B------:R-:W-:Y:S05]  /*4a30*/  BSYNC B1 ;  /* 0x0000000000017941 */ /* 0x000fea0003800000 */
.L_x_470:
        /* <DEDUP_REMOVED lines=17> */
.L_x_477:
[----:B------:R-:W-:Y:S05]  /*4b50*/  BSYNC B2 ;  /* 0x0000000000027941 */ /* 0x000fea0003800000 */
.L_x_476:
        /* <DEDUP_REMOVED lines=13> */
.L_x_475:
[----:B------:R-:W-:Y:S05]  /*4c30*/  BSYNC B1 ;  /* 0x0000000000017941 */ /* 0x000fea0003800000 */
.L_x_474:
[----:B------:R-:W-:Y:S01]  /*4c40*/  BSSY B1, `(.L_x_478) ;  /* 0x000001f000017945 */ /* 0x000fe20003800000 */
[----:B------:R-:W-:Y:S05]  /*4c50*/  @P1 BRA `(.L_x_479) ;  /* 0x000001d000001947 */ /* 0x000fea0003800000 */
[----:B------:R-:W-:Y:S01]  /*4c60*/  IMAD R0, R101, 0xb, R96 ;  /* 0x0000000b65007824 */ /* 0x000fe200078e0260 */
[----:B------:R-:W-:Y:S03]  /*4c70*/  BSSY B2, `(.L_x_480) ;  /* 0x000000e000027945 */ /* 0x000fe60003800000 */
[----:B------:R-:W-:Y:S02]  /*4c80*/  IMAD.SHL.U32 R133, R0, 0x8, RZ ;  /* 0x0000000800857824 */ /* 0x000fe400078e00ff */
[----:B------:R-:W-:-:S03]  /*4c90*/  IMAD.MOV.U32 R0, RZ, RZ, RZ ;  /* 0x000000ffff007224 */ /* 0x000fc600078e00ff */
[----:B------:R-:W-:-:S13]  /*4ca0*/  ISETP.GE.AND P3, PT, R133, R91, PT ;  /* 0x0000005b8500720c */ /* 0x000fda0003f66270 */
[----:B------:R-:W-:Y:S05]  /*4cb0*/  @P3 BRA `(.L_x_481) ;  /* 0x0000009000003947 */ /* 0x000fea0003800000 */
[----:B------:R-:W2:Y:S02]  /*4cc0*/  LDG.E R0, [R82.64] ;  /* 0x0000002452007981 */ /* 0x000ea4000c1e1900 */
[----:B--2---:R-:W-:-:S04]  /*4cd0*/  IMAD R0, R0, c[0x0][0x1d8], RZ ;  /* 0x0000760000007a24 */ /* 0x004fc800078e02ff */
[----:B------:R-:W-:-:S04]  /*4ce0*/  IMAD R0, R0, 0xa0, RZ ;  /* 0x000000a000007824 */ /* 0x000fc800078e02ff */
[----:B------:R-:W-:-:S05]  /*4cf0*/  IMAD R0, R0, c[0x0][0x1d4], R133 ;  /* 0x0000750000007a24 */ /* 0x000fca00078e0285 */
[----:B0-----:R-:W-:-:S04]  /*4d00*/  IADD3 R87, P2, R89, R0, RZ ;  /* 0x0000000059577210 */ /* 0x001fc80007f5e0ff */
[----:B------:R-:W-:Y:S02]  /*4d10*/  LEA.HI.X.SX32 R0, R0, R95, 0x1, P2 ;  /* 0x0000005f00007211 */ /* 0x000fe400010f0eff */
[----:B------:R-:W-:-:S04]  /*4d20*/  LEA R86, P2, R87, c[0x0][0x198], 0x1 ;  /* 0x0000660057567a11 */ /* 0x000fc800078408ff */
[----:B------:R-:W-:-:S05]  /*4d30*/  LEA.HI.X R87, R87, c[0x0][0x19c], R0, 0x1, P2 ;  /* 0x0000670057577a11 */ /* 0x000fca00010f0c00 */
[----:B------:R0:W5:Y:S04]  /*4d40*/  LDG.E R0, [R86.64] ;  /* 0x0000002456007981 */ /* 0x000168000c1e1900 */
.L_x_481:
[----:B------:R-:W-:Y:S05]  /*4d50*/  BSYNC B2 ;  /* 0x0000000000027941 */ /* 0x000fea0003800000 */
.L_x_480:
        /* <DEDUP_REMOVED lines=13> */
.L_x_479:
[----:B------:R-:W-:Y:S05]  /*4e30*/  BSYNC B1 ;  /* 0x0000000000017941 */ /* 0x000fea0003800000 */
.L_x_478:
        /* <DEDUP_REMOVED lines=17> */
.L_x_485:
[----:B------:R-:W-:Y:S05]  /*4f50*/  BSYNC B2 ;  /* 0x0000000000027941 */ /* 0x000fea0003800000 */
.L_x_484:
        /* <DEDUP_REMOVED lines=13> */
.L_x_483:
[----:B------:R-:W-:Y:S05]  /*5030*/  BSYNC B1 ;  /* 0x0000000000017941 */ /* 0x000fea0003800000 */
.L_x_482:
        /* <DEDUP_REMOVED lines=17> */
.L_x_489:
[----:B------:R-:W-:Y:S05]  /*5150*/  BSYNC B2 ;  /* 0x0000000000027941 */ /* 0x000fea0003800000 */
.L_x_488:
        /* <DEDUP_REMOVED lines=13> */
.L_x_487:
[----:B------:R-:W-:Y:S05]  /*5230*/  BSYNC B1 ;  /* 0x0000000000017941 */ /* 0x000fea0003800000 */
.L_x_486:
        /* <DEDUP_REMOVED lines=17> */
.L_x_493:
[----:B------:R-:W-:Y:S05]  /*5350*/  BSYNC B2 ;  /* 0x0000000000027941 */ /* 0x000fea0003800000 */
.L_x_492:
        /* <DEDUP_REMOVED lines=13> */
.L_x_491:
[----:B------:R-:W-:Y:S05]  /*5430*/  BSYNC B1 ;  /* 0x0000000000017941 */ /* 0x000fea0003800000 */
.L_x_490:
        /* <DEDUP_REMOVED lines=17> */
.L_x_497:
[----:B------:R-:W-:Y:S05]  /*5550*/  BSYNC B2 ;  /* 0x0000000000027941 */ /* 0x000fea0003800000 */
.L_x_496:
        /* <DEDUP_REMOVED lines=13> */
.L_x_495:
[----:B------:R-:W-:Y:S05]  /*5630*/  BSYNC B1 ;  /* 0x0000000000017941 */ /* 0x000fea0003800000 */
.L_x_494:
        /* <DEDUP_REMOVED lines=17> */
.L_x_501:
[----:B------:R-:W-:Y:S05]  /*5750*/  BSYNC B2 ;  /* 0x0000000000027941 */ /* 0x000fea0003800000 */
.L_x_500:
        /* <DEDUP_REMOVED lines=13> */
.L_x_499:
[----:B------:R-:W-:Y:S05]  /*5830*/  BSYNC B1 ;  /* 0x0000000000017941 */ /* 0x000fea0003800000 */
.L_x_498:
        /* <DEDUP_REMOVED lines=17> */
.L_x_505:
[----:B------:R-:W-:Y:S05]  /*5950*/  BSYNC B2 ;  /* 0x0000000000027941 */ /* 0x000fea0003800000 */
.L_x_504:
        /* <DEDUP_REMOVED lines=13> */
.L_x_503:
[----:B------:R-:W-:Y:S05]  /*5a30*/  BSYNC B1 ;  /* 0x0000000000017941 */ /* 0x000fea0003800000 */
.L_x_502:
        /* <DEDUP_REMOVED lines=17> */
.L_x_509:
[----:B------:R-:W-:Y:S05]  /*5b50*/  BSYNC B2 ;  /* 0x0000000000027941 */ /* 0x000fea0003800000 */
.L_x_508:
        /* <DEDUP_REMOVED lines=13> */
.L_x_507:
[----:B------:R-:W-:Y:S05]  /*5c30*/  BSYNC B1 ;  /* 0x0000000000017941 */ /* 0x000fea0003800000 */
.L_x_506:
        /* <DEDUP_REMOVED lines=17> */
.L_x_513:
[----:B------:R-:W-:Y:S05]  /*5d50*/  BSYNC B2 ;  /* 0x0000000000027941 */ /* 0x000fea0003800000 */
.L_x_512:
        /* <DEDUP_REMOVED lines=13> */
.L_x_511:
[----:B------:R-:W-:Y:S05]  /*5e30*/  BSYNC B1 ;  /* 0x0000000000017941 */ /* 0x000fea0003800000 */
.L_x_510:
        /* <DEDUP_REMOVED lines=17> */
.L_x_517:
[----:B------:R-:W-:Y:S05]  /*5f50*/  BSYNC B2 ;  /* 0x0000000000027941 */ /* 0x000fea0003800000 */
.L_x_516:
        /* <DEDUP_REMOVED lines=13> */
.L_x_515:
[----:B------:R-:W-:Y:S05]  /*6030*/  BSYNC B1 ;  /* 0x0000000000017941 */ /* 0x000fea0003800000 */
.L_x_514:
        /* <DEDUP_REMOVED lines=17> */
.L_x_521:
[----:B------:R-:W-:Y:S05]  /*6150*/  BSYNC B2 ;  /* 0x0000000000027941 */ /* 0x000fea0003800000 */
.L_x_520:
        /* <DEDUP_REMOVED lines=13> */
.L_x_519:
[----:B------:R-:W-:Y:S05]  /*6230*/  BSYNC B1 ;  /* 0x0000000000017941 */ /* 0x000fea0003800000 */
.L_x_518:
        /* <DEDUP_REMOVED lines=17> */
.L_x_525:
[----:B------:R-:W-:Y:S05]  /*6350*/  BSYNC B2 ;  /* 0x0000000000027941 */ /* 0x000fea0003800000 */
.L_x_524:
        /* <DEDUP_REMOVED lines=13> */
.L_x_523:
[----:B------:R-:W-:Y:S05]  /*6430*/  BSYNC B1 ;  /* 0x0000000000017941 */ /* 0x000fea0003800000 */
.L_x_522:
        /* <DEDUP_REMOVED lines=17> */
.L_x_529:
[----:B------:R-:W-:Y:S05]  /*6550*/  BSYNC B2 ;  /* 0x0000000000027941 */ /* 0x000fea0003800000 */
.L_x_528:
        /* <DEDUP_REMOVED lines=13> */
.L_x_527:
[----:B------:R-:W-:Y:S05]  /*6630*/  BSYNC B1 ;  /* 0x0000000000017941 */ /* 0x000fea0003800000 */
.L_x_526:
        /* <DEDUP_REMOVED lines=17> */
.L_x_533:
[----:B------:R-:W-:Y:S05]  /*6750*/  BSYNC B2 ;  /* 0x0000000000027941 */ /* 0x000fea0003800000 */
.L_x_532:
        /* <DEDUP_REMOVED lines=13> */
.L_x_531:
[----:B------:R-:W-:Y:S05]  /*6830*/  BSYNC B1 ;  /* 0x0000000000017941 */ /* 0x000fea0003800000 */
.L_x_530:
        /* <DEDUP_REMOVED lines=17> */
.L_x_537:
[----:B------:R-:W-:Y:S05]  /*6950*/  BSYNC B2 ;  /* 0x0000000000027941 */ /* 0x000fea0003800000 */
.L_x_536:
        /* <DEDUP_REMOVED lines=13> */
.L_x_535:
[----:B------:R-:W-:Y:S05]  /*6a30*/  BSYNC B1 ;  /* 0x0000000000017941 */ /* 0x000fea0003800000 */
.L_x_534:
        /* <DEDUP_REMOVED lines=17> */
.L_x_541:
[----:B------:R-:W-:Y:S05]  /*6b50*/  BSYNC B2 ;  /* 0x0000000000027941 */ /* 0x000fea0003800000 */
.L_x_540:
        /* <DEDUP_REMOVED lines=13> */
.L_x_539:
[----:B------:R-:W-:Y:S05]  /*6c30*/  BSYNC B1 ;  /* 0x0000000000017941 */ /* 0x000fea0003800000 */
.L_x_538:
        /* <DEDUP_REMOVED lines=17> */
.L_x_545:
[----:B------:R-:W-:Y:S05]  /*6d50*/  BSYNC B2 ;  /* 0x0000000000027941 */ /* 0x000fea0003800000 */
.L_x_544:
        /* <DEDUP_REMOVED lines=13> */
.L_x_543:
[----:B------:R-:W-:Y:S05]  /*6e30*/  BSYNC B1 ;  /* 0x0000000000017941 */ /* 0x000fea0003800000 */
.L_x_542:
        /* <DEDUP_REMOVED lines=17> */
.L_x_549:
[----:B------:R-:W-:Y:S05]  /*6f50*/  BSYNC B2 ;  /* 0x0000000000027941 */ /* 0x000fea0003800000 */
.L_x_548:
        /* <DEDUP_REMOVED lines=13> */
.L_x_547:
[----:B------:R-:W-:Y:S05]  /*7030*/  BSYNC B1 ;  /* 0x0000000000017941 */ /* 0x000fea0003800000 */
.L_x_546:
        /* <DEDUP_REMOVED lines=17> */
.L_x_553:
[----:B------:R-:W-:Y:S05]  /*7150*/  BSYNC B2 ;  /* 0x0000000000027941 */ /* 0x000fea0003800000 */
.L_x_552:
        /* <DEDUP_REMOVED lines=13> */
.L_x_551:
[----:B------:R-:W-:Y:S05]  /*7230*/  BSYNC B1 ;  /* 0x0000000000017941 */ /* 0x000fea0003800000 */
.L_x_550:
        /* <DEDUP_REMOVED lines=17> */
.L_x_557:
[----:B------:R-:W-:Y:S05]  /*7350*/  BSYNC B2 ;  /* 0x0000000000027941 */ /* 0x000fea0003800000 */
.L_x_556:
        /* <DEDUP_REMOVED lines=13> */
.L_x_555:
[----:B------:R-:W-:Y:S05]  /*7430*/  BSYNC B1 ;  /* 0x0000000000017941 */ /* 0x000fea0003800000 */
.L_x_554:
[----:B------:R-:W-:Y:S01]  /*7440*/  BSSY B1, `(.L_x_558) ;  /* 0x000001f000017945 */ /* 0x000fe20003800000 */
[----:B------:R-:W-:Y:S01]  /*7450*/  IMAD R96, R101, 0x1f, R96 ;  /* 0x0000001f65607824 */ /* 0x000fe200078e0260 */
[----:B------:R-:W-:Y:S05]  /*7460*/  @P1 BRA `(.L_x_559) ;  /* 0x000001c000001947 */ /* 0x000fea0003800000 */
[----:B------:R-:W-:Y:S01]  /*7470*/  IMAD.SHL.U32 R101, R96, 0x8, RZ ;  /* 0x0000000860657824 */ /* 0x000fe200078e00ff */
[----:B------:R-:W-:Y:S01]  /*7480*/  BSSY B2, `(.L_x_560) ;  /* 0x000000d000027945 */ /* 0x000fe20003800000 */
[----:B------:R-:W-:-:S03]  /*7490*/  IMAD.MOV.U32 R129, RZ, RZ, RZ ;  /* 0x000000ffff817224 */ /* 0x000fc600078e00ff */
[----:B------:R-:W-:-:S13]  /*74a0*/  ISETP.GE.AND P1, PT, R101, R91, PT ;  /* 0x0000005b6500720c */ /* 0x000fda0003f26270 */
[----:B------:R-:W-:Y:S05]  /*74b0*/  @P1 BRA `(.L_x_561) ;  /* 0x0000009000001947 */ /* 0x000fea0003800000 */
[----:B------:R-:W2:Y:S02]  /*74c0*/  LDG.E R82, [R82.64] ;  /* 0x0000002452527981 */ /* 0x000ea4000c1e1900 */
[----:B0-2---:R-:W-:-:S04]  /*74d0*/  IMAD R86, R82, c[0x0][0x1d8], RZ ;  /* 0x0000760052567a24 */ /* 0x005fc800078e02ff */
[----:B------:R-:W-:-:S04]  /*74e0*/  IMAD R86, R86, 0xa0, RZ ;  /* 0x000000a056567824 */ /* 0x000fc800078e02ff */
[----:B------:R-:W-:-:S05]  /*74f0*/  IMAD R86, R86, c[0x0][0x1d4], R101 ;  /* 0x0000750056567a24 */ /* 0x000fca00078e0265 */
[----:B------:R-:W-:-:S04]  /*7500*/  IADD3 R87, P2, R89, R86, RZ ;  /* 0x0000005659577210 */ /* 0x000fc80007f5e0ff */
[----:B------:R-:W-:Y:S02]  /*7510*/  LEA.HI.X.SX32 R96, R86, R95, 0x1, P2 ;  /* 0x0000005f56607211 */ /* 0x000fe400010f0eff */
[----:B------:R-:W-:-:S04]  /*7520*/  LEA R86, P2, R87, c[0x0][0x198], 0x1 ;  /* 0x0000660057567a11 */ /* 0x000fc800078408ff */
[----:B------:R-:W-:-:S05]  /*7530*/  LEA.HI.X R87, R87, c[0x0][0x19c], R96, 0x1, P2 ;  /* 0x0000670057577a11 */ /* 0x000fca00010f0c60 */
[----:B------:R0:W5:Y:S04]  /*7540*/  LDG.E R129, [R86.64] ;  /* 0x0000002456817981 */ /* 0x000168000c1e1900 */
.L_x_561:
[----:B------:R-:W-:Y:S05]  /*7550*/  BSYNC B2 ;  /* 0x0000000000027941 */ /* 0x000fea0003800000 */
.L_x_560:
[----:B------:R-:W-:Y:S02]  /*7560*/  ULDC UR4, c[0x0][0x1ec] ;  /* 0x00007b0000047ab9 */ /* 0x000fe40000000800 */
[----:B------:R-:W-:-:S06]  /*7570*/  UISETP.NE.AND UP0, UPT, URZ, UR4, UPT ;  /* 0x000000043f00728c */ /* 0x000fcc000bf05270 */
[----:B------:R-:W-:-:S13]  /*7580*/  PLOP3.LUT P2, PT, PT, PT, UP0, 0x80, 0x0 ;  /* 0x000000000000781c */ /* 0x000fda0003f4f008 */
[----:B------:R-:W-:Y:S05]  /*7590*/  @P2 BRA `(.L_x_559) ;  /* 0x0000009000002947 */ /* 0x000fea0003800000 */
[----:B------:R-:W-:-:S13]  /*75a0*/  ISETP.NE.AND P4, PT, R2, RZ, PT ;  /* 0x000000ff0200720c */ /* 0x000fda0003f85270 */
[----:B------:R-:W2:Y:S01]  /*75b0*/  @P4 LDG.E R84, [R84.64+0x1e0] ;  /* 0x0001e02454544981 */ /* 0x000ea2000c1e1900 */
[----:B------:R-:W-:Y:S01]  /*75c0*/  @!P1 IADD3 R83, P3, R88, R101, RZ ;  /* 0x0000006558539210 */ /* 0x000fe20007f7e0ff */
[----:B-----5:R-:W-:-:S03]  /*75d0*/  HADD2 R129, R129, R48 ;  /* 0x0000003081817230 */ /* 0x020fc60000000000 */
[----:B0-----:R-:W-:Y:S02]  /*75e0*/  @!P1 LEA.HI.X.SX32 R86, R101, R92, 0x1, P3 ;  /* 0x0000005c65569211 */ /* 0x001fe400018f0eff */
[----:B------:R-:W-:-:S04]  /*75f0*/  @!P1 LEA R82, P3, R83, c[0x0][0x198], 0x1 ;  /* 0x0000660053529a11 */ /* 0x000fc800078608ff */
[----:B------:R-:W-:Y:S01]  /*7600*/  @!P1 LEA.HI.X R83, R83, c[0x0][0x19c], R86, 0x1, P3 ;  /* 0x0000670053539a11 */ /* 0x000fe200018f0c56 */
[----:B--2---:R-:W-:-:S07]  /*7610*/  @P4 HFMA2.MMA R129, R129, R84, -RZ ;  /* 0x0000005481814235 */ /* 0x004fce00001000ff */
[----:B------:R0:W-:Y:S04]  /*7620*/  @!P1 STG.E [R82.64], R129 ;  /* 0x0000008152009986 */ /* 0x0001e8000c101924 */
.L_x_559:
[----:B------:R-:W-:Y:S05]  /*7630*/  BSYNC B1 ;  /* 0x0000000000017941 */ /* 0x000fea0003800000 */
.L_x_558:
[----:B0----5:R-:W-:Y:S01]  /*7640*/  HMUL2 R82, R5, R98 ;  /* 0x0000006205527232 */ /* 0x021fe20000000000 */
[----:B------:R-:W-:-:S05]  /*7650*/  LOP3.LUT P1, RZ, R23, 0x3, RZ, 0xc0, !PT ;  /* 0x0000000317ff7812 */ /* 0x000fca000782c0ff */
[----:B------:R-:W-:-:S10]  /*7660*/  HFMA2.MMA R82, R6, R97, R82 ;  /* 0x0000006106527235 */ /* 0x000fd40000000052 */
[----:B------:R-:W-:-:S06]  /*7670*/  HFMA2 R82, R7, R100, R82 ;  /* 0x0000006407527231 */ /* 0x000fcc0000000052 */
        /* <DEDUP_REMOVED lines=29> */
[--C-:B------:R-:W-:Y:S02]  /*7850*/  HADD2.F32 R83, -RZ, R82.reuse.H0_H0 ;  /* 0x20000052ff537230 */ /* 0x100fe40000004100 */
[----:B------:R-:W-:-:S05]  /*7860*/  HADD2.F32 R82, -RZ, R82.H1_H1 ;  /* 0x30000052ff527230 */ /* 0x000fca0000004100 */
[----:B------:R-:W-:Y:S01]  /*7870*/  FADD.FTZ R101, R83, R82 ;  /* 0x0000005253657221 */ /* 0x000fe20000010000 */
[----:B------:R-:W-:Y:S05]  /*7880*/  BRA.DIV ~URZ, `(.L_x_562) ;  /* 0x00003c627f007947 */ /* 0x000fea000b800000 */
[----:B------:R0:W1:Y:S02]  /*7890*/  SHFL.BFLY PT, R82, R101, 0x2, 0x1f ;  /* 0x0c401f0065527f89 */ /* 0x00006400000e0000 */
.L_x_632:
[----:B01----:R-:W-:Y:S01]  /*78a0*/  FADD.FTZ R101, R101, R82 ;  /* 0x0000005265657221 */ /* 0x003fe20000010000 */
[----:B------:R-:W-:Y:S05]  /*78b0*/  BRA.DIV ~URZ, `(.L_x_563) ;  /* 0x00003cb27f007947 */ /* 0x000fea000b800000 */
[----:B------:R0:W1:Y:S02]  /*78c0*/  SHFL.BFLY PT, R82, R101, 0x1, 0x1f ;  /* 0x0c201f0065527f89 */ /* 0x00006400000e0000 */
.L_x_633:
[----:B------:R-:W-:Y:S01]  /*78d0*/  ISETP.GE.OR P1, PT, R90, R17, P1 ;  /* 0x000000115a00720c */ /* 0x000fe20000f26670 */
[----:B------:R-:W-:Y:S01]  /*78e0*/  BSSY B1, `(.L_x_564) ;  /* 0x000001d000017945 */ /* 0x000fe20003800000 */
[----:B-1----:R-:W-:-:S11]  /*78f0*/  FADD.FTZ R86, R101, R82 ;  /* 0x0000005265567221 */ /* 0x002fd60000010000 */
[----:B------:R-:W-:Y:S05]  /*7900*/  @P1 BRA `(.L_x_565) ;  /* 0x000001a000001947 */ /* 0x000fea0003800000 */
[----:B------:R-:W-:-:S04]  /*7910*/  ISETP.NE.U32.AND P1, PT, RZ, c[0x0][0x218], PT ;  /* 0x00008600ff007a0c */ /* 0x000fc80003f25070 */
[----:B------:R-:W-:Y:S02]  /*7920*/  ISETP.NE.AND.EX P3, PT, RZ, c[0x0][0x21c], PT, P1 ;  /* 0x00008700ff007a0c */ /* 0x000fe40003f65310 */
[----:B------:R-:W-:-:S04]  /*7930*/  ISETP.NE.U32.AND P1, PT, RZ, c[0x0][0x228], PT ;  /* 0x00008a00ff007a0c */ /* 0x000fc80003f25070 */
[----:B------:R-:W-:-:S07]  /*7940*/  ISETP.NE.AND.EX P1, PT, RZ, c[0x0][0x22c], PT, P1 ;  /* 0x00008b00ff007a0c */ /* 0x000fce0003f25310 */
[----:B------:R-:W-:Y:S02]  /*7950*/  @P3 IMAD R82, R19, c[0x0][0x220], R26 ;  /* 0x0000880013523a24 */ /* 0x000fe400078e021a */
[----:B------:R-:W-:-:S03]  /*7960*/  @P3 IMAD.MOV.U32 R84, RZ, RZ, 0x2 ;  /* 0x00000002ff543424 */ /* 0x000fc600078e00ff */
[----:B------:R-:W-:Y:S01]  /*7970*/  @P3 IADD3 R83, R82, -0x1, RZ ;  /* 0xffffffff52533810 */ /* 0x000fe20007ffe0ff */
[----:B------:R-:W-:-:S04]  /*7980*/  @P1 IMAD.MOV.U32 R82, RZ, RZ, 0x2 ;  /* 0x00000002ff521424 */ /* 0x000fc800078e00ff */
[----:B------:R-:W-:-:S04]  /*7990*/  @P3 IMAD R83, R83, c[0x0][0x220], R90 ;  /* 0x0000880053533a24 */ /* 0x000fc800078e025a */
[----:B------:R-:W-:-:S04]  /*79a0*/  @P3 IMAD.WIDE R84, R83, R84, c[0x0][0x218] ;  /* 0x0000860053543625 */ /* 0x000fc800078e0254 */
[----:B------:R-:W-:Y:S02]  /*79b0*/  @P1 IMAD.WIDE R82, R19, R82, c[0x0][0x228] ;  /* 0x00008a0013521625 */ /* 0x000fe400078e0252 */
[----:B------:R1:W2:Y:S04]  /*79c0*/  @P3 LDG.E.U16 R84, [R84.64] ;  /* 0x0000002454543981 */ /* 0x0002a8000c1e1500 */
[----:B------:R-:W3:Y:S01]  /*79d0*/  @P1 LDG.E.U16 R82, [R82.64] ;  /* 0x0000002452521981 */ /* 0x000ee2000c1e1500 */
[----:B------:R-:W-:Y:S01]  /*79e0*/  @P1 ISETP.GE.AND P4, PT, R90, R93, PT ;  /* 0x0000005d5a00120c */ /* 0x000fe20003f86270 */
[----:B------:R-:W-:Y:S01]  /*79f0*/  FMUL.FTZ R86, R86, c[0x0][0x1f0] ;  /* 0x00007c0056567a20 */ /* 0x000fe20000410000 */
[----:B------:R-:W-:Y:S02]  /*7a00*/  @P1 IADD3 R96, R90, 0x1, -R26 ;  /* 0x000000015a601810 */ /* 0x000fe40007ffe81a */
[----:B------:R-:W-:Y:S01]  /*7a10*/  @P1 SEL R87, R22, RZ, !P4 ;  /* 0x000000ff16571207 */ /* 0x000fe20006000000 */
[----:B-1----:R-:W-:-:S04]  /*7a20*/  IMAD.IADD R85, R90, 0x1, -R4 ;  /* 0x000000015a557824 */ /* 0x002fc800078e0a04 */
[----:B------:R-:W-:-:S04]  /*7a30*/  @P1 IMAD.IADD R96, R87, 0x1, R96 ;  /* 0x0000000157601824 */ /* 0x000fc800078e0260 */
[----:B0-----:R-:W0:Y:S01]  /*7a40*/  @P1 I2F R101, R96 ;  /* 0x0000006000651306 */ /* 0x001e220000201400 */
[----:B--2---:R-:W-:Y:S02]  /*7a50*/  @P3 HADD2.F32 R87, -RZ, R84.H0_H0 ;  /* 0x20000054ff573230 */ /* 0x004fe40000004100 */
[----:B---3--:R-:W-:-:S03]  /*7a60*/  @P1 HADD2.F32 R128, -RZ, R82.H0_H0 ;  /* 0x20000052ff801230 */ /* 0x008fc60000004100 */
[----:B------:R-:W-:-:S04]  /*7a70*/  @P3 FADD.FTZ R86, R86, R87 ;  /* 0x0000005756563221 */ /* 0x000fc80000010000 */
[----:B0-----:R-:W-:-:S05]  /*7a80*/  @P1 FFMA.FTZ R86, R101, R128, R86 ;  /* 0x0000008065561223 */ /* 0x001fca0000010056 */
[----:B------:R0:W-:Y:S01]  /*7a90*/  STS [R85.X4+0x410], R86 ;  /* 0x0004105655007388 */ /* 0x0001e20000004800 */
[----:B------:R-:W-:-:S03]  /*7aa0*/  @!P0 FMNMX.FTZ R3, R3, R86, !PT ;  /* 0x0000005603038209 */ /* 0x000fc60007810000 */
.L_x_565:
[----:B------:R-:W-:Y:S05]  /*7ab0*/  BSYNC B1 ;  /* 0x0000000000017941 */ /* 0x000fea0003800000 */
.L_x_564:
[----:B------:R-:W-:-:S04]  /*7ac0*/  IADD3 R90, R90, 0x10, RZ ;  /* 0x000000105a5a7810 */ /* 0x000fc80007ffe0ff */
[----:B------:R-:W-:-:S13]  /*7ad0*/  ISETP.GE.AND P0, PT, R90, R47, PT ;  /* 0x0000002f5a00720c */ /* 0x000fda0003f06270 */
[----:B0-----:R-:W-:Y:S01]  /*7ae0*/  @P0 CALL.REL.NOINC `(.L_x_433) ;  /* 0x0000001000000944 */ /* 0x001fe20003c00000 */
[----:B------:R-:W-:Y:S05]  /*7af0*/  BRA `(.L_x_566) ;  /* 0xffffb8c000007947 */ /* 0x000fea000383ffff */
.L_x_433:
[----:B------:R-:W-:Y:S05]  /*7b00*/  BSYNC B0 ;  /* 0x0000000000007941 */ /* 0x000fea0003800000 */
.L_x_432:
[----:B0-----:R-:W-:Y:S01]  /*7b10*/  SHF.R.S32.HI R8, RZ, 0x1f, R23 ;  /* 0x0000001fff087819 */ /* 0x001fe20000011417 */
[----:B------:R-:W-:Y:S05]  /*7b20*/  BRA.DIV ~URZ, `(.L_x_567) ;  /* 0x00003ac27f007947 */ /* 0x000fea000b800000 */
[----:B------:R0:W1:Y:S02]  /*7b30*/  SHFL.BFLY PT, R0, R3, 0x10, 0x1f ;  /* 0x0e001f0003007f89 */ /* 0x00006400000e0000 */
.L_x_634:
[----:B-1----:R-:W-:Y:S01]  /*7b40*/  FMNMX.FTZ R5, R0, R3, !PT ;  /* 0x0000000300057209 */ /* 0x002fe20007810000 */
[----:B------:R-:W-:Y:S05]  /*7b50*/  BRA.DIV ~URZ, `(.L_x_568) ;  /* 0x00003b127f007947 */ /* 0x000fea000b800000 */
[----:B------:R-:W1:Y:S02]  /*7b60*/  SHFL.BFLY PT, R0, R5, 0x8, 0x1f ;  /* 0x0d001f0005007f89 */ /* 0x000e6400000e0000 */
[----:B01----:R-:W-:-:S05]  /*7b70*/  FMNMX.FTZ R3, R5, R0, !PT ;  /* 0x0000000005037209 */ /* 0x003fca0007810000 */
[----:B------:R0:W1:Y:S02]  /*7b80*/  SHFL.BFLY PT, R6, R3, 0x4, 0x1f ;  /* 0x0c801f0003067f89 */ /* 0x00006400000e0000 */
.L_x_635:
[----:B------:R-:W-:Y:S01]  /*7b90*/  LEA.HI R5, R8, R23, RZ, 0x5 ;  /* 0x0000001708057211 */ /* 0x000fe200078f28ff */
[----:B------:R-:W-:Y:S01]  /*7ba0*/  WARPSYNC 0xffffffff ;  /* 0xffffffff00007948 */ /* 0x000fe20003800000 */
[----:B-1----:R-:W-:Y:S02]  /*7bb0*/  FMNMX.FTZ R6, R6, R3, !PT ;  /* 0x0000000306067209 */ /* 0x002fe40007810000 */
[----:B------:R-:W-:-:S05]  /*7bc0*/  LOP3.LUT R0, R5, 0xffffffe0, RZ, 0xc0, !PT ;  /* 0xffffffe005007812 */ /* 0x000fca00078ec0ff */
[----:B------:R-:W-:-:S05]  /*7bd0*/  IMAD.IADD R0, R23, 0x1, -R0 ;  /* 0x0000000117007824 */ /* 0x000fca00078e0a00 */
[----:B------:R-:W-:-:S13]  /*7be0*/  ISETP.NE.AND P0, PT, R0, RZ, PT ;  /* 0x000000ff0000720c */ /* 0x000fda0003f05270 */
[----:B0-----:R-:W-:-:S05]  /*7bf0*/  @!P0 SHF.R.S32.HI R3, RZ, 0x5, R5 ;  /* 0x00000005ff038819 */ /* 0x001fca0000011405 */
        /* <DEDUP_REMOVED lines=11> */
[----:B------:R0:W1:Y:S01]  /*7cb0*/  SHFL.IDX PT, R10, R6, RZ, 0x1f ;  /* 0x00001fff060a7589 */ /* 0x00006200000e0000 */
[----:B------:R-:W-:Y:S05]  /*7cc0*/  @P1 BRA `(.L_x_570) ;  /* 0x0000068000001947 */ /* 0x000fea0003800000 */
[----:B------:R-:W-:Y:S01]  /*7cd0*/  LOP3.LUT R3, RZ, R4, RZ, 0x33, !PT ;  /* 0x00000004ff037212 */ /* 0x000fe200078e33ff */
[----:B------:R-:W-:Y:S01]  /*7ce0*/  BSSY B1, `(.L_x_571) ;  /* 0x0000024000017945 */ /* 0x000fe20003800000 */
[----:B------:R-:W-:Y:S02]  /*7cf0*/  IMAD.MOV.U32 R8, RZ, RZ, RZ ;  /* 0x000000ffff087224 */ /* 0x000fe400078e00ff */
[----:B------:R-:W-:Y:S01]  /*7d00*/  IADD3 R3, -R23, R26, R3 ;  /* 0x0000001a17037210 */ /* 0x000fe20007ffe103 */
[----:B------:R-:W-:-:S03]  /*7d10*/  IMAD.MOV.U32 R13, RZ, RZ, R11 ;  /* 0x000000ffff0d7224 */ /* 0x000fc600078e000b */
[----:B0-----:R-:W-:-:S04]  /*7d20*/  LEA.HI R6, R3, 0x1, RZ, 0x1a ;  /* 0x0000000103067811 */ /* 0x001fc800078fd0ff */
[----:B------:R-:W-:-:S13]  /*7d30*/  LOP3.LUT P0, R6, R6, 0x3, RZ, 0xc0, !PT ;  /* 0x0000000306067812 */ /* 0x000fda000780c0ff */
[----:B------:R-:W-:Y:S05]  /*7d40*/  @!P0 BRA `(.L_x_572) ;  /* 0x000001d000008947 */ /* 0x000fea0003800000 */
[----:B------:R-:W-:Y:S01]  /*7d50*/  ISETP.NE.U32.AND P0, PT, RZ, c[0x0][0x200], PT ;  /* 0x00008000ff007a0c */ /* 0x000fe20003f05070 */
[----:B------:R-:W-:Y:S02]  /*7d60*/  IMAD.MOV.U32 R9, RZ, RZ, R6 ;  /* 0x000000ffff097224 */ /* 0x000fe400078e0006 */
[----:B------:R-:W-:Y:S01]  /*7d70*/  IMAD.MOV.U32 R8, RZ, RZ, RZ ;  /* 0x000000ffff087224 */ /* 0x000fe200078e00ff */
[----:B------:R-:W-:Y:S01]  /*7d80*/  ISETP.NE.AND.EX P0, PT, RZ, c[0x0][0x204], PT, P0 ;  /* 0x00008100ff007a0c */ /* 0x000fe20003f05300 */
[----:B------:R-:W-:-:S04]  /*7d90*/  IMAD.MOV.U32 R13, RZ, RZ, R11 ;  /* 0x000000ffff0d7224 */ /* 0x000fc800078e000b */
.L_x_576:
        /* <DEDUP_REMOVED lines=15> */
.L_x_574:
[----:B------:R-:W0:Y:S02]  /*7e90*/  LDS R6, [R12] ;  /* 0x000000000c067984 */ /* 0x000e240000000800 */
[----:B01----:R-:W-:-:S04]  /*7ea0*/  FADD.FTZ R6, -R10, R6 ;  /* 0x000000060a067221 */ /* 0x003fc80000010100 */
[----:B------:R-:W-:-:S04]  /*7eb0*/  FMUL.FTZ R6, R6, 1.4426950216293334961 ;  /* 0x3fb8aa3b06067820 */ /* 0x000fc80000410000 */
[----:B------:R0:W1:Y:S03]  /*7ec0*/  MUFU.EX2 R15, R6 ;  /* 0x00000006000f7308 */ /* 0x0000660000000800 */
.L_x_575:
[----:B------:R-:W-:Y:S05]  /*7ed0*/  BSYNC B2 ;  /* 0x0000000000027941 */ /* 0x000fea0003800000 */
.L_x_573:
[----:B-1----:R1:W-:Y:S01]  /*7ee0*/  STS [R12], R15 ;  /* 0x0000000f0c007388 */ /* 0x0023e20000000800 */
[----:B------:R-:W-:Y:S01]  /*7ef0*/  FADD.FTZ R8, R15, R8 ;  /* 0x000000080f087221 */ /* 0x000fe20000010000 */
[----:B------:R-:W-:Y:S01]  /*7f00*/  IADD3 R13, R13, 0x40, RZ ;  /* 0x000000400d0d7810 */ /* 0x000fe20007ffe0ff */
[----:B------:R-:W-:Y:S05]  /*7f10*/  @P3 BRA `(.L_x_576) ;  /* 0xfffffe8000003947 */ /* 0x000fea000383ffff */
.L_x_572:
[----:B------:R-:W-:Y:S05]  /*7f20*/  BSYNC B1 ;  /* 0x0000000000017941 */ /* 0x000fea0003800000 */
.L_x_571:
[----:B------:R-:W-:-:S13]  /*7f30*/  ISETP.GE.U32.AND P0, PT, R3, 0xc0, PT ;  /* 0x000000c00300780c */ /* 0x000fda0003f06070 */
[----:B------:R-:W-:Y:S05]  /*7f40*/  @!P0 BRA `(.L_x_570) ;  /* 0x0000040000008947 */ /* 0x000fea0003800000 */
[----:B------:R-:W-:Y:S01]  /*7f50*/  IMAD R14, R28, c[0x0][0x1d4], RZ ;  /* 0x000075001c0e7a24 */ /* 0x000fe200078e02ff */
[----:B------:R-:W-:-:S04]  /*7f60*/  ISETP.NE.U32.AND P0, PT, RZ, c[0x0][0x200], PT ;  /* 0x00008000ff007a0c */ /* 0x000fc80003f05070 */
[----:B------:R-:W-:Y:S02]  /*7f70*/  ISETP.NE.AND.EX P0, PT, RZ, c[0x0][0x204], PT, P0 ;  /* 0x00008100ff007a0c */ /* 0x000fe40003f05300 */
[----:B------:R-:W-:Y:S02]  /*7f80*/  SHF.R.S32.HI R20, RZ, 0x1f, R14 ;  /* 0x0000001fff147819 */ /* 0x000fe4000001140e */
.L_x_589:
[----:B------:R-:W-:Y:S01]  /*7f90*/  SHF.R.S32.HI R7, RZ, 0x1f, R13 ;  /* 0x0000001fff077819 */ /* 0x000fe2000001140d */
[C---:B0-----:R-:W-:Y:S01]  /*7fa0*/  IMAD.IADD R3, R13.reuse, 0x1, -R4 ;  /* 0x000000010d037824 */ /* 0x041fe200078e0a04 */
        /* <DEDUP_REMOVED lines=11> */
.L_x_578:
[----:B------:R-:W0:Y:S02]  /*8060*/  LDS R3, [R12] ;  /* 0x000000000c037984 */ /* 0x000e240000000800 */
[----:B0-----:R-:W-:-:S04]  /*8070*/  FADD.FTZ R3, -R10, R3 ;  /* 0x000000030a037221 */ /* 0x001fc80000010100 */
[----:B------:R-:W-:-:S06]  /*8080*/  FMUL.FTZ R3, R3, 1.4426950216293334961 ;  /* 0x3fb8aa3b03037820 */ /* 0x000fcc0000410000 */
[----:B------:R-:W0:Y:S02]  /*8090*/  MUFU.EX2 R3, R3 ;  /* 0x0000000300037308 */ /* 0x000e240000000800 */
.L_x_579:
[----:B------:R-:W-:Y:S05]  /*80a0*/  BSYNC B1 ;  /* 0x0000000000017941 */ /* 0x000fea0003800000 */
.L_x_577:
        /* <DEDUP_REMOVED lines=8> */
.L_x_581:
[----:B0-----:R-:W0:Y:S02]  /*8130*/  LDS R3, [R12+0x100] ;  /* 0x000100000c037984 */ /* 0x001e240000000800 */
[----:B0-----:R-:W-:-:S04]  /*8140*/  FADD.FTZ R3, -R10, R3 ;  /* 0x000000030a037221 */ /* 0x001fc80000010100 */
[----:B------:R-:W-:-:S06]  /*8150*/  FMUL.FTZ R3, R3, 1.4426950216293334961 ;  /* 0x3fb8aa3b03037820 */ /* 0x000fcc0000410000 */
[----:B------:R-:W0:Y:S02]  /*8160*/  MUFU.EX2 R3, R3 ;  /* 0x0000000300037308 */ /* 0x000e240000000800 */
.L_x_582:
[----:B------:R-:W-:Y:S05]  /*8170*/  BSYNC B1 ;  /* 0x0000000000017941 */ /* 0x000fea0003800000 */
.L_x_580:
        /* <DEDUP_REMOVED lines=8> */
.L_x_584:
[----:B0-----:R-:W0:Y:S02]  /*8200*/  LDS R3, [R12+0x200] ;  /* 0x000200000c037984 */ /* 0x001e240000000800 */
[----:B0-----:R-:W-:-:S04]  /*8210*/  FADD.FTZ R3, -R10, R3 ;  /* 0x000000030a037221 */ /* 0x001fc80000010100 */
[----:B------:R-:W-:-:S06]  /*8220*/  FMUL.FTZ R3, R3, 1.4426950216293334961 ;  /* 0x3fb8aa3b03037820 */ /* 0x000fcc0000410000 */
[----:B------:R-:W0:Y:S02]  /*8230*/  MUFU.EX2 R3, R3 ;  /* 0x0000000300037308 */ /* 0x000e240000000800 */
.L_x_585:
[----:B------:R-:W-:Y:S05]  /*8240*/  BSYNC B1 ;  /* 0x0000000000017941 */ /* 0x000fea0003800000 */
.L_x_583:
        /* <DEDUP_REMOVED lines=8> */
.L_x_587:
[----:B0-----:R-:W0:Y:S02]  /*82d0*/  LDS R3, [R12+0x300] ;  /* 0x000300000c037984 */ /* 0x001e240000000800 */
[----:B0-----:R-:W-:-:S04]  /*82e0*/  FADD.FTZ R3, -R10, R3 ;  /* 0x000000030a037221 */ /* 0x001fc80000010100 */
[----:B------:R-:W-:-:S06]  /*82f0*/  FMUL.FTZ R3, R3, 1.4426950216293334961 ;  /* 0x3fb8aa3b03037820 */ /* 0x000fcc0000410000 */
[----:B------:R-:W0:Y:S02]  /*8300*/  MUFU.EX2 R3, R3 ;  /* 0x0000000300037308 */ /* 0x000e240000000800 */
.L_x_588:
[----:B------:R-:W-:Y:S05]  /*8310*/  BSYNC B1 ;  /* 0x0000000000017941 */ /* 0x000fea0003800000 */
.L_x_586:
[----:B0-----:R0:W-:Y:S01]  /*8320*/  STS [R12+0x300], R3 ;  /* 0x000300030c007388 */ /* 0x0011e20000000800 */
[----:B------:R-:W-:Y:S01]  /*8330*/  FADD.FTZ R8, R8, R3 ;  /* 0x0000000308087221 */ /* 0x000fe20000010000 */
[----:B------:R-:W-:Y:S05]  /*8340*/  @!P3 BRA `(.L_x_589) ;  /* 0xfffffc400000b947 */ /* 0x000fea000383ffff */
.L_x_570:
[----:B------:R-:W-:Y:S05]  /*8350*/  BSYNC B0 ;  /* 0x0000000000007941 */ /* 0x000fea0003800000 */
.L_x_569:
[----:B0-----:R-:W0:Y:S01]  /*8360*/  SHFL.BFLY PT, R3, R8, 0x10, 0x1f ;  /* 0x0e001f0008037f89 */ /* 0x001e2200000e0000 */
[----:B-1----:R-:W-:Y:S01]  /*8370*/  LOP3.LUT P0, R12, R23, 0x1f, RZ, 0xc0, !PT ;  /* 0x0000001f170c7812 */ /* 0x002fe2000780c0ff */
[----:B------:R-:W1:Y:S01]  /*8380*/  LDC.U8 R13, c[0x0][0x26c] ;  /* 0x00009b00ff0d7b82 */ /* 0x000e620000000000 */
        /* <DEDUP_REMOVED lines=23> */
[----:B-1----:R-:W-:-:S13]  /*8500*/  ISETP.NE.AND P0, PT, R13, RZ, PT ;  /* 0x000000ff0d00720c */ /* 0x002fda0003f05270 */
[----:B------:R-:W-:-:S04]  /*8510*/  @P0 IMAD.MOV.U32 R7, RZ, RZ, c[0x0][0x268] ;  /* 0x00009a00ff070624 */ /* 0x000fc800078e00ff */
[----:B------:R-:W-:Y:S01]  /*8520*/  @P0 IMAD R18, R18, R7, c[0x0][0x1ec] ;  /* 0x00007b0012120624 */ /* 0x000fe200078e0207 */
[----:B------:R-:W0:Y:S04]  /*8530*/  @!P3 LDS R9, [R12.X4+0x8] ;  /* 0x000008000c09b984 */ /* 0x000e280000004800 */
[----:B0-----:R-:W0:Y:S02]  /*8540*/  SHFL.BFLY PT, R6, R9, 0x1, 0x1f ;  /* 0x0c201f0009067f89 */ /* 0x001e2400000e0000 */
[----:B0-----:R-:W-:Y:S02]  /*8550*/  FADD.FTZ R3, R6, R9 ;  /* 0x0000000906037221 */ /* 0x001fe40000010000 */
[----:B------:R-:W-:Y:S01]  /*8560*/  @P0 IMAD R9, R18, c[0x0][0x1d4], RZ ;  /* 0x0000750012090a24 */ /* 0x000fe200078e02ff */
[----:B------:R-:W-:-:S03]  /*8570*/  CS2R R6, SRZ ;  /* 0x0000000000067805 */ /* 0x000fc6000001ff00 */
[----:B------:R-:W0:Y:S01]  /*8580*/  SHFL.IDX PT, R3, R3, RZ, 0x1f ;  /* 0x00001fff03037589 */ /* 0x000e2200000e0000 */
[--C-:B------:R-:W-:Y:S01]  /*8590*/  @P0 SHF.R.S32.HI R7, RZ, 0x1f, R9.reuse ;  /* 0x0000001fff070819 */ /* 0x100fe20000011409 */
[----:B------:R-:W-:Y:S01]  /*85a0*/  @P0 IMAD.MOV.U32 R6, RZ, RZ, R9 ;  /* 0x000000ffff060224 */ /* 0x000fe200078e0009 */
        /* <DEDUP_REMOVED lines=9> */
[----:B------:R-:W-:Y:S05]  /*8640*/  @!P3 BRA `(.L_x_593) ;  /* 0x000001000000b947 */ /* 0x000fea0003800000 */
[----:B01----:R-:W-:Y:S02]  /*8650*/  IMAD.MOV.U32 R3, RZ, RZ, R9 ;  /* 0x000000ffff037224 */ /* 0x003fe400078e0009 */
.L_x_594:
[C---:B------:R-:W-:Y:S01]  /*8660*/  IMAD.IADD R14, R11.reuse, 0x1, -R4 ;  /* 0x000000010b0e7824 */ /* 0x040fe200078e0a04 */
[----:B------:R-:W-:Y:S02]  /*8670*/  @P0 IADD3 R9, P3, R11, R6, RZ ;  /* 0x000000060b090210 */ /* 0x000fe40007f7e0ff */
[----:B------:R-:W-:Y:S02]  /*8680*/  IADD3 R3, R3, -0x1, RZ ;  /* 0xffffffff03037810 */ /* 0x000fe40007ffe0ff */
[----:B------:R-:W0:Y:S01]  /*8690*/  LDS R8, [R14.X4+0x410] ;  /* 0x000410000e087984 */ /* 0x000e220000004800 */
[C---:B------:R-:W-:Y:S02]  /*86a0*/  @P0 LEA.HI.X.SX32 R10, R11.reuse, R7, 0x1, P3 ;  /* 0x000000070b0a0211 */ /* 0x040fe400018f0eff */
[----:B------:R-:W-:Y:S01]  /*86b0*/  IADD3 R11, R11, 0x40, RZ ;  /* 0x000000400b0b7810 */ /* 0x000fe20007ffe0ff */
[----:B0-----:R-:W-:Y:S01]  /*86c0*/  FMUL.FTZ R19, R8, R15 ;  /* 0x0000000f08137220 */ /* 0x001fe20000410000 */
[----:B------:R-:W-:-:S04]  /*86d0*/  @P0 LEA R8, P3, R9, c[0x0][0x260], 0x2 ;  /* 0x0000980009080a11 */ /* 0x000fc800078610ff */
[----:B------:R-:W-:Y:S02]  /*86e0*/  @P0 LEA.HI.X R9, R9, c[0x0][0x264], R10, 0x2, P3 ;  /* 0x0000990009090a11 */ /* 0x000fe400018f140a */
[----:B------:R-:W-:Y:S02]  /*86f0*/  F2FP.PACK_AB R12, RZ, R19 ;  /* 0x00000013ff0c723e */ /* 0x000fe400000000ff */
[----:B------:R-:W-:Y:S01]  /*8700*/  LEA R10, R14, UR6, 0x1 ;  /* 0x000000060e0a7c11 */ /* 0x000fe2000f8e08ff */
[----:B------:R0:W-:Y:S01]  /*8710*/  @P0 STG.E [R8.64], R19 ;  /* 0x0000001308000986 */ /* 0x0001e2000c101924 */
[----:B------:R-:W-:-:S03]  /*8720*/  ISETP.NE.AND P3, PT, R3, RZ, PT ;  /* 0x000000ff0300720c */ /* 0x000fc60003f65270 */
[----:B------:R0:W-:Y:S10]  /*8730*/  STS.U16 [R10], R12 ;  /* 0x0000000c0a007388 */ /* 0x0001f40000000400 */
[----:B0-----:R-:W-:Y:S05]  /*8740*/  @P3 BRA `(.L_x_594) ;  /* 0xffffff1000003947 */ /* 0x001fea000383ffff */
.L_x_593:
[----:B01----:R-:W-:Y:S05]  /*8750*/  BSYNC B1 ;  /* 0x0000000000017941 */ /* 0x003fea0003800000 */
.L_x_592:
[----:B------:R-:W-:Y:S05]  /*8760*/  @!P1 BRA `(.L_x_591) ;  /* 0x0000029000009947 */ /* 0x000fea0003800000 */
[----:B------:R-:W-:Y:S01]  /*8770*/  LEA R3, R11, UR4, 0x1 ;  /* 0x000000040b037c11 */ /* 0x000fe2000f8e08ff */
[----:B------:R-:W-:Y:S01]  /*8780*/  IMAD.SHL.U32 R8, R4, 0x4, RZ ;  /* 0x0000000404087824 */ /* 0x000fe200078e00ff */
[----:B------:R-:W-:-:S03]  /*8790*/  ISETP.NE.AND P1, PT, R13, RZ, PT ;  /* 0x000000ff0d00720c */ /* 0x000fc60003f25270 */
[----:B------:R-:W-:Y:S02]  /*87a0*/  IMAD R3, R4, -0x2, R3 ;  /* 0xfffffffe04037824 */ /* 0x000fe400078e0203 */
[----:B------:R-:W-:-:S03]  /*87b0*/  IMAD R8, R11, 0x4, -R8 ;  /* 0x000000040b087824 */ /* 0x000fc600078e0a08 */
[----:B------:R-:W-:Y:S02]  /*87c0*/  IADD3 R3, R3, 0x410, RZ ;  /* 0x0000041003037810 */ /* 0x000fe40007ffe0ff */
[----:B------:R-:W-:-:S05]  /*87d0*/  IADD3 R10, R8, 0x410, RZ ;  /* 0x00000410080a7810 */ /* 0x000fca0007ffe0ff */
.L_x_595:
        /* <DEDUP_REMOVED lines=34> */
.L_x_591:
[----:B------:R-:W-:Y:S05]  /*8a00*/  BSYNC B0 ;  /* 0x0000000000007941 */ /* 0x000fea0003800000 */
.L_x_590:
[----:B------:R-:W1:Y:S01]  /*8a10*/  S2R R21, SR_CTAID.X ;  /* 0x0000000000157919 */ /* 0x000e620000002500 */
[----:B0-----:R-:W-:Y:S01]  /*8a20*/  LEA.HI R3, R17, R17, RZ, 0x1 ;  /* 0x0000001111037211 */ /* 0x001fe200078f08ff */
[----:B------:R-:W-:Y:S01]  /*8a30*/  ULDC UR5, c[0x0][0x1d4] ;  /* 0x0000750000057ab9 */ /* 0x000fe20000000800 */
[C---:B------:R-:W-:Y:S01]  /*8a40*/  ISETP.GT.OR P1, PT, R0.reuse, 0x13, P2 ;  /* 0x000000130000780c */ /* 0x040fe20001724670 */
[----:B------:R-:W-:Y:S01]  /*8a50*/  UIMAD UR5, UR5, 0xa0, URZ ;  /* 0x000000a0050578a4 */ /* 0x000fe2000f8e023f */
[----:B------:R-:W-:Y:S01]  /*8a60*/  LOP3.LUT R6, R3, 0xfffffffe, RZ, 0xc0, !PT ;  /* 0xfffffffe03067812 */ /* 0x000fe200078ec0ff */
[----:B------:R-:W-:Y:S01]  /*8a70*/  IMAD.SHL.U32 R20, R0, 0x8, RZ ;  /* 0x0000000800147824 */ /* 0x000fe200078e00ff */
[----:B------:R-:W-:Y:S01]  /*8a80*/  SHF.R.S32.HI R3, RZ, 0x5, R5 ;  /* 0x00000005ff037819 */ /* 0x000fe20000011405 */
[----:B------:R-:W-:Y:S01]  /*8a90*/  BSSY B0, `(.L_x_596) ;  /* 0x0000018000007945 */ /* 0x000fe20003800000 */
[----:B------:R-:W-:Y:S01]  /*8aa0*/  CS2R R10, SRZ ;  /* 0x00000000000a7805 */ /* 0x000fe2000001ff00 */
[----:B------:R-:W-:Y:S01]  /*8ab0*/  IMAD.IADD R6, R17, 0x1, -R6 ;  /* 0x0000000111067824 */ /* 0x000fe200078e0a06 */
[----:B------:R-:W-:-:S04]  /*8ac0*/  CS2R R8, SRZ ;  /* 0x0000000000087805 */ /* 0x000fc8000001ff00 */
[CC--:B------:R-:W-:Y:S02]  /*8ad0*/  ISETP.NE.OR P3, PT, R3.reuse, R6.reuse, P1 ;  /* 0x000000060300720c */ /* 0x0c0fe40000f65670 */
[----:B------:R-:W-:Y:S01]  /*8ae0*/  ISETP.NE.AND P0, PT, R3, R6, PT ;  /* 0x000000060300720c */ /* 0x000fe20003f05270 */
[----:B------:R-:W-:Y:S01]  /*8af0*/  IMAD R6, R25, c[0x0][0x1d8], RZ ;  /* 0x0000760019067a24 */ /* 0x000fe200078e02ff */
[----:B------:R-:W-:Y:S01]  /*8b00*/  ISETP.GT.AND P1, PT, R0, 0x13, PT ;  /* 0x000000130000780c */ /* 0x000fe20003f24270 */
[--C-:B-1----:R-:W-:Y:S02]  /*8b10*/  IMAD R5, R28, c[0x0][0x1d8], R21.reuse ;  /* 0x000076001c057a24 */ /* 0x102fe400078e0215 */
        /* <DEDUP_REMOVED lines=14> */
.L_x_598:
[----:B-----5:R0:W-:Y:S02]  /*8c00*/  STS.128 [R0.X16+0x210], R8 ;  /* 0x0002100800007388 */ /* 0x0201e4000000cc00 */
.L_x_597:
[----:B------:R-:W-:Y:S05]  /*8c10*/  BSYNC B0 ;  /* 0x0000000000007941 */ /* 0x000fea0003800000 */
.L_x_596:
[----:B------:R-:W-:Y:S01]  /*8c20*/  BAR.SYNC.DEFER_BLOCKING 0x0 ;  /* 0x0000000000007b1d */ /* 0x000fe20000010000 */
[----:B------:R-:W-:Y:S01]  /*8c30*/  IMAD.MOV.U32 R42, RZ, RZ, RZ ;  /* 0x000000ffff2a7224 */ /* 0x000fe200078e00ff */
[----:B------:R-:W-:Y:S01]  /*8c40*/  CS2R R40, SRZ ;  /* 0x0000000000287805 */ /* 0x000fe2000001ff00 */
[----:B------:R-:W-:Y:S01]  /*8c50*/  CS2R R38, SRZ ;  /* 0x0000000000267805 */ /* 0x000fe2000001ff00 */
[----:B------:R-:W-:Y:S01]  /*8c60*/  CS2R R36, SRZ ;  /* 0x0000000000247805 */ /* 0x000fe2000001ff00 */
[----:B------:R-:W-:Y:S01]  /*8c70*/  IMAD.MOV.U32 R31, RZ, RZ, RZ ;  /* 0x000000ffff1f7224 */ /* 0x000fe200078e00ff */
[----:B------:R-:W-:Y:S01]  /*8c80*/  BSSY B0, `(.L_x_599) ;  /* 0x00001bc000007945 */ /* 0x000fe20003800000 */
[----:B------:R-:W-:Y:S05]  /*8c90*/  @P1 BRA `(.L_x_600) ;  /* 0x00001ba000001947 */ /* 0x000fea0003800000 */
[----:B------:R-:W-:Y:S01]  /*8ca0*/  IMAD.IADD R30, R3, 0x1, R4 ;  /* 0x00000001031e7824 */ /* 0x000fe200078e0204 */
[----:B------:R-:W-:Y:S01]  /*8cb0*/  IMNMX R45, R17, c[0x0][0x1d4], PT ;  /* 0x00007500112d7a17 */ /* 0x000fe20003800200 */
[----:B------:R-:W-:Y:S01]  /*8cc0*/  BSSY B1, `(.L_x_601) ;  /* 0x00000b6000017945 */ /* 0x000fe20003800000 */
[----:B------:R-:W-:Y:S01]  /*8cd0*/  LEA R43, R3, UR6, 0x1 ;  /* 0x00000006032b7c11 */ /* 0x000fe2000f8e08ff */
[----:B------:R-:W-:-:S02]  /*8ce0*/  IMAD R6, R30, 0xa0, RZ ;  /* 0x000000a01e067824 */ /* 0x000fc400078e02ff */
[----:B------:R-:W-:-:S03]  /*8cf0*/  IMAD.MOV.U32 R42, RZ, RZ, RZ ;  /* 0x000000ffff2a7224 */ /* 0x000fc600078e00ff */
[----:B------:R-:W-:-:S04]  /*8d00*/  IADD3 R7, P3, R22, R6, RZ ;  /* 0x0000000616077210 */ /* 0x000fc80007f7e0ff */
[----:B------:R-:W-:Y:S02]  /*8d10*/  LEA.HI.X.SX32 R12, R6, R25, 0x1, P3 ;  /* 0x00000019060c7211 */ /* 0x000fe400018f0eff */
        /* <DEDUP_REMOVED lines=15> */
[----:B------:R-:W-:Y:S01]  /*8e10*/  IMAD.MOV.U32 R31, RZ, RZ, RZ ;  /* 0x000000ffff1f7224 */ /* 0x000fe200078e00ff */
[----:B------:R-:W-:Y:S01]  /*8e20*/  CS2R R40, SRZ ;  /* 0x0000000000287805 */ /* 0x000fe2000001ff00 */
[----:B------:R-:W-:-:S02]  /*8e30*/  IMAD.IADD R32, R12, 0x1, -R13 ;  /* 0x000000010c207824 */ /* 0x000fc400078e0a0d */
[----:B------:R-:W-:Y:S02]  /*8e40*/  IMAD.MOV.U32 R44, RZ, RZ, R30 ;  /* 0x000000ffff2c7224 */ /* 0x000fe400078e001e */
[----:B------:R-:W-:Y:S01]  /*8e50*/  IMAD.MOV.U32 R42, RZ, RZ, RZ ;  /* 0x000000ffff2a7224 */ /* 0x000fe200078e00ff */
[----:B------:R-:W-:Y:S01]  /*8e60*/  LOP3.LUT P3, RZ, R32, 0x2, RZ, 0xc0, !PT ;  /* 0x0000000220ff7812 */ /* 0x000fe2000786c0ff */
[----:B------:R-:W-:-:S12]  /*8e70*/  IMAD.WIDE R18, R18, R19, c[0x0][0x238] ;  /* 0x00008e0012127625 */ /* 0x000fd800078e0213 */
        /* <DEDUP_REMOVED lines=34> */
.L_x_605:
[--C-:B--2--5:R-:W-:Y:S01]  /*90a0*/  HADD2.F32 R15, -RZ, R37.reuse.H0_H0 ;  /* 0x20000025ff0f7230 */ /* 0x124fe20000004100 */
[----:B------:R-:W-:Y:S01]  /*90b0*/  IADD3 R44, R30, 0x2, RZ ;  /* 0x000000021e2c7810 */ /* 0x000fe20007ffe0ff */
[--C-:B------:R-:W-:Y:S02]  /*90c0*/  HADD2.F32 R31, -RZ, R36.reuse.H0_H0 ;  /* 0x20000024ff1f7230 */ /* 0x100fe40000004100 */
[----:B------:R-:W-:Y:S01]  /*90d0*/  HADD2.F32 R13, -RZ, R36.H1_H1 ;  /* 0x30000024ff0d7230 */ /* 0x000fe20000004100 */
[C---:B-1----:R-:W-:Y:S01]  /*90e0*/  FFMA.FTZ R36, R42.reuse, R15, RZ ;  /* 0x0000000f2a247223 */ /* 0x042fe200000100ff */
[----:B------:R-:W-:Y:S01]  /*90f0*/  HADD2.F32 R37, -RZ, R37.H1_H1 ;  /* 0x30000025ff257230 */ /* 0x000fe20000004100 */
[C---:B------:R-:W-:Y:S01]  /*9100*/  FFMA.FTZ R31, R42.reuse, R31, RZ ;  /* 0x0000001f2a1f7223 */ /* 0x040fe200000100ff */
[--C-:B------:R-:W-:Y:S02]  /*9110*/  HADD2.F32 R33, -RZ, R38.reuse.H0_H0 ;  /* 0x20000026ff217230 */ /* 0x100fe40000004100 */
[----:B------:R-:W-:Y:S01]  /*9120*/  HADD2.F32 R35, -RZ, R38.H1_H1 ;  /* 0x30000026ff237230 */ /* 0x000fe20000004100 */
[C---:B------:R-:W-:Y:S01]  /*9130*/  FFMA.FTZ R38, R42.reuse, R13, RZ ;  /* 0x0000000d2a267223 */ /* 0x040fe200000100ff */
[--C-:B------:R-:W-:Y:S01]  /*9140*/  HADD2.F32 R41, -RZ, R39.reuse.H0_H0 ;  /* 0x20000027ff297230 */ /* 0x100fe20000004100 */
[C---:B------:R-:W-:Y:S01]  /*9150*/  FFMA.FTZ R37, R42.reuse, R37, RZ ;  /* 0x000000252a257223 */ /* 0x040fe200000100ff */
[----:B------:R-:W-:Y:S01]  /*9160*/  HADD2.F32 R47, -RZ, R39.H1_H1 ;  /* 0x30000027ff2f7230 */ /* 0x000fe20000004100 */
[----:B------:R-:W-:-:S02]  /*9170*/  FFMA.FTZ R39, R42, R33, RZ ;  /* 0x000000212a277223 */ /* 0x000fc400000100ff */
[C---:B------:R-:W-:Y:S02]  /*9180*/  FFMA.FTZ R40, R42.reuse, R35, RZ ;  /* 0x000000232a287223 */ /* 0x040fe400000100ff */
[C---:B------:R-:W-:Y:S02]  /*9190*/  FFMA.FTZ R41, R42.reuse, R41, RZ ;  /* 0x000000292a297223 */ /* 0x040fe400000100ff */
[----:B------:R-:W-:Y:S02]  /*91a0*/  FFMA.FTZ R42, R42, R47, RZ ;  /* 0x0000002f2a2a7223 */ /* 0x000fe400000100ff */
.L_x_604:
[----:B------:R-:W-:Y:S05]  /*91b0*/  BSYNC B2 ;  /* 0x0000000000027941 */ /* 0x000fea0003800000 */
.L_x_603:
[----:B------:R-:W-:-:S13]  /*91c0*/  LOP3.LUT P3, RZ, R32, 0xfffffffe, RZ, 0xc0, !PT ;  /* 0xfffffffe20ff7812 */ /* 0x000fda000786c0ff */
[----:B------:R-:W-:Y:S05]  /*91d0*/  @!P3 BRA `(.L_x_602) ;  /* 0x000006400000b947 */ /* 0x000fea0003800000 */
[----:B------:R-:W-:Y:S01]  /*91e0*/  ULDC UR5, c[0x0][0x1ec] ;  /* 0x00007b0000057ab9 */ /* 0x000fe20000000800 */
[----:B------:R-:W-:Y:S01]  /*91f0*/  IMAD R57, R28, c[0x0][0x1d4], RZ ;  /* 0x000075001c397a24 */ /* 0x000fe200078e02ff */
[----:B------:R-:W-:-:S06]  /*9200*/  UISETP.NE.AND UP0, UPT, URZ, UR5, UPT ;  /* 0x000000053f00728c */ /* 0x000fcc000bf05270 */
[----:B------:R-:W-:Y:S02]  /*9210*/  PLOP3.LUT P2, PT, PT, PT, UP0, 0x80, 0x0 ;  /* 0x000000000000781c */ /* 0x000fe40003f4f008 */
.L_x_608:
[----:B------:R-:W-:Y:S02]  /*9220*/  SHF.R.S32.HI R12, RZ, 0x1f, R44 ;  /* 0x0000001fff0c7819 */ /* 0x000fe4000001142c */
[C---:B------:R-:W-:Y:S02]  /*9230*/  IADD3 R13, P3, R57.reuse, R44, RZ ;  /* 0x0000002c390d7210 */ /* 0x040fe40007f7e0ff */
[----:B------:R-:W-:Y:S02]  /*9240*/  ISETP.NE.AND P5, PT, R2, RZ, PT ;  /* 0x000000ff0200720c */ /* 0x000fe40003fa5270 */
[----:B------:R-:W-:Y:S02]  /*9250*/  LEA.HI.X.SX32 R12, R57, R12, 0x1, P3 ;  /* 0x0000000c390c7211 */ /* 0x000fe400018f0eff */
[----:B------:R-:W-:-:S04]  /*9260*/  LEA R48, P3, R13, c[0x0][0x1a8], 0x2 ;  /* 0x00006a000d307a11 */ /* 0x000fc800078610ff */
[----:B------:R-:W-:-:S05]  /*9270*/  LEA.HI.X R49, R13, c[0x0][0x1ac], R12, 0x2, P3 ;  /* 0x00006b000d317a11 */ /* 0x000fca00018f140c */
[----:B------:R-:W2:Y:S01]  /*9280*/  LDG.E R12, [R48.64] ;  /* 0x00000024300c7981 */ /* 0x000ea2000c1e1900 */
[----:B------:R-:W-:Y:S02]  /*9290*/  IMAD R14, R44, 0xa0, RZ ;  /* 0x000000a02c0e7824 */ /* 0x000fe400078e02ff */
[----:B--2---:R-:W-:-:S04]  /*92a0*/  IMAD R13, R12, c[0x0][0x1d8], RZ ;  /* 0x000076000c0d7a24 */ /* 0x004fc800078e02ff */
[----:B------:R-:W-:-:S04]  /*92b0*/  IMAD R13, R13, c[0x0][0x1d4], R44 ;  /* 0x000075000d0d7a24 */ /* 0x000fc800078e022c */
[----:B------:R-:W-:Y:S01]  /*92c0*/  IMAD R12, R13, 0xa0, RZ ;  /* 0x000000a00d0c7824 */ /* 0x000fe200078e02ff */
[----:B------:R-:W-:-:S04]  /*92d0*/  IADD3 R13, P4, R22, R14, RZ ;  /* 0x0000000e160d7210 */ /* 0x000fc80007f9e0ff */
[----:B------:R-:W-:Y:S02]  /*92e0*/  IADD3 R15, P3, R27, R12, RZ ;  /* 0x0000000c1b0f7210 */ /* 0x000fe40007f7e0ff */
[----:B------:R-:W-:Y:S02]  /*92f0*/  LEA.HI.X.SX32 R14, R14, R25, 0x1, P4 ;  /* 0x000000190e0e7211 */ /* 0x000fe400020f0eff */
[----:B------:R-:W-:Y:S02]  /*9300*/  LEA R46, P4, R13, c[0x0][0x1a0], 0x1 ;  /* 0x000068000d2e7a11 */ /* 0x000fe400078808ff */
[----:B------:R-:W-:Y:S02]  /*9310*/  LEA.HI.X.SX32 R32, R12, R29, 0x1, P3 ;  /* 0x0000001d0c207211 */ /* 0x000fe400018f0eff */
[----:B------:R-:W-:Y:S02]  /*9320*/  LEA R12, P3, R15, c[0x0][0x1a0], 0x1 ;  /* 0x000068000f0c7a11 */ /* 0x000fe400078608ff */
[----:B------:R-:W-:-:S02]  /*9330*/  LEA.HI.X R47, R13, c[0x0][0x1a4], R14, 0x1, P4 ;  /* 0x000069000d2f7a11 */ /* 0x000fc400020f0c0e */
[----:B------:R-:W-:-:S06]  /*9340*/  LEA.HI.X R13, R15, c[0x0][0x1a4], R32, 0x1, P3 ;  /* 0x000069000f0d7a11 */ /* 0x000fcc00018f0c20 */
[----:B------:R-:W5:Y:S01]  /*9350*/  LDG.E.128 R12, [R12.64] ;  /* 0x000000240c0c7981 */ /* 0x000f62000c1e1d00 */
[----:B------:R-:W-:Y:S05]  /*9360*/  @P2 BRA `(.L_x_606) ;  /* 0x000000b000002947 */ /* 0x000fea0003800000 */
[----:B------:R-:W2:Y:S04]  /*9370*/  @P5 LDG.E.128 R52, [R18.64] ;  /* 0x0000002412345981 */ /* 0x000ea8000c1e1d00 */
[----:B------:R-:W1:Y:S02]  /*9380*/  LDS.128 R32, [R0.X16+0x210] ;  /* 0x0002100000207984 */ /* 0x000e64000000cc00 */
        /* <DEDUP_REMOVED lines=9> */
.L_x_606:
[----:B------:R-:W2:Y:S01]  /*9420*/  LDG.E R48, [R48.64+0x8] ;  /* 0x0000082430307981 */ /* 0x000ea2000c1e1900 */
[----:B------:R-:W-:Y:S02]  /*9430*/  IMAD.MOV.U32 R32, RZ, RZ, 0xa0 ;  /* 0x000000a0ff207424 */ /* 0x000fe400078e00ff */
[----:B------:R-:W-:-:S05]  /*9440*/  IMAD.IADD R50, R44, 0x1, -R4 ;  /* 0x000000012c327824 */ /* 0x000fca00078e0a04 */
[----:B------:R-:W-:Y:S01]  /*9450*/  LEA R52, R50, UR4, 0x1 ;  /* 0x0000000432347c11 */ /* 0x000fe2000f8e08ff */
[----:B--2---:R-:W-:-:S04]  /*9460*/  IMAD R33, R48, c[0x0][0x1d8], RZ ;  /* 0x0000760030217a24 */ /* 0x004fc800078e02ff */
[----:B------:R-:W2:Y:S01]  /*9470*/  LDS.U16 R48, [R52+0x410] ;  /* 0x0004100034307984 */ /* 0x000ea20000000400 */
        /* <DEDUP_REMOVED lines=10> */
[--C-:B-1----:R-:W-:Y:S02]  /*9520*/  HADD2.F32 R12, -RZ, R14.reuse.H0_H0 ;  /* 0x2000000eff0c7230 */ /* 0x102fe40000004100 */
[----:B------:R-:W-:Y:S02]  /*9530*/  HADD2.F32 R55, -RZ, R14.H1_H1 ;  /* 0x3000000eff377230 */ /* 0x000fe40000004100 */
[----:B------:R-:W-:-:S02]  /*9540*/  HADD2.F32 R53, -RZ, R13.H0_H0 ;  /* 0x2000000dff357230 */ /* 0x000fc40000004100 */
[----:B------:R-:W-:Y:S02]  /*9550*/  HADD2.F32 R14, -RZ, R15.H0_H0 ;  /* 0x2000000fff0e7230 */ /* 0x000fe40000004100 */
[----:B--2---:R-:W-:Y:S02]  /*9560*/  HADD2.F32 R48, -RZ, R48.H0_H0 ;  /* 0x20000030ff307230 */ /* 0x004fe40000004100 */
        /* <DEDUP_REMOVED lines=22> */
.L_x_607:
[----:B------:R-:W2:Y:S01]  /*96d0*/  LDS.U16 R12, [R50+0x4] ;  /* 0x00000400320c7984 */ /* 0x000ea20000000400 */
[----:B------:R-:W-:Y:S01]  /*96e0*/  IADD3 R44, R44, 0x4, RZ ;  /* 0x000000042c2c7810 */ /* 0x000fe20007ffe0ff */
[----:B------:R-:W-:Y:S02]  /*96f0*/  HADD2.F32 R15, -RZ, R33.H0_H0 ;  /* 0x20000021ff0f7230 */ /* 0x000fe40000004100 */
[----:B------:R-:W-:Y:S01]  /*9700*/  HADD2.F32 R41, -RZ, R34.H1_H1 ;  /* 0x30000022ff297230 */ /* 0x000fe20000004100 */
[----:B------:R-:W-:Y:S01]  /*9710*/  ISETP.GE.AND P3, PT, R44, R45, PT ;  /* 0x0000002d2c00720c */ /* 0x000fe20003f66270 */
[----:B-1----:R-:W-:Y:S02]  /*9720*/  HADD2.F32 R47, -RZ, R35.H0_H0 ;  /* 0x20000023ff2f7230 */ /* 0x002fe40000004100 */
[--C-:B------:R-:W-:Y:S02]  /*9730*/  HADD2.F32 R31, -RZ, R32.reuse.H0_H0 ;  /* 0x20000020ff1f7230 */ /* 0x100fe40000004100 */
[----:B------:R-:W-:-:S02]  /*9740*/  HADD2.F32 R13, -RZ, R32.H1_H1 ;  /* 0x30000020ff0d7230 */ /* 0x000fc40000004100 */
[----:B------:R-:W-:Y:S02]  /*9750*/  HADD2.F32 R33, -RZ, R33.H1_H1 ;  /* 0x30000021ff217230 */ /* 0x000fe40000004100 */
[----:B------:R-:W-:Y:S02]  /*9760*/  HADD2.F32 R39, -RZ, R34.H0_H0 ;  /* 0x20000022ff277230 */ /* 0x000fe40000004100 */
        /* <DEDUP_REMOVED lines=11> */
.L_x_602:
[----:B------:R-:W-:Y:S05]  /*9820*/  BSYNC B1 ;  /* 0x0000000000017941 */ /* 0x000fea0003800000 */
.L_x_601:
[----:B------:R-:W-:-:S13]  /*9830*/  ISETP.GE.AND P3, PT, R30, R17, PT ;  /* 0x000000111e00720c */ /* 0x000fda0003f66270 */
[----:B------:R-:W-:Y:S05]  /*9840*/  @P3 BRA `(.L_x_600) ;  /* 0x00000ff000003947 */ /* 0x000fea0003800000 */
[----:B------:R-:W-:Y:S01]  /*9850*/  IADD3 R13, -R3, -0x2, R26 ;  /* 0xfffffffe030d7810 */ /* 0x000fe20007ffe11a */
[----:B------:R-:W-:Y:S01]  /*9860*/  IMAD.MOV.U32 R18, RZ, RZ, 0x2 ;  /* 0x00000002ff127424 */ /* 0x000fe200078e00ff */
[----:B------:R-:W-:Y:S03]  /*9870*/  BSSY B1, `(.L_x_609) ;  /* 0x0000053000017945 */ /* 0x000fe60003800000 */
[----:B------:R-:W-:Y:S02]  /*9880*/  IMAD.IADD R34, R13, 0x1, -R4 ;  /* 0x000000010d227824 */ /* 0x000fe400078e0a04 */
[----:B------:R-:W-:-:S03]  /*9890*/  IMAD R13, R24, c[0x0][0x1d8], R21 ;  /* 0x00007600180d7a24 */ /* 0x000fc600078e0215 */
[----:B------:R-:W-:Y:S01]  /*98a0*/  LOP3.LUT P3, RZ, R34, 0x2, RZ, 0xc0, !PT ;  /* 0x0000000222ff7812 */ /* 0x000fe2000786c0ff */
[----:B------:R-:W-:-:S04]  /*98b0*/  IMAD R13, R13, 0xa0, R20 ;  /* 0x000000a00d0d7824 */ /* 0x000fc800078e0214 */
[----:B------:R-:W-:-:S08]  /*98c0*/  IMAD.WIDE R18, R13, R18, c[0x0][0x238] ;  /* 0x00008e000d127625 */ /* 0x000fd000078e0212 */
        /* <DEDUP_REMOVED lines=59> */
.L_x_613:
[--C-:B-1---5:R-:W-:Y:S02]  /*9c80*/  HADD2.F32 R6, -RZ, R12.reuse.H0_H0 ;  /* 0x2000000cff067230 */ /* 0x122fe40000004100 */
[----:B------:R-:W-:Y:S02]  /*9c90*/  HADD2.F32 R7, -RZ, R12.H1_H1 ;  /* 0x3000000cff077230 */ /* 0x000fe40000004100 */
[--C-:B------:R-:W-:Y:S01]  /*9ca0*/  HADD2.F32 R12, -RZ, R14.reuse.H0_H0 ;  /* 0x2000000eff0c7230 */ /* 0x100fe20000004100 */
[C---:B------:R-:W-:Y:S01]  /*9cb0*/  FFMA.FTZ R31, R32.reuse, R6, R31 ;  /* 0x00000006201f7223 */ /* 0x040fe2000001001f */
[----:B------:R-:W-:Y:S01]  /*9cc0*/  HADD2.F32 R35, -RZ, R14.H1_H1 ;  /* 0x3000000eff237230 */ /* 0x000fe20000004100 */
        /* <DEDUP_REMOVED lines=8> */
[----:B------:R-:W-:-:S02]  /*9d50*/  FFMA.FTZ R41, R32, R14, R41 ;  /* 0x0000000e20297223 */ /* 0x000fc40000010029 */
[C---:B------:R-:W-:Y:S02]  /*9d60*/  FFMA.FTZ R37, R32.reuse, R13, R37 ;  /* 0x0000000d20257223 */ /* 0x040fe40000010025 */
[----:B------:R-:W-:Y:S02]  /*9d70*/  FFMA.FTZ R42, R32, R15, R42 ;  /* 0x0000000f202a7223 */ /* 0x000fe4000001002a */
.L_x_612:
[----:B------:R-:W-:Y:S05]  /*9d80*/  BSYNC B2 ;  /* 0x0000000000027941 */ /* 0x000fea0003800000 */
.L_x_611:
[----:B------:R-:W-:Y:S02]  /*9d90*/  IADD3 R30, R30, 0x2, RZ ;  /* 0x000000021e1e7810 */ /* 0x000fe40007ffe0ff */
.L_x_610:
[----:B------:R-:W-:Y:S05]  /*9da0*/  BSYNC B1 ;  /* 0x0000000000017941 */ /* 0x000fea0003800000 */
.L_x_609:
[----:B------:R-:W-:-:S13]  /*9db0*/  LOP3.LUT P3, RZ, R34, 0xfffffffe, RZ, 0xc0, !PT ;  /* 0xfffffffe22ff7812 */ /* 0x000fda000786c0ff */
[----:B------:R-:W-:Y:S05]  /*9dc0*/  @!P3 BRA `(.L_x_600) ;  /* 0x00000a700000b947 */ /* 0x000fea0003800000 */
[----:B------:R-:W-:Y:S01]  /*9dd0*/  LEA R7, R30, UR4, 0x1 ;  /* 0x000000041e077c11 */ /* 0x000fe2000f8e08ff */
[----:B------:R-:W-:Y:S02]  /*9de0*/  IMAD.MOV.U32 R13, RZ, RZ, 0xa0 ;  /* 0x000000a0ff0d7424 */ /* 0x000fe400078e00ff */
[----:B------:R-:W-:Y:S02]  /*9df0*/  IMAD.MOV.U32 R35, RZ, RZ, RZ ;  /* 0x000000ffff237224 */ /* 0x000fe400078e00ff */
[----:B------:R-:W-:Y:S02]  /*9e00*/  IMAD R52, R4, -0x2, R7 ;  /* 0xfffffffe04347824 */ /* 0x000fe400078e0207 */
[----:B------:R-:W-:-:S05]  /*9e10*/  IMAD R34, R30, R13, 0x140 ;  /* 0x000001401e227424 */ /* 0x000fca00078e020d */
.L_x_620:
        /* <DEDUP_REMOVED lines=21> */
[----:B------:R-:W-:Y:S02]  /*9f70*/  IMAD.MOV.U32 R13, RZ, RZ, R43 ;  /* 0x000000ffff0d7224 */ /* 0x000fe400078e002b */
[----:B------:R-:W1:Y:S02]  /*9f80*/  LDS.U16 R43, [R53+0x410] ;  /* 0x00041000352b7984 */ /* 0x000e640000000400 */
        /* <DEDUP_REMOVED lines=41> */
.L_x_616:
[----:B-----5:R-:W-:Y:S02]  /*a220*/  HADD2.F32 R32, -RZ, R12.H0_H0 ;  /* 0x2000000cff207230 */ /* 0x020fe40000004100 */
[----:B------:R-:W-:Y:S02]  /*a230*/  HADD2.F32 R46, -RZ, R14.H0_H0 ;  /* 0x2000000eff2e7230 */ /* 0x000fe40000004100 */
[----:B------:R-:W-:Y:S01]  /*a240*/  HADD2.F32 R48, -RZ, R15.H0_H0 ;  /* 0x2000000fff307230 */ /* 0x000fe20000004100 */
[C---:B------:R-:W-:Y:S01]  /*a250*/  FFMA.FTZ R31, R43.reuse, R32, R31 ;  /* 0x000000202b1f7223 */ /* 0x040fe2000001001f */
        /* <DEDUP_REMOVED lines=12> */
.L_x_615:
[----:B------:R-:W-:Y:S05]  /*a320*/  BSYNC B1 ;  /* 0x0000000000017941 */ /* 0x000fea0003800000 */
.L_x_614:
        /* <DEDUP_REMOVED lines=59> */
.L_x_619:
[----:B-1---5:R-:W-:Y:S02]  /*a6e0*/  HADD2.F32 R6, -RZ, R12.H0_H0 ;  /* 0x2000000cff067230 */ /* 0x022fe40000004100 */
[----:B------:R-:W-:Y:S02]  /*a6f0*/  HADD2.F32 R44, -RZ, R14.H0_H0 ;  /* 0x2000000eff2c7230 */ /* 0x000fe40000004100 */
[----:B------:R-:W-:Y:S01]  /*a700*/  HADD2.F32 R46, -RZ, R15.H0_H0 ;  /* 0x2000000fff2e7230 */ /* 0x000fe20000004100 */
        /* <DEDUP_REMOVED lines=13> */
.L_x_618:
[----:B------:R-:W-:Y:S05]  /*a7e0*/  BSYNC B1 ;  /* 0x0000000000017941 */ /* 0x000fea0003800000 */
.L_x_617:
[----:B------:R-:W-:Y:S02]  /*a7f0*/  IADD3 R30, R30, 0x4, RZ ;  /* 0x000000041e1e7810 */ /* 0x000fe40007ffe0ff */
[----:B------:R-:W-:Y:S02]  /*a800*/  IADD3 R35, R35, 0x8, RZ ;  /* 0x0000000823237810 */ /* 0x000fe40007ffe0ff */
[----:B------:R-:W-:Y:S02]  /*a810*/  ISETP.GE.AND P3, PT, R30, R17, PT ;  /* 0x000000111e00720c */ /* 0x000fe40003f66270 */
[----:B------:R-:W-:-:S11]  /*a820*/  IADD3 R34, R34, 0x280, RZ ;  /* 0x0000028022227810 */ /* 0x000fd60007ffe0ff */
[----:B------:R-:W-:Y:S05]  /*a830*/  @!P3 BRA `(.L_x_620) ;  /* 0xfffff5e00000b947 */ /* 0x000fea000383ffff */
.L_x_600:
[----:B------:R-:W-:Y:S05]  /*a840*/  BSYNC B0 ;  /* 0x0000000000007941 */ /* 0x000fea0003800000 */
.L_x_599:
[----:B------:R-:W-:Y:S01]  /*a850*/  ISETP.GT.OR P0, PT, R0, 0x13, P0 ;  /* 0x000000130000780c */ /* 0x000fe20000704670 */
[----:B------:R-:W-:-:S12]  /*a860*/  BSSY B0, `(.L_x_621) ;  /* 0x0000034000007945 */ /* 0x000fd80003800000 */
[----:B------:R-:W-:Y:S05]  /*a870*/  @P0 BRA `(.L_x_622) ;  /* 0x0000032000000947 */ /* 0x000fea0003800000 */
[----:B------:R-:W-:-:S04]  /*a880*/  IMAD.MOV.U32 R7, RZ, RZ, 0xa0 ;  /* 0x000000a0ff077424 */ /* 0x000fc800078e00ff */
[----:B------:R-:W-:-:S05]  /*a890*/  IMAD R26, R26, R7, -0xa0 ;  /* 0xffffff601a1a7424 */ /* 0x000fca00078e0207 */
[----:B0-----:R-:W-:-:S04]  /*a8a0*/  IADD3 R0, P0, R22, R26, RZ ;  /* 0x0000001a16007210 */ /* 0x001fc80007f1e0ff */
[----:B------:R-:W-:Y:S02]  /*a8b0*/  LEA.HI.X.SX32 R7, R26, R25, 0x1, P0 ;  /* 0x000000191a077211 */ /* 0x000fe400000f0eff */
[----:B------:R-:W-:-:S04]  /*a8c0*/  LEA R12, P0, R0, c[0x0][0x1a0], 0x1 ;  /* 0x00006800000c7a11 */ /* 0x000fc800078008ff */
[----:B------:R-:W-:-:S06]  /*a8d0*/  LEA.HI.X R13, R0, c[0x0][0x1a4], R7, 0x1, P0 ;  /* 0x00006900000d7a11 */ /* 0x000fcc00000f0c07 */
[----:B------:R-:W5:Y:S01]  /*a8e0*/  LDG.E.128 R12, [R12.64] ;  /* 0x000000240c0c7981 */ /* 0x000f62000c1e1d00 */
[----:B------:R-:W-:Y:S01]  /*a8f0*/  IMAD.IADD R4, R17, 0x1, -R4 ;  /* 0x0000000111047824 */ /* 0x000fe200078e0a04 */
[----:B------:R-:W-:Y:S04]  /*a900*/  BSSY B1, `(.L_x_623) ;  /* 0x0000019000017945 */ /* 0x000fe80003800000 */
[----:B------:R-:W-:-:S05]  /*a910*/  LEA R4, R4, UR4, 0x1 ;  /* 0x0000000404047c11 */ /* 0x000fca000f8e08ff */
[----:B------:R-:W0:Y:S02]  /*a920*/  LDS.U16 R0, [R4+0x410] ;  /* 0x0004100004007984 */ /* 0x000e240000000400 */
[----:B0-----:R-:W-:Y:S01]  /*a930*/  HADD2.F32 R0, -RZ, R0.H0_H0 ;  /* 0x20000000ff007230 */ /* 0x001fe20000004100 */
[----:B------:R-:W-:Y:S05]  /*a940*/  @P2 BRA `(.L_x_624) ;  /* 0x0000014000002947 */ /* 0x000fea0003800000 */
[----:B------:R-:W-:-:S13]  /*a950*/  ISETP.NE.AND P3, PT, R2, RZ, PT ;  /* 0x000000ff0200720c */ /* 0x000fda0003f65270 */
        /* <DEDUP_REMOVED lines=19> */
.L_x_624:
[----:B------:R-:W-:Y:S05]  /*aa90*/  BSYNC B1 ;  /* 0x0000000000017941 */ /* 0x000fea0003800000 */
.L_x_623:
[----:B-----5:R-:W-:Y:S02]  /*aaa0*/  HADD2.F32 R9, -RZ, R13.H0_H0 ;  /* 0x2000000dff097230 */ /* 0x020fe40000004100 */
[----:B0-----:R-:W-:Y:S02]  /*aab0*/  HADD2.F32 R6, -RZ, R15.H0_H0 ;  /* 0x2000000fff067230 */ /* 0x001fe40000004100 */
        /* <DEDUP_REMOVED lines=14> */
.L_x_622:
[----:B------:R-:W-:Y:S05]  /*aba0*/  BSYNC B0 ;  /* 0x0000000000007941 */ /* 0x000fea0003800000 */
.L_x_621:
[----:B------:R-:W-:Y:S06]  /*abb0*/  BAR.SYNC.DEFER_BLOCKING 0x0 ;  /* 0x0000000000007b1d */ /* 0x000fec0000010000 */
[----:B------:R-:W-:Y:S05]  /*abc0*/  @P1 BRA `(.L_x_625) ;  /* 0x0000022000001947 */ /* 0x000fea0003800000 */
[----:B0-----:R-:W-:Y:S01]  /*abd0*/  LOP3.LUT R0, R23, 0xffffffe0, RZ, 0xc0, !PT ;  /* 0xffffffe017007812 */ /* 0x001fe200078ec0ff */
[----:B------:R-:W-:Y:S01]  /*abe0*/  IMAD R3, R3, 0xa0, R20 ;  /* 0x000000a003037824 */ /* 0x000fe200078e0214 */
[----:B------:R-:W-:-:S02]  /*abf0*/  ISETP.GT.AND P2, PT, R23, 0x1f, PT ;  /* 0x0000001f1700780c */ /* 0x000fc40003f44270 */
[----:B------:R-:W-:Y:S02]  /*ac00*/  ISETP.NE.AND P0, PT, R0, 0x20, PT ;  /* 0x000000200000780c */ /* 0x000fe40003f05270 */
[----:B------:R-:W-:-:S11]  /*ac10*/  LEA R3, R3, 0x410, 0x1 ;  /* 0x0000041003037811 */ /* 0x000fd600078e08ff */
[----:B------:R-:W-:Y:S05]  /*ac20*/  @P0 BRA `(.L_x_626) ;  /* 0x0000005000000947 */ /* 0x000fea0003800000 */
[----:B------:R-:W-:Y:S02]  /*ac30*/  F2FP.PACK_AB R8, R38, R31 ;  /* 0x0000001f2608723e */ /* 0x000fe400000000ff */
[----:B------:R-:W-:Y:S02]  /*ac40*/  F2FP.PACK_AB R9, R37, R36 ;  /* 0x000000242509723e */ /* 0x000fe400000000ff */
[----:B------:R-:W-:Y:S02]  /*ac50*/  F2FP.PACK_AB R10, R40, R39 ;  /* 0x00000027280a723e */ /* 0x000fe400000000ff */
[----:B------:R-:W-:-:S05]  /*ac60*/  F2FP.PACK_AB R11, R42, R41 ;  /* 0x000000292a0b723e */ /* 0x000fca00000000ff */
[----:B------:R0:W-:Y:S02]  /*ac70*/  STS.128 [R3+-0x140], R8 ;  /* 0xfffec00803007388 */ /* 0x0001e40000000c00 */
.L_x_626:
        /* <DEDUP_REMOVED lines=9> */
[--C-:B------:R-:W-:Y:S01]  /*ad10*/  HADD2.F32 R0, -RZ, R8.reuse.H0_H0 ;  /* 0x20000008ff007230 */ /* 0x100fe20000004100 */
[----:B------:R-:W-:Y:S01]  /*ad20*/  FADD.FTZ R37, R37, R2 ;  /* 0x0000000225257221 */ /* 0x000fe20000010000 */
[----:B------:R-:W-:Y:S01]  /*ad30*/  HADD2.F32 R7, -RZ, R8.H1_H1 ;  /* 0x30000008ff077230 */ /* 0x000fe20000004100 */
[----:B------:R-:W-:Y:S01]  /*ad40*/  FADD.FTZ R41, R41, R6 ;  /* 0x0000000629297221 */ /* 0x000fe20000010000 */
[--C-:B------:R-:W-:Y:S01]  /*ad50*/  HADD2.F32 R4, -RZ, R10.reuse.H0_H0 ;  /* 0x2000000aff047230 */ /* 0x100fe20000004100 */
[----:B------:R-:W-:Y:S01]  /*ad60*/  FADD.FTZ R31, R31, R0 ;  /* 0x000000001f1f7221 */ /* 0x000fe20000010000 */
[----:B------:R-:W-:Y:S01]  /*ad70*/  HADD2.F32 R9, -RZ, R10.H1_H1 ;  /* 0x3000000aff097230 */ /* 0x000fe20000004100 */
[----:B------:R-:W-:Y:S01]  /*ad80*/  FADD.FTZ R38, R38, R7 ;  /* 0x0000000726267221 */ /* 0x000fe20000010000 */
[----:B------:R-:W-:Y:S01]  /*ad90*/  HADD2.F32 R11, -RZ, R11.H1_H1 ;  /* 0x3000000bff0b7230 */ /* 0x000fe20000004100 */
[----:B------:R-:W-:-:S02]  /*ada0*/  FADD.FTZ R39, R39, R4 ;  /* 0x0000000427277221 */ /* 0x000fc40000010000 */
[----:B------:R-:W-:Y:S02]  /*adb0*/  FADD.FTZ R40, R40, R9 ;  /* 0x0000000928287221 */ /* 0x000fe40000010000 */
[----:B------:R-:W-:Y:S02]  /*adc0*/  FADD.FTZ R42, R42, R11 ;  /* 0x0000000b2a2a7221 */ /* 0x000fe40000010000 */
.L_x_628:
[----:B------:R-:W-:Y:S05]  /*add0*/  BSYNC B0 ;  /* 0x0000000000007941 */ /* 0x000fea0003800000 */
.L_x_627:
[----:B------:R-:W-:Y:S06]  /*ade0*/  BAR.SYNC.DEFER_BLOCKING 0x0 ;  /* 0x0000000000007b1d */ /* 0x000fec0000010000 */
.L_x_625:
        /* <DEDUP_REMOVED lines=17> */
.L_x_629:
        /* <DEDUP_REMOVED lines=25> */
[----:B------:R-:W-:Y:S01]  /*b090*/  SHF.L.U64.HI R3, R9, 0x8, RZ ;  /* 0x0000000809037819 */ /* 0x000fe200000102ff */
[----:B------:R-:W-:Y:S01]  /*b0a0*/  IMAD.U32 R5, R8, 0x10000, RZ ;  /* 0x0001000008057824 */ /* 0x000fe200078e00ff */
        /* <DEDUP_REMOVED lines=19> */
[----:B------:R-:W-:Y:S02]  /*b1e0*/  LOP3.LUT R0, R4, 0xffff00ff, R7, 0xf8, !PT ;  /* 0xffff00ff04007812 */ /* 0x000fe400078ef807 */
        /* <DEDUP_REMOVED lines=11> */
.L_x_427:
[----:B------:R-:W-:Y:S01]  /*b2a0*/  IMAD.MOV.U32 R84, RZ, RZ, R21 ;  /* 0x000000ffff547224 */ /* 0x000fe200078e0015 */
[----:B------:R-:W-:Y:S01]  /*b2b0*/  MOV R82, 0xb300 ;  /* 0x0000b30000527802 */ /* 0x000fe20000000f00 */
[----:B------:R-:W-:Y:S02]  /*b2c0*/  IMAD.MOV.U32 R85, RZ, RZ, 0x10 ;  /* 0x00000010ff557424 */ /* 0x000fe400078e00ff */
[----:B------:R-:W-:Y:S02]  /*b2d0*/  IMAD.MOV.U32 R86, RZ, RZ, 0x1f ;  /* 0x0000001fff567424 */ /* 0x000fe400078e00ff */
[----:B------:R-:W-:Y:S02]  /*b2e0*/  IMAD.MOV.U32 R87, RZ, RZ, -0x1 ;  /* 0xffffffffff577424 */ /* 0x000fe400078e00ff */
[----:B0-----:R-:W-:Y:S05]  /*b2f0*/  CALL.REL.NOINC `($__internal_2_$__cuda_sm70_shflsync_bfly_p) ;  /* 0x0000046000007944 */ /* 0x001fea0003c00000 */
[----:B-1----:R-:W-:Y:S01]  /*b300*/  IMAD.MOV.U32 R0, RZ, RZ, R84 ;  /* 0x000000ffff007224 */ /* 0x002fe200078e0054 */
[----:B0-----:R-:W-:Y:S05]  /*b310*/  BRA `(.L_x_630) ;  /* 0xffff789000007947 */ /* 0x001fea000383ffff */
.L_x_428:
[----:B------:R-:W-:Y:S01]  /*b320*/  IMAD.MOV.U32 R84, RZ, RZ, R21 ;  /* 0x000000ffff547224 */ /* 0x000fe200078e0015 */
[----:B------:R-:W-:Y:S01]  /*b330*/  MOV R82, 0xb380 ;  /* 0x0000b38000527802 */ /* 0x000fe20000000f00 */
[----:B------:R-:W-:-:S02]  /*b340*/  IMAD.MOV.U32 R85, RZ, RZ, 0x8 ;  /* 0x00000008ff557424 */ /* 0x000fc400078e00ff */
[----:B------:R-:W-:Y:S02]  /*b350*/  IMAD.MOV.U32 R86, RZ, RZ, 0x1f ;  /* 0x0000001fff567424 */ /* 0x000fe400078e00ff */
[----:B------:R-:W-:Y:S02]  /*b360*/  IMAD.MOV.U32 R87, RZ, RZ, -0x1 ;  /* 0xffffffffff577424 */ /* 0x000fe400078e00ff */
[----:B0-----:R-:W-:Y:S05]  /*b370*/  CALL.REL.NOINC `($__internal_2_$__cuda_sm70_shflsync_bfly_p) ;  /* 0x000003e000007944 */ /* 0x001fea0003c00000 */
[----:B-1----:R-:W-:Y:S01]  /*b380*/  FADD.FTZ R21, R21, R84 ;  /* 0x0000005415157221 */ /* 0x002fe20000010000 */
[----:B------:R-:W-:Y:S01]  /*b390*/  MOV R82, 0xb3f0 ;  /* 0x0000b3f000527802 */ /* 0x000fe20000000f00 */
[----:B0-----:R-:W-:Y:S02]  /*b3a0*/  IMAD.MOV.U32 R85, RZ, RZ, 0x4 ;  /* 0x00000004ff557424 */ /* 0x001fe400078e00ff */
[----:B------:R-:W-:Y:S02]  /*b3b0*/  IMAD.MOV.U32 R86, RZ, RZ, 0x1f ;  /* 0x0000001fff567424 */ /* 0x000fe400078e00ff */
[----:B------:R-:W-:Y:S02]  /*b3c0*/  IMAD.MOV.U32 R87, RZ, RZ, -0x1 ;  /* 0xffffffffff577424 */ /* 0x000fe400078e00ff */
[----:B------:R-:W-:-:S02]  /*b3d0*/  IMAD.MOV.U32 R84, RZ, RZ, R21 ;  /* 0x000000ffff547224 */ /* 0x000fc400078e0015 */
[----:B------:R-:W-:Y:S05]  /*b3e0*/  CALL.REL.NOINC `($__internal_2_$__cuda_sm70_shflsync_bfly_p) ;  /* 0x0000037000007944 */ /* 0x000fea0003c00000 */
[----:B-1----:R-:W-:Y:S01]  /*b3f0*/  FADD.FTZ R21, R21, R84 ;  /* 0x0000005415157221 */ /* 0x002fe20000010000 */
[----:B------:R-:W-:Y:S01]  /*b400*/  MOV R82, 0xb460 ;  /* 0x0000b46000527802 */ /* 0x000fe20000000f00 */
[----:B0-----:R-:W-:-:S02]  /*b410*/  IMAD.MOV.U32 R85, RZ, RZ, 0x2 ;  /* 0x00000002ff557424 */ /* 0x001fc400078e00ff */
[----:B------:R-:W-:Y:S02]  /*b420*/  IMAD.MOV.U32 R86, RZ, RZ, 0x1f ;  /* 0x0000001fff567424 */ /* 0x000fe400078e00ff */
[----:B------:R-:W-:Y:S02]  /*b430*/  IMAD.MOV.U32 R87, RZ, RZ, -0x1 ;  /* 0xffffffffff577424 */ /* 0x000fe400078e00ff */
[----:B------:R-:W-:Y:S02]  /*b440*/  IMAD.MOV.U32 R84, RZ, RZ, R21 ;  /* 0x000000ffff547224 */ /* 0x000fe400078e0015 */
[----:B------:R-:W-:Y:S05]  /*b450*/  CALL.REL.NOINC `($__internal_2_$__cuda_sm70_shflsync_bfly_p) ;  /* 0x0000030000007944 */ /* 0x000fea0003c00000 */
[----:B-1----:R-:W-:Y:S01]  /*b460*/  FADD.FTZ R4, R21, R84 ;  /* 0x0000005415047221 */ /* 0x002fe20000010000 */
[----:B------:R-:W-:Y:S01]  /*b470*/  MOV R82, 0xb4d0 ;  /* 0x0000b4d000527802 */ /* 0x000fe20000000f00 */
[----:B0-----:R-:W-:Y:S02]  /*b480*/  IMAD.MOV.U32 R85, RZ, RZ, 0x1 ;  /* 0x00000001ff557424 */ /* 0x001fe400078e00ff */
[----:B------:R-:W-:Y:S02]  /*b490*/  IMAD.MOV.U32 R86, RZ, RZ, 0x1f ;  /* 0x0000001fff567424 */ /* 0x000fe400078e00ff */
[----:B------:R-:W-:-:S02]  /*b4a0*/  IMAD.MOV.U32 R87, RZ, RZ, -0x1 ;  /* 0xffffffffff577424 */ /* 0x000fc400078e00ff */
[----:B------:R-:W-:Y:S02]  /*b4b0*/  IMAD.MOV.U32 R84, RZ, RZ, R4 ;  /* 0x000000ffff547224 */ /* 0x000fe400078e0004 */
[----:B------:R-:W-:Y:S05]  /*b4c0*/  CALL.REL.NOINC `($__internal_2_$__cuda_sm70_shflsync_bfly_p) ;  /* 0x0000029000007944 */ /* 0x000fea0003c00000 */
[----:B-1----:R-:W-:Y:S01]  /*b4d0*/  IMAD.MOV.U32 R5, RZ, RZ, R84 ;  /* 0x000000ffff057224 */ /* 0x002fe200078e0054 */
[----:B0-----:R-:W-:Y:S05]  /*b4e0*/  BRA `(.L_x_631) ;  /* 0xffff775000007947 */ /* 0x001fea000383ffff */
.L_x_562:
[----:B------:R-:W-:Y:S01]  /*b4f0*/  IMAD.MOV.U32 R84, RZ, RZ, R101 ;  /* 0x000000ffff547224 */ /* 0x000fe200078e0065 */
[----:B------:R-:W-:Y:S01]  /*b500*/  MOV R82, 0xb550 ;  /* 0x0000b55000527802 */ /* 0x000fe20000000f00 */
[----:B------:R-:W-:Y:S02]  /*b510*/  IMAD.MOV.U32 R85, RZ, RZ, 0x2 ;  /* 0x00000002ff557424 */ /* 0x000fe400078e00ff */
[----:B------:R-:W-:Y:S02]  /*b520*/  IMAD.MOV.U32 R86, RZ, RZ, 0x1f ;  /* 0x0000001fff567424 */ /* 0x000fe400078e00ff */
[----:B------:R-:W-:Y:S02]  /*b530*/  IMAD.MOV.U32 R87, RZ, RZ, -0x1 ;  /* 0xffffffffff577424 */ /* 0x000fe400078e00ff */
[----:B------:R-:W-:Y:S05]  /*b540*/  CALL.REL.NOINC `($__internal_2_$__cuda_sm70_shflsync_bfly_p) ;  /* 0x0000021000007944 */ /* 0x000fea0003c00000 */
[----:B-1----:R-:W-:Y:S01]  /*b550*/  IMAD.MOV.U32 R82, RZ, RZ, R84 ;  /* 0x000000ffff527224 */ /* 0x002fe200078e0054 */
[----:B0-----:R-:W-:Y:S05]  /*b560*/  BRA `(.L_x_632) ;  /* 0xffffc33000007947 */ /* 0x001fea000383ffff */
.L_x_563:
[----:B------:R-:W-:Y:S01]  /*b570*/  IMAD.MOV.U32 R84, RZ, RZ, R101 ;  /* 0x000000ffff547224 */ /* 0x000fe200078e0065 */
[----:B------:R-:W-:Y:S01]  /*b580*/  MOV R82, 0xb5d0 ;  /* 0x0000b5d000527802 */ /* 0x000fe20000000f00 */
[----:B------:R-:W-:-:S02]  /*b590*/  IMAD.MOV.U32 R85, RZ, RZ, 0x1 ;  /* 0x00000001ff557424 */ /* 0x000fc400078e00ff */
[----:B------:R-:W-:Y:S02]  /*b5a0*/  IMAD.MOV.U32 R86, RZ, RZ, 0x1f ;  /* 0x0000001fff567424 */ /* 0x000fe400078e00ff */
[----:B------:R-:W-:Y:S02]  /*b5b0*/  IMAD.MOV.U32 R87, RZ, RZ, -0x1 ;  /* 0xffffffffff577424 */ /* 0x000fe400078e00ff */
[----:B------:R-:W-:Y:S05]  /*b5c0*/  CALL.REL.NOINC `($__internal_2_$__cuda_sm70_shflsync_bfly_p) ;  /* 0x0000019000007944 */ /* 0x000fea0003c00000 */
[----:B-1----:R-:W-:Y:S01]  /*b5d0*/  IMAD.MOV.U32 R82, RZ, RZ, R84 ;  /* 0x000000ffff527224 */ /* 0x002fe200078e0054 */
[----:B0-----:R-:W-:Y:S05]  /*b5e0*/  BRA `(.L_x_633) ;  /* 0xffffc2e000007947 */ /* 0x001fea000383ffff */
.L_x_567:
        /* <DEDUP_REMOVED lines=8> */
.L_x_568:
[----:B------:R-:W-:Y:S01]  /*b670*/  IMAD.MOV.U32 R84, RZ, RZ, R5 ;  /* 0x000000ffff547224 */ /* 0x000fe200078e0005 */
[----:B------:R-:W-:Y:S01]  /*b680*/  MOV R82, 0xb6d0 ;  /* 0x0000b6d000527802 */ /* 0x000fe20000000f00 */
[----:B------:R-:W-:-:S02]  /*b690*/  IMAD.MOV.U32 R85, RZ, RZ, 0x8 ;  /* 0x00000008ff557424 */ /* 0x000fc400078e00ff */
[----:B------:R-:W-:Y:S02]  /*b6a0*/  IMAD.MOV.U32 R86, RZ, RZ, 0x1f ;  /* 0x0000001fff567424 */ /* 0x000fe400078e00ff */
[----:B------:R-:W-:Y:S02]  /*b6b0*/  IMAD.MOV.U32 R87, RZ, RZ, -0x1 ;  /* 0xffffffffff577424 */ /* 0x000fe400078e00ff */
[----:B0-----:R-:W-:Y:S05]  /*b6c0*/  CALL.REL.NOINC `($__internal_2_$__cuda_sm70_shflsync_bfly_p) ;  /* 0x0000009000007944 */ /* 0x001fea0003c00000 */
[----:B-1----:R-:W-:Y:S01]  /*b6d0*/  FMNMX.FTZ R3, R5, R84, !PT ;  /* 0x0000005405037209 */ /* 0x002fe20007810000 */
[----:B0-----:R-:W-:Y:S01]  /*b6e0*/  IMAD.MOV.U32 R85, RZ, RZ, 0x4 ;  /* 0x00000004ff557424 */ /* 0x001fe200078e00ff */
[----:B------:R-:W-:Y:S01]  /*b6f0*/  MOV R82, 0xb740 ;  /* 0x0000b74000527802 */ /* 0x000fe20000000f00 */
[----:B------:R-:W-:Y:S02]  /*b700*/  IMAD.MOV.U32 R86, RZ, RZ, 0x1f ;  /* 0x0000001fff567424 */ /* 0x000fe400078e00ff */
[----:B------:R-:W-:Y:S02]  /*b710*/  IMAD.MOV.U32 R87, RZ, RZ, -0x1 ;  /* 0xffffffffff577424 */ /* 0x000fe400078e00ff */
[----:B------:R-:W-:Y:S02]  /*b720*/  IMAD.MOV.U32 R84, RZ, RZ, R3 ;  /* 0x000000ffff547224 */ /* 0x000fe400078e0003 */
[----:B------:R-:W-:Y:S05]  /*b730*/  CALL.REL.NOINC `($__internal_2_$__cuda_sm70_shflsync_bfly_p) ;  /* 0x0000002000007944 */ /* 0x000fea0003c00000 */
[----:B-1----:R-:W-:Y:S01]  /*b740*/  IMAD.MOV.U32 R6, RZ, RZ, R84 ;  /* 0x000000ffff067224 */ /* 0x002fe200078e0054 */
[----:B0-----:R-:W-:Y:S05]  /*b750*/  BRA `(.L_x_635) ;  /* 0xffffc43000007947 */ /* 0x001fea000383ffff */
        .weak           $__internal_2_$__cuda_sm70_shflsync_bfly_p
        .type           $__internal_2_$__cuda_sm70_shflsync_bfly_p,@function
        .size           $__internal_2_$__cuda_sm70_shflsync_bfly_p,(.L_x_4308 - $__internal_2_$__cuda_sm70_shflsync_bfly_p)
$__internal_2_$__cuda_sm70_shflsync_bfly_p:
[----:B------:R-:W-:Y:S01]  /*b760*/  IMAD.MOV.U32 R83, RZ, RZ, 0x0 ;  /* 0x00000000ff537424 */ /* 0x000fe200078e00ff */
[----:B------:R-:W-:Y:S04]  /*b770*/  WARPSYNC R87 ;  /* 0x0000005700007348 */ /* 0x000fe80003800000 */
[----:B------:R0:W1:Y:S01]  /*b780*/  SHFL.BFLY PT, R84, R84, R85, R86 ;  /* 0x0c00005554547389 */ /* 0x00006200000e0056 */
[----:B------:R-:W-:Y:S05]  /*b790*/  RET.REL.NODEC R82 `(_ZN4mmha33masked_multihead_attention_kernelItLi160ELi256ELi4ELi32ELi64ELb1ELb1EEEv26Multihead_attention_paramsIT_XT5_EE) ;  /* 0xffff486052007950 */ /* 0x000fea0003c3ffff */
.L_x_636:
        /* <DEDUP_REMOVED lines=14> */
.L_x_4308:


//--------------------- .text._ZN4mmha33masked_multihead_attention_kernelItLi160ELi256ELi1ELi32ELi256ELb1ELb0EEEv26Multihead_attention_paramsIT_XT5_EE --------------------------
	.section	.text._ZN4mmha33masked_multihead_attention_kernelItLi160ELi256ELi1ELi32ELi256ELb1ELb0EEEv26Multihead_attention_paramsIT_XT5_EE,"ax",@progbits
	.sectioninfo	@"SHI_REGISTERS=255"
	.align	128
        .global         _ZN4mmha33masked_multihead_attention_kernelItLi160ELi256ELi1ELi32ELi256ELb1ELb0EEEv26Multihead_attention_paramsIT_XT5_EE
        .type           _ZN4mmha33masked_multihead_attention_kernelItLi160ELi256ELi1ELi32ELi256ELb1ELb0EEEv26Multihead_attention_paramsIT_XT5_EE,@function
        .size           _ZN4mmha33masked_multihead_attention_kernelItLi160ELi256ELi1ELi32ELi256ELb1ELb0EEEv26Multihead_attention_paramsIT_XT5_EE,(.L_x_4309 - _ZN4mmha33masked_multihead_attention_kernelItLi160ELi256ELi1ELi32ELi256ELb1ELb0EEEv26Multihead_attention_paramsIT_XT5_EE)
        .other          _ZN4mmha33masked_multihead_attention_kernelItLi160ELi256ELi1ELi32ELi256ELb1ELb0EEEv26Multihead_attention_paramsIT_XT5_EE,@"STO_CUDA_ENTRY STV_DEFAULT"
_ZN4mmha33masked_multihead_attention_kernelItLi160ELi256ELi1ELi32ELi256ELb1ELb0EEEv26Multihead_attention_paramsIT_XT5_EE:
.text._ZN4mmha33masked_multihead_attention_kernelItLi160ELi256ELi1ELi32ELi256ELb1ELb0EEEv26Multihead_attention_paramsIT_XT5_EE:
        /* <DEDUP_REMOVED lines=12> */
.L_x_637:
        /* <DEDUP_REMOVED lines=28> */
[----:B------:R-:W2:Y:S06]  /*0280*/  LDG.E R11, [R4.64] ;  /* 0x00000024040b7981 */ /* 0x000eac000c1e1900 */
[----:B------:R-:W-:-:S05]  /*0290*/  @P1 IADD3 R3, R3, 0x1, RZ ;  /* 0x0000000103031810 */ /* 0x000fca0007ffe0ff */
[----:B------:R-:W-:-:S04]  /*02a0*/  IMAD.MOV.U32 R36, RZ, RZ, R3 ;  /* 0x000000ffff247224 */ /* 0x000fc800078e0003 */
[----:B------:R-:W-:Y:S01]  /*02b0*/  @!P3 IMAD.MOV R36, RZ, RZ, -R36 ;  /* 0x000000ffff24b224 */ /* 0x000fe200078e0a24 */
[----:B------:R-:W-:-:S05]  /*02c0*/  @!P2 LOP3.LUT R36, RZ, c[0x0][0x1d0], RZ, 0x33, !PT ;  /* 0x00007400ff24aa12 */ /* 0x000fca00078e33ff */
[----:B------:R-:W-:-:S05]  /*02d0*/  @P4 IMAD.WIDE R6, R36, R6, c[0x0][0x240] ;  /* 0x0000900024064625 */ /* 0x000fca00078e0206 */
[----:B------:R-:W3:Y:S01]  /*02e0*/  @P4 LDG.E R9, [R6.64] ;  /* 0x0000002406094981 */ /* 0x000ee2000c1e1900 */
[----:B------:R-:W-:-:S03]  /*02f0*/  ISETP.NE.U32.AND P3, PT, RZ, c[0x0][0x1f8], PT ;  /* 0x00007e00ff007a0c */ /* 0x000fc60003f65070 */
[----:B------:R-:W1:Y:S01]  /*0300*/  S2R R10, SR_CTAID.X ;  /* 0x00000000000a7919 */ /* 0x000e620000002500 */
[----:B------:R-:W-:Y:S02]  /*0310*/  ISETP.NE.AND.EX P3, PT, RZ, c[0x0][0x1fc], PT, P3 ;  /* 0x00007f00ff007a0c */ /* 0x000fe40003f65330 */
[C---:B0-----:R-:W-:Y:S02]  /*0320*/  ISETP.LT.AND P2, PT, R40.reuse, 0x20, P4 ;  /* 0x000000202800780c */ /* 0x041fe40002741270 */
[----:B------:R-:W-:Y:S01]  /*0330*/  SHF.R.S32.HI R8, RZ, 0x1f, R28 ;  /* 0x0000001fff087819 */ /* 0x000fe2000001141c */
[----:B------:R-:W-:Y:S01]  /*0340*/  IMAD.MOV.U32 R44, RZ, RZ, RZ ;  /* 0x000000ffff2c7224 */ /* 0x000fe200078e00ff */
[----:B------:R-:W-:-:S07]  /*0350*/  ISETP.GT.AND P0, PT, R40, 0x13, PT ;  /* 0x000000132800780c */ /* 0x000fce0003f04270 */
[----:B------:R-:W-:-:S04]  /*0360*/  @P3 LEA R16, P4, R28, c[0x0][0x1f8], 0x2 ;  /* 0x00007e001c103a11 */ /* 0x000fc800078810ff */
[----:B------:R-:W-:-:S05]  /*0370*/  @P3 LEA.HI.X R17, R28, c[0x0][0x1fc], R8, 0x2, P4 ;  /* 0x00007f001c113a11 */ /* 0x000fca00020f1408 */
[----:B------:R0:W4:Y:S01]  /*0380*/  @P3 LDG.E R44, [R16.64] ;  /* 0x00000024102c3981 */ /* 0x000122000c1e1900 */
[----:B-1----:R-:W-:Y:S02]  /*0390*/  IMAD R12, R28, c[0x0][0x1d8], R10 ;  /* 0x000076001c0c7a24 */ /* 0x002fe400078e020a */
[----:B------:R-:W-:Y:S02]  /*03a0*/  IMAD.SHL.U32 R19, R40, 0x8, RZ ;  /* 0x0000000828137824 */ /* 0x000fe400078e00ff */
[----:B------:R-:W-:Y:S01]  /*03b0*/  IMAD R104, R12, 0xa0, RZ ;  /* 0x000000a00c687824 */ /* 0x000fe200078e02ff */
[----:B------:R-:W-:Y:S03]  /*03c0*/  STL [R1+0x270], R36 ;  /* 0x0002702401007387 */ /* 0x000fe60000100800 */
[----:B------:R-:W-:Y:S02]  /*03d0*/  IMAD.IADD R18, R104, 0x1, R19 ;  /* 0x0000000168127824 */ /* 0x000fe400078e0213 */
[----:B------:R-:W-:Y:S01]  /*03e0*/  @!P0 IMAD.MOV.U32 R12, RZ, RZ, 0x2 ;  /* 0x00000002ff0c8424 */ /* 0x000fe200078e00ff */
[----:B------:R-:W-:Y:S01]  /*03f0*/  CS2R R24, SRZ ;  /* 0x0000000000187805 */ /* 0x000fe2000001ff00 */
[----:B------:R-:W-:Y:S01]  /*0400*/  CS2R R26, SRZ ;  /* 0x00000000001a7805 */ /* 0x000fe2000001ff00 */
[----:B------:R-:W-:Y:S01]  /*0410*/  IMAD R0, R10, 0xa0, RZ ;  /* 0x000000a00a007824 */ /* 0x000fe200078e02ff */
[----:B------:R-:W-:-:S02]  /*0420*/  IABS R29, c[0x0][0x1d4] ;  /* 0x00007500001d7a13 */ /* 0x000fc40000000000 */
[----:B--2---:R-:W-:Y:S01]  /*0430*/  IADD3 R23, R11, -0x1, RZ ;  /* 0xffffffff0b177810 */ /* 0x004fe20007ffe0ff */
[----:B------:R-:W-:Y:S04]  /*0440*/  STL [R1+0x10], R11 ;  /* 0x0000100b01007387 */ /* 0x000fe80000100800 */
[----:B------:R-:W-:Y:S01]  /*0450*/  @!P0 IMAD.SHL.U32 R3, R23, 0x8, RZ ;  /* 0x0000000817038824 */ /* 0x000fe200078e00ff */
[----:B------:R-:W-:Y:S03]  /*0460*/  STL [R1+0x26c], R23 ;  /* 0x00026c1701007387 */ /* 0x000fe60000100800 */
[----:B------:R-:W-:-:S04]  /*0470*/  @!P0 IMAD R3, R18, c[0x0][0x1d4], R3 ;  /* 0x0000750012038a24 */ /* 0x000fc800078e0203 */
[----:B------:R-:W-:-:S05]  /*0480*/  @!P0 IMAD.WIDE R12, R3, R12, c[0x0][0x198] ;  /* 0x00006600030c8625 */ /* 0x000fca00078e020c */
[----:B------:R1:W5:Y:S01]  /*0490*/  @!P0 LDG.E.128 R24, [R12.64] ;  /* 0x000000240c188981 */ /* 0x000362000c1e1d00 */
[----:B---3--:R-:W-:-:S03]  /*04a0*/  @P2 IMAD R8, R9, c[0x0][0x1d8], R10 ;  /* 0x0000760009082a24 */ /* 0x008fc600078e020a */
[----:B------:R2:W-:Y:S01]  /*04b0*/  STL [R1+0x14], R9 ;  /* 0x0000140901007387 */ /* 0x0005e20000100800 */
[----:B------:R-:W-:Y:S02]  /*04c0*/  @P2 IMAD R8, R8, 0xa0, R19 ;  /* 0x000000a008082824 */ /* 0x000fe400078e0213 */
[----:B--2---:R-:W-:-:S04]  /*04d0*/  @P2 IMAD.MOV.U32 R9, RZ, RZ, 0x2 ;  /* 0x00000002ff092424 */ /* 0x004fc800078e00ff */
[----:B------:R-:W-:-:S06]  /*04e0*/  @P2 IMAD.WIDE R8, R8, R9, c[0x0][0x230] ;  /* 0x00008c0008082625 */ /* 0x000fcc00078e0209 */
[----:B------:R-:W5:Y:S01]  /*04f0*/  @P2 LDG.E.128 R8, [R8.64] ;  /* 0x0000002408082981 */ /* 0x000f62000c1e1d00 */
[----:B------:R-:W2:Y:S01]  /*0500*/  I2F.RP R3, R29 ;  /* 0x0000001d00037306 */ /* 0x000ea20000209400 */
[----:B------:R-:W-:-:S07]  /*0510*/  ISETP.EQ.U32.AND P1, PT, RZ, c[0x0][0x170], PT ;  /* 0x00005c00ff007a0c */ /* 0x000fce0003f22070 */
[----:B--2---:R-:W2:Y:S01]  /*0520*/  MUFU.RCP R3, R3 ;  /* 0x0000000300037308 */ /* 0x004ea20000001000 */
[----:B------:R-:W-:Y:S01]  /*0530*/  ISETP.EQ.OR.EX P1, PT, RZ, c[0x0][0x174], P0, P1 ;  /* 0x00005d00ff007a0c */ /* 0x000fe20000722710 */
[----:B------:R-:W-:Y:S01]  /*0540*/  IMAD.IADD R22, R0, 0x1, R19 ;  /* 0x0000000100167824 */ /* 0x000fe200078e0213 */
[----:B--2---:R-:W-:-:S05]  /*0550*/  IADD3 R20, R3, 0xffffffe, RZ ;  /* 0x0ffffffe03147810 */ /* 0x004fca0007ffe0ff */
[----:B------:R2:W0:Y:S06]  /*0560*/  F2I.FTZ.U32.TRUNC.NTZ R21, R20 ;  /* 0x0000001400157305 */ /* 0x00042c000021f000 */
[----:B------:R-:W-:Y:S01]  /*0570*/  @!P1 IMAD.MOV.U32 R15, RZ, RZ, 0x2 ;  /* 0x00000002ff0f9424 */ /* 0x000fe200078e00ff */
[----:B------:R-:W-:Y:S01]  /*0580*/  CS2R R4, SRZ ;  /* 0x0000000000047805 */ /* 0x000fe2000001ff00 */
[----:B------:R-:W-:Y:S02]  /*0590*/  CS2R R6, SRZ ;  /* 0x0000000000067805 */ /* 0x000fe4000001ff00 */
[----:B------:R-:W-:-:S04]  /*05a0*/  @!P1 IMAD.WIDE R14, R22, R15, c[0x0][0x170] ;  /* 0x00005c00160e9625 */ /* 0x000fc800078e020f */
[----:B--2---:R-:W-:Y:S01]  /*05b0*/  IMAD.MOV.U32 R20, RZ, RZ, RZ ;  /* 0x000000ffff147224 */ /* 0x004fe200078e00ff */
[----:B------:R2:W5:Y:S01]  /*05c0*/  @!P1 LDG.E.128 R4, [R14.64] ;  /* 0x000000240e049981 */ /* 0x000562000c1e1d00 */
[----:B0-----:R-:W-:-:S04]  /*05d0*/  IMAD.MOV R16, RZ, RZ, -R21 ;  /* 0x000000ffff107224 */ /* 0x001fc800078e0a15 */
[----:B--2---:R-:W-:Y:S01]  /*05e0*/  IMAD R15, R16, R29, RZ ;  /* 0x0000001d100f7224 */ /* 0x004fe200078e02ff */
[----:B------:R-:W-:-:S03]  /*05f0*/  IABS R16, R23 ;  /* 0x0000001700107213 */ /* 0x000fc60000000000 */
[----:B------:R-:W-:-:S06]  /*0600*/  IMAD.HI.U32 R21, R21, R15, R20 ;  /* 0x0000000f15157227 */ /* 0x000fcc00078e0014 */
[----:B------:R-:W-:-:S04]  /*0610*/  IMAD.HI.U32 R21, R21, R16, RZ ;  /* 0x0000001015157227 */ /* 0x000fc800078e00ff */
[----:B------:R-:W-:Y:S01]  /*0620*/  IMAD.MOV R21, RZ, RZ, -R21 ;  /* 0x000000ffff157224 */ /* 0x000fe200078e0a15 */
[----:B----4-:R1:W-:Y:S03]  /*0630*/  STL [R1+0x260], R44 ;  /* 0x0002602c01007387 */ /* 0x0103e60000100800 */
        /* <DEDUP_REMOVED lines=13> */
[----:B-1----:R-:W-:Y:S02]  /*0710*/  IMAD.MOV.U32 R12, RZ, RZ, 0x2 ;  /* 0x00000002ff0c7424 */ /* 0x002fe400078e00ff */
[----:B------:R-:W-:-:S03]  /*0720*/  IMAD.IADD R3, R3, 0x1, R19 ;  /* 0x0000000103037824 */ /* 0x000fc600078e0213 */
[----:B------:R-:W-:-:S13]  /*0730*/  ISETP.NE.AND P4, PT, R12, c[0x0][0x258], PT ;  /* 0x000096000c007a0c */ /* 0x000fda0003f85270 */
[----:B------:R-:W-:-:S05]  /*0740*/  @P4 IMAD.WIDE R12, R3, R12, c[0x0][0x168] ;  /* 0x00005a00030c4625 */ /* 0x000fca00078e020c */
[----:B------:R0:W5:Y:S01]  /*0750*/  @P4 LDG.E.128 R32, [R12.64] ;  /* 0x000000240c204981 */ /* 0x000162000c1e1d00 */
[----:B------:R-:W-:Y:S05]  /*0760*/  @P4 BRA `(.L_x_639) ;  /* 0x0000023000004947 */ /* 0x000fea0003800000 */
[----:B------:R-:W-:-:S04]  /*0770*/  IADD3 R14, P4, R3, c[0x0][0x168], RZ ;  /* 0x00005a00030e7a10 */ /* 0x000fc80007f9e0ff */
        /* <DEDUP_REMOVED lines=24> */
[----:B-----5:R-:W-:Y:S02]  /*0900*/  F2FP.PACK_AB R35, R21, R20 ;  /* 0x000000141523723e */ /* 0x020fe400000000ff */
        /* <DEDUP_REMOVED lines=9> */
.L_x_639:
[----:B-1----:R-:W-:Y:S05]  /*09a0*/  BSYNC B0 ;  /* 0x0000000000007941 */ /* 0x002fea0003800000 */
.L_x_638:
        /* <DEDUP_REMOVED lines=15> */
.L_x_641:
[----:B------:R-:W-:Y:S05]  /*0aa0*/  BSYNC B0 ;  /* 0x0000000000007941 */ /* 0x000fea0003800000 */
.L_x_640:
[----:B-1----:R-:W-:Y:S01]  /*0ab0*/  @!P1 IMAD.MOV R0, RZ, RZ, -R0 ;  /* 0x000000ffff009224 */ /* 0x002fe200078e0a00 */
        /* <DEDUP_REMOVED lines=11> */
.L_x_642:
        /* <DEDUP_REMOVED lines=13> */
[----:B-1----:R-:W-:-:S05]  /*0c40*/  IMAD.MOV.U32 R0, RZ, RZ, c[0x0][0x1e0] ;  /* 0x00007800ff007624 */ /* 0x002fca00078e00ff */
        /* <DEDUP_REMOVED lines=9> */
[----:B-1----:R-:W-:Y:S01]  /*0ce0*/  IADD3 R4, R0, 0xffffffe, RZ ;  /* 0x0ffffffe00047810 */ /* 0x002fe20007ffe0ff */
[----:B------:R-:W-:-:S05]  /*0cf0*/  IMAD.MOV R0, RZ, RZ, -R9 ;  /* 0x000000ffff007224 */ /* 0x000fca00078e0a09 */
[----:B------:R1:W3:Y:S02]  /*0d00*/  F2I.FTZ.U32.TRUNC.NTZ R5, R4 ;  /* 0x0000000400057305 */ /* 0x0002e4000021f000 */
[----:B-1----:R-:W-:Y:S02]  /*0d10*/  IMAD.MOV.U32 R4, RZ, RZ, RZ ;  /* 0x000000ffff047224 */ /* 0x002fe400078e00ff */
[----:B---3--:R-:W-:-:S04]  /*0d20*/  IMAD.MOV R6, RZ, RZ, -R5 ;  /* 0x000000ffff067224 */ /* 0x008fc800078e0a05 */
        /* <DEDUP_REMOVED lines=25> */
[----:B------:R1:W3:Y:S01]  /*0ec0*/  LDC.64 R14, c[0x4][R0] ;  /* 0x01000000000e7b82 */ /* 0x0002e20000000a00 */
[----:B------:R-:W-:Y:S02]  /*0ed0*/  IMAD.MOV.U32 R6, RZ, RZ, c[0x4][0xd0] ;  /* 0x01003400ff067624 */ /* 0x000fe400078e00ff */
[----:B------:R-:W-:Y:S02]  /*0ee0*/  IMAD.MOV.U32 R7, RZ, RZ, c[0x4][0xd4] ;  /* 0x01003500ff077624 */ /* 0x000fe400078e00ff */
[----:B------:R-:W-:-:S02]  /*0ef0*/  IMAD.MOV.U32 R8, RZ, RZ, 0x53f ;  /* 0x0000053fff087424 */ /* 0x000fc400078e00ff */
[----:B------:R-:W-:Y:S02]  /*0f00*/  IMAD.MOV.U32 R10, RZ, RZ, c[0x4][0xa8] ;  /* 0x01002a00ff0a7624 */ /* 0x000fe400078e00ff */
[----:B------:R-:W-:Y:S02]  /*0f10*/  IMAD.MOV.U32 R11, RZ, RZ, c[0x4][0xac] ;  /* 0x01002b00ff0b7624 */ /* 0x000fe400078e00ff */
[----:B0-----:R-:W-:Y:S02]  /*0f20*/  IMAD.MOV.U32 R12, RZ, RZ, 0x1 ;  /* 0x00000001ff0c7424 */ /* 0x001fe400078e00ff */
[----:B------:R-:W-:Y:S02]  /*0f30*/  IMAD.MOV.U32 R13, RZ, RZ, RZ ;  /* 0x000000ffff0d7224 */ /* 0x000fe400078e00ff */
[----:B-1----:R-:W-:Y:S01]  /*0f40*/  LEPC R16 ;  /* 0x000000000010734e */ /* 0x002fe20000000000 */
[----:B------:R-:W-:Y:S02]  /*0f50*/  MOV R3, 0xfc0 ;  /* 0x00000fc000037802 */ /* 0x000fe40000000f00 */
[----:B------:R-:W-:Y:S02]  /*0f60*/  MOV R20, 0xf40 ;  /* 0x00000f4000147802 */ /* 0x000fe40000000f00 */
[----:B------:R-:W-:-:S02]  /*0f70*/  MOV R21, 0x0 ;  /* 0x0000000000157802 */ /* 0x000fc40000000f00 */
[----:B------:R-:W-:Y:S02]  /*0f80*/  MOV R0, 0x0 ;  /* 0x0000000000007802 */ /* 0x000fe40000000f00 */
[----:B------:R-:W-:-:S04]  /*0f90*/  IADD3 R20, P0, P1, -R20, R3, R16 ;  /* 0x0000000314147210 */ /* 0x000fc8000791e110 */
[----:B------:R-:W-:-:S04]  /*0fa0*/  IADD3.X R21, ~R0, R21, R17, P0, P1 ;  /* 0x0000001500157210 */ /* 0x000fc800007e2511 */
[----:B--23--:R-:W-:Y:S05]  /*0fb0*/  CALL.ABS.NOINC R14 ;  /* 0x000000000e007343 */ /* 0x00cfea0003c00000 */
.L_x_645:
        /* <DEDUP_REMOVED lines=9> */
.L_x_646:
        /* <DEDUP_REMOVED lines=16> */
[----:B0-----:R-:W0:Y:S04]  /*1150*/  LDS.64 R12, [R4+0x440] ;  /* 0x00044000040c7984 */ /* 0x001e280000000a00 */
[----:B------:R-:W3:Y:S01]  /*1160*/  LDS.64 R14, [R37] ;  /* 0x00000000250e7984 */ /* 0x000ee20000000a00 */
[----:B0-----:R-:W-:-:S02]  /*1170*/  SHF.R.U64 R8, R12, 0x10, R13 ;  /* 0x000000100c087819 */ /* 0x001fc4000000120d */
[----:B------:R-:W-:Y:S02]  /*1180*/  SHF.R.U32.HI R6, RZ, 0x10, R13 ;  /* 0x00000010ff067819 */ /* 0x000fe4000001160d */
[--C-:B-1-3--:R-:W-:Y:S02]  /*1190*/  SHF.R.U64 R33, R14, 0x10, R15.reuse ;  /* 0x000000100e217819 */ /* 0x10afe4000000120f */
        /* <DEDUP_REMOVED lines=21> */
[----:B------:R-:W3:Y:S01]  /*12f0*/  I2F R7, R7 ;  /* 0x0000000700077306 */ /* 0x000ee20000201400 */
[----:B0-----:R-:W-:-:S04]  /*1300*/  FMUL.FTZ R5, R9, R12 ;  /* 0x0000000c09057220 */ /* 0x001fc80000410000 */
[----:B------:R-:W-:-:S03]  /*1310*/  FMUL.FTZ R10, R5, 13.28771209716796875 ;  /* 0x41549a78050a7820 */ /* 0x000fc60000410000 */
[----:B------:R-:W0:Y:S01]  /*1320*/  I2F R11, R11 ;  /* 0x0000000b000b7306 */ /* 0x000e220000201400 */
[----:B-1----:R-:W-:-:S04]  /*1330*/  FMUL.FTZ R6, R6, R12 ;  /* 0x0000000c06067220 */ /* 0x002fc80000410000 */
[----:B------:R-:W-:Y:S02]  /*1340*/  FMUL.FTZ R6, R6, 13.28771209716796875 ;  /* 0x41549a7806067820 */ /* 0x000fe40000410000 */
[-C--:B---3--:R-:W-:Y:S01]  /*1350*/  FMUL.FTZ R8, R7, R12.reuse ;  /* 0x0000000c07087220 */ /* 0x088fe20000410000 */
[----:B------:R-:W-:Y:S03]  /*1360*/  I2F R4, c[0x0][0x1ec] ;  /* 0x00007b0000047b06 */ /* 0x000fe60000201400 */
[----:B------:R-:W-:Y:S02]  /*1370*/  FMUL.FTZ R8, R8, 13.28771209716796875 ;  /* 0x41549a7808087820 */ /* 0x000fe40000410000 */
[----:B0-----:R-:W-:-:S03]  /*1380*/  FMUL.FTZ R5, R11, R12 ;  /* 0x0000000c0b057220 */ /* 0x001fc60000410000 */
[----:B------:R-:W0:Y:S01]  /*1390*/  MUFU.EX2 R13, -R6 ;  /* 0x80000006000d7308 */ /* 0x000e220000000800 */
[----:B------:R-:W-:-:S07]  /*13a0*/  FMUL.FTZ R9, R5, 13.28771209716796875 ;  /* 0x41549a7805097820 */ /* 0x000fce0000410000 */
[----:B------:R-:W1:Y:S08]  /*13b0*/  MUFU.EX2 R7, -R8 ;  /* 0x8000000800077308 */ /* 0x000e700000000800 */
[----:B------:R-:W3:Y:S01]  /*13c0*/  MUFU.EX2 R15, -R10 ;  /* 0x8000000a000f7308 */ /* 0x000ee20000000800 */
[----:B0-----:R-:W-:-:S04]  /*13d0*/  FMUL.FTZ R5, R4, R13 ;  /* 0x0000000d04057220 */ /* 0x001fc80000410000 */
[----:B------:R-:W-:-:S03]  /*13e0*/  FMUL.RZ R11, R5, 0.15915493667125701904 ;  /* 0x3e22f983050b7820 */ /* 0x000fc6000040c000 */
[----:B------:R-:W0:Y:S01]  /*13f0*/  MUFU.EX2 R9, -R9 ;  /* 0x8000000900097308 */ /* 0x000e220000000800 */
[----:B-1----:R-:W-:-:S04]  /*1400*/  FMUL.FTZ R7, R4, R7 ;  /* 0x0000000704077220 */ /* 0x002fc80000410000 */
[----:B------:R-:W-:Y:S02]  /*1410*/  FMUL.RZ R14, R7, 0.15915493667125701904 ;  /* 0x3e22f983070e7820 */ /* 0x000fe4000040c000 */
[C---:B---3--:R-:W-:Y:S01]  /*1420*/  FMUL.FTZ R7, R4.reuse, R15 ;  /* 0x0000000f04077220 */ /* 0x048fe20000410000 */
[----:B------:R-:W-:Y:S03]  /*1430*/  MUFU.SIN R6, R11 ;  /* 0x0000000b00067308 */ /* 0x000fe60000000400 */
[----:B------:R-:W-:Y:S02]  /*1440*/  FMUL.RZ R7, R7, 0.15915493667125701904 ;  /* 0x3e22f98307077820 */ /* 0x000fe4000040c000 */
[----:B0-----:R-:W-:-:S03]  /*1450*/  FMUL.FTZ R4, R4, R9 ;  /* 0x0000000904047220 */ /* 0x001fc60000410000 */
[----:B------:R0:W1:Y:S01]  /*1460*/  MUFU.COS R5, R11 ;  /* 0x0000000b00057308 */ /* 0x0000620000000000 */
[----:B------:R-:W-:Y:S01]  /*1470*/  FMUL.RZ R19, R4, 0.15915493667125701904 ;  /* 0x3e22f98304137820 */ /* 0x000fe2000040c000 */
[--C-:B------:R-:W-:Y:S02]  /*1480*/  HADD2.F32 R4, -RZ, R32.reuse.H1_H1 ;  /* 0x30000020ff047230 */ /* 0x100fe40000004100 */
[----:B------:R-:W-:-:S04]  /*1490*/  HADD2.F32 R32, -RZ, R32.H0_H0 ;  /* 0x20000020ff207230 */ /* 0x000fc80000004100 */
[----:B------:R-:W3:Y:S01]  /*14a0*/  MUFU.SIN R10, R14 ;  /* 0x0000000e000a7308 */ /* 0x000ee20000000400 */
[--C-:B0-----:R-:W-:Y:S02]  /*14b0*/  HADD2.F32 R11, -RZ, R33.reuse.H1_H1 ;  /* 0x30000021ff0b7230 */ /* 0x101fe40000004100 */
[----:B------:R-:W-:-:S05]  /*14c0*/  HADD2.F32 R33, -RZ, R33.H0_H0 ;  /* 0x20000021ff217230 */ /* 0x000fca0000004100 */
[----:B------:R-:W0:Y:S01]  /*14d0*/  MUFU.SIN R13, R7 ;  /* 0x00000007000d7308 */ /* 0x000e220000000400 */
[----:B-1----:R-:W-:-:S07]  /*14e0*/  FMUL.FTZ R9, R5, R4 ;  /* 0x0000000405097220 */ /* 0x002fce0000410000 */
[----:B------:R-:W1:Y:S08]  /*14f0*/  MUFU.SIN R16, R19 ;  /* 0x0000001300107308 */ /* 0x000e700000000400 */
[----:B------:R4:W5:Y:S08]  /*1500*/  MUFU.COS R8, R14 ;  /* 0x0000000e00087308 */ /* 0x0009700000000000 */
[----:B------:R2:W0:Y:S01]  /*1510*/  MUFU.COS R12, R7 ;  /* 0x00000007000c7308 */ /* 0x0004220000000000 */
[----:B----4-:R-:W-:-:S02]  /*1520*/  HADD2.F32 R14, -RZ, R34.H1_H1 ;  /* 0x30000022ff0e7230 */ /* 0x010fc40000004100 */
[----:B------:R-:W-:-:S05]  /*1530*/  HADD2.F32 R34, -RZ, R34.H0_H0 ;  /* 0x20000022ff227230 */ /* 0x000fca0000004100 */
[----:B------:R-:W4:Y:S01]  /*1540*/  MUFU.COS R15, R19 ;  /* 0x00000013000f7308 */ /* 0x000f220000000000 */
[----:B--2---:R-:W-:Y:S02]  /*1550*/  FMUL.FTZ R7, R6, R4 ;  /* 0x0000000406077220 */ /* 0x004fe40000410000 */
[----:B---3--:R-:W-:Y:S02]  /*1560*/  FMUL.FTZ R4, R10, R11 ;  /* 0x0000000b0a047220 */ /* 0x008fe40000410000 */
[-C--:B------:R-:W-:Y:S02]  /*1570*/  FFMA.FTZ R7, R5, R32.reuse, -R7 ;  /* 0x0000002005077223 */ /* 0x080fe40000010807 */
[----:B------:R-:W-:Y:S02]  /*1580*/  FFMA.FTZ R32, R6, R32, R9 ;  /* 0x0000002006207223 */ /* 0x000fe40000010009 */
[----:B0-----:R-:W-:Y:S02]  /*1590*/  FMUL.FTZ R5, R13, R14 ;  /* 0x0000000e0d057220 */ /* 0x001fe40000410000 */
[----:B-1----:R-:W-:Y:S01]  /*15a0*/  FMUL.FTZ R6, R16, R17 ;  /* 0x0000001110067220 */ /* 0x002fe20000410000 */
        /* <DEDUP_REMOVED lines=14> */
.L_x_650:
        /* <DEDUP_REMOVED lines=39> */
[----:B------:R-:W3:Y:S01]  /*1900*/  I2F R8, R8 ;  /* 0x0000000800087306 */ /* 0x000ee20000201400 */
[----:B0-----:R-:W-:-:S04]  /*1910*/  FMUL.FTZ R5, R5, R11 ;  /* 0x0000000b05057220 */ /* 0x001fc80000410000 */
[----:B------:R-:W-:-:S03]  /*1920*/  FMUL.FTZ R5, R5, 13.28771209716796875 ;  /* 0x41549a7805057820 */ /* 0x000fc60000410000 */
[----:B------:R-:W0:Y:S01]  /*1930*/  I2F R10, R10 ;  /* 0x0000000a000a7306 */ /* 0x000e220000201400 */
[----:B-1----:R-:W-:-:S04]  /*1940*/  FMUL.FTZ R7, R6, R11 ;  /* 0x0000000b06077220 */ /* 0x002fc80000410000 */
[----:B------:R-:W-:-:S03]  /*1950*/  FMUL.FTZ R7, R7, 13.28771209716796875 ;  /* 0x41549a7807077820 */ /* 0x000fc60000410000 */
[----:B------:R-:W-:Y:S01]  /*1960*/  I2F R4, R4 ;  /* 0x0000000400047306 */ /* 0x000fe20000201400 */
[----:B---3--:R-:W-:-:S04]  /*1970*/  FMUL.FTZ R6, R8, R11 ;  /* 0x0000000b08067220 */ /* 0x008fc80000410000 */
[----:B------:R-:W-:-:S03]  /*1980*/  FMUL.FTZ R9, R6, 13.28771209716796875 ;  /* 0x41549a7806097820 */ /* 0x000fc60000410000 */
[----:B------:R-:W1:Y:S01]  /*1990*/  MUFU.EX2 R5, -R5 ;  /* 0x8000000500057308 */ /* 0x000e620000000800 */
[----:B0-----:R-:W-:-:S04]  /*19a0*/  FMUL.FTZ R10, R10, R11 ;  /* 0x0000000b0a0a7220 */ /* 0x001fc80000410000 */
[----:B------:R-:W-:-:S03]  /*19b0*/  FMUL.FTZ R11, R10, 13.28771209716796875 ;  /* 0x41549a780a0b7820 */ /* 0x000fc60000410000 */
[----:B------:R-:W0:Y:S08]  /*19c0*/  MUFU.EX2 R7, -R7 ;  /* 0x8000000700077308 */ /* 0x000e300000000800 */
[----:B------:R-:W3:Y:S01]  /*19d0*/  MUFU.EX2 R9, -R9 ;  /* 0x8000000900097308 */ /* 0x000ee20000000800 */
[----:B-1----:R-:W-:-:S04]  /*19e0*/  FMUL.FTZ R6, R4, R5 ;  /* 0x0000000504067220 */ /* 0x002fc80000410000 */
[----:B------:R-:W-:-:S03]  /*19f0*/  FMUL.RZ R13, R6, 0.15915493667125701904 ;  /* 0x3e22f983060d7820 */ /* 0x000fc6000040c000 */
[----:B------:R-:W1:Y:S01]  /*1a00*/  MUFU.EX2 R11, -R11 ;  /* 0x8000000b000b7308 */ /* 0x000e620000000800 */
[----:B0-----:R-:W-:-:S04]  /*1a10*/  FMUL.FTZ R8, R4, R7 ;  /* 0x0000000704087220 */ /* 0x001fc80000410000 */
[----:B------:R-:W-:-:S03]  /*1a20*/  FMUL.RZ R8, R8, 0.15915493667125701904 ;  /* 0x3e22f98308087820 */ /* 0x000fc6000040c000 */
[----:B------:R-:W0:Y:S01]  /*1a30*/  MUFU.COS R5, R13 ;  /* 0x0000000d00057308 */ /* 0x000e220000000000 */
[----:B---3--:R-:W-:-:S04]  /*1a40*/  FMUL.FTZ R7, R4, R9 ;  /* 0x0000000904077220 */ /* 0x008fc80000410000 */
[----:B------:R-:W-:-:S03]  /*1a50*/  FMUL.RZ R9, R7, 0.15915493667125701904 ;  /* 0x3e22f98307097820 */ /* 0x000fc6000040c000 */
[----:B------:R3:W4:Y:S01]  /*1a60*/  MUFU.SIN R6, R13 ;  /* 0x0000000d00067308 */ /* 0x0007220000000400 */
[----:B-1----:R-:W-:-:S04]  /*1a70*/  FMUL.FTZ R4, R4, R11 ;  /* 0x0000000b04047220 */ /* 0x002fc80000410000 */
[----:B------:R-:W-:-:S03]  /*1a80*/  FMUL.RZ R21, R4, 0.15915493667125701904 ;  /* 0x3e22f98304157820 */ /* 0x000fc6000040c000 */
[----:B------:R-:W1:Y:S01]  /*1a90*/  MUFU.SIN R12, R8 ;  /* 0x00000008000c7308 */ /* 0x000e620000000400 */
        /* <DEDUP_REMOVED lines=13> */
[----:B------:R-:W2:Y:S01]  /*1b70*/  MUFU.SIN R19, R21 ;  /* 0x0000001500137308 */ /* 0x000ea20000000400 */
[----:B0-----:R-:W-:-:S02]  /*1b80*/  FMUL.FTZ R9, R6, R8 ;  /* 0x0000000806097220 */ /* 0x001fc40000410000 */
[-C--:B-1----:R-:W-:Y:S02]  /*1b90*/  FMUL.FTZ R8, R12, R13.reuse ;  /* 0x0000000d0c087220 */ /* 0x082fe40000410000 */
        /* <DEDUP_REMOVED lines=21> */
[----:B--2---:R-:W-:Y:S01]  /*1cf0*/  FMUL.FTZ R12, R38, R19 ;  /* 0x00000013260c7220 */ /* 0x004fe20000410000 */
        /* <DEDUP_REMOVED lines=11> */
.L_x_653:
[----:B------:R-:W-:Y:S05]  /*1db0*/  BSYNC B2 ;  /* 0x0000000000027941 */ /* 0x000fea0003800000 */
.L_x_652:
        /* <DEDUP_REMOVED lines=16> */
.L_x_651:
[----:B------:R-:W-:Y:S05]  /*1ec0*/  BSYNC B1 ;  /* 0x0000000000017941 */ /* 0x000fea0003800000 */
.L_x_649:
        /* <DEDUP_REMOVED lines=16> */
.L_x_648:
[----:B------:R-:W-:Y:S05]  /*1fd0*/  BSYNC B0 ;  /* 0x0000000000007941 */ /* 0x000fea0003800000 */
.L_x_647:
[----:B------:R-:W-:Y:S06]  /*1fe0*/  BAR.SYNC.DEFER_BLOCKING 0x0 ;  /* 0x0000000000007b1d */ /* 0x000fec0000010000 */
[----:B------:R-:W-:Y:S01]  /*1ff0*/  BSSY B0, `(.L_x_654) ;  /* 0x0000005000007945 */ /* 0x000fe20003800000 */
[----:B------:R-:W-:Y:S05]  /*2000*/  @!P6 BRA `(.L_x_655) ;  /* 0x000000300000e947 */ /* 0x000fea0003800000 */
[----:B------:R-:W-:Y:S01]  /*2010*/  ISETP.NE.AND P0, PT, RZ, c[0x0][0x1ec], PT ;  /* 0x00007b00ff007a0c */ /* 0x000fe20003f05270 */
[----:B-1----:R1:W3:-:S12]  /*2020*/  LDS.128 R32, [R0] ;  /* 0x0000000000207984 */ /* 0x0022d80000000c00 */
[----:B------:R1:W4:Y:S02]  /*2030*/  @!P0 LDS.128 R24, [R3] ;  /* 0x0000000003188984 */ /* 0x0003240000000c00 */
.L_x_655:
[----:B------:R-:W-:Y:S05]  /*2040*/  BSYNC B0 ;  /* 0x0000000000007941 */ /* 0x000fea0003800000 */
.L_x_654:
[----:B------:R-:W-:Y:S06]  /*2050*/  BAR.SYNC.DEFER_BLOCKING 0x0 ;  /* 0x0000000000007b1d */ /* 0x000fec0000010000 */
[----:B------:R-:W-:Y:S05]  /*2060*/  BRA `(.L_x_644) ;  /* 0x00000aa000007947 */ /* 0x000fea0003800000 */
.L_x_643:
[----:B------:R-:W-:Y:S01]  /*2070*/  ISETP.NE.AND P0, PT, RZ, c[0x0][0x1ec], PT ;  /* 0x00007b00ff007a0c */ /* 0x000fe20003f05270 */
[----:B------:R-:W-:Y:S01]  /*2080*/  BSSY B0, `(.L_x_644) ;  /* 0x00000a8000007945 */ /* 0x000fe20003800000 */
[----:B-1----:R-:W-:-:S11]  /*2090*/  IADD3 R0, -R44, c[0x0][0x1ec], RZ ;  /* 0x00007b002c007a10 */ /* 0x002fd60007ffe1ff */
[----:B------:R-:W-:Y:S05]  /*20a0*/  @!P0 BRA `(.L_x_656) ;  /* 0x0000045000008947 */ /* 0x000fea0003800000 */
[----:B------:R-:W-:-:S13]  /*20b0*/  ISETP.GE.AND P0, PT, R19, c[0x0][0x1e0], PT ;  /* 0x0000780013007a0c */ /* 0x000fda0003f06270 */
[----:B------:R-:W-:Y:S05]  /*20c0*/  @P0 BRA `(.L_x_657) ;  /* 0x00000a3000000947 */ /* 0x000fea0003800000 */
[----:B------:R-:W1:Y:S01]  /*20d0*/  I2F R7, c[0x0][0x1e0] ;  /* 0x0000780000077b06 */ /* 0x000e620000201400 */
[C---:B------:R-:W-:Y:S01]  /*20e0*/  IADD3 R4, R19.reuse, 0x2, RZ ;  /* 0x0000000213047810 */ /* 0x040fe20007ffe0ff */
[--C-:B------:R-:W-:Y:S01]  /*20f0*/  HADD2.F32 R16, -RZ, R33.reuse.H1_H1 ;  /* 0x30000021ff107230 */ /* 0x100fe20000004100 */
[C---:B------:R-:W-:Y:S01]  /*2100*/  IADD3 R6, R19.reuse, 0x4, RZ ;  /* 0x0000000413067810 */ /* 0x040fe20007ffe0ff */
[----:B------:R-:W-:Y:S01]  /*2110*/  HADD2.F32 R33, -RZ, R33.H0_H0 ;  /* 0x20000021ff217230 */ /* 0x000fe20000004100 */
[----:B------:R-:W-:Y:S01]  /*2120*/  IADD3 R8, R19, 0x6, RZ ;  /* 0x0000000613087810 */ /* 0x000fe20007ffe0ff */
[--C-:B------:R-:W-:Y:S02]  /*2130*/  HADD2.F32 R17, -RZ, R35.reuse.H1_H1 ;  /* 0x30000023ff117230 */ /* 0x100fe40000004100 */
[----:B------:R-:W-:Y:S01]  /*2140*/  I2F R3, R19 ;  /* 0x0000001300037306 */ /* 0x000fe20000201400 */
[----:B------:R-:W-:-:S07]  /*2150*/  HADD2.F32 R35, -RZ, R35.H0_H0 ;  /* 0x20000023ff237230 */ /* 0x000fce0000004100 */
[----:B-1----:R-:W1:Y:S08]  /*2160*/  MUFU.RCP R9, R7 ;  /* 0x0000000700097308 */ /* 0x002e700000001000 */
[----:B------:R-:W3:Y:S08]  /*2170*/  I2F R4, R4 ;  /* 0x0000000400047306 */ /* 0x000ef00000201400 */
[----:B------:R-:W4:Y:S01]  /*2180*/  I2F R6, R6 ;  /* 0x0000000600067306 */ /* 0x000f220000201400 */
[----:B-1----:R-:W-:-:S04]  /*2190*/  FMUL.FTZ R3, R3, R9 ;  /* 0x0000000903037220 */ /* 0x002fc80000410000 */
[----:B------:R-:W-:-:S03]  /*21a0*/  FMUL.FTZ R3, R3, 13.28771209716796875 ;  /* 0x41549a7803037820 */ /* 0x000fc60000410000 */
[----:B------:R-:W1:Y:S01]  /*21b0*/  I2F R8, R8 ;  /* 0x0000000800087306 */ /* 0x000e620000201400 */
[----:B---3--:R-:W-:-:S04]  /*21c0*/  FMUL.FTZ R5, R4, R9 ;  /* 0x0000000904057220 */ /* 0x008fc80000410000 */
[----:B------:R-:W-:Y:S02]  /*21d0*/  FMUL.FTZ R5, R5, 13.28771209716796875 ;  /* 0x41549a7805057820 */ /* 0x000fe40000410000 */
[-C--:B----4-:R-:W-:Y:S01]  /*21e0*/  FMUL.FTZ R7, R6, R9.reuse ;  /* 0x0000000906077220 */ /* 0x090fe20000410000 */
[----:B------:R-:W-:Y:S03]  /*21f0*/  I2F R0, R0 ;  /* 0x0000000000007306 */ /* 0x000fe60000201400 */
[----:B------:R-:W-:Y:S02]  /*2200*/  FMUL.FTZ R7, R7, 13.28771209716796875 ;  /* 0x41549a7807077820 */ /* 0x000fe40000410000 */
[----:B-1----:R-:W-:-:S03]  /*2210*/  FMUL.FTZ R4, R8, R9 ;  /* 0x0000000908047220 */ /* 0x002fc60000410000 */
[----:B------:R-:W1:Y:S01]  /*2220*/  MUFU.EX2 R3, -R3 ;  /* 0x8000000300037308 */ /* 0x000e620000000800 */
[----:B------:R-:W-:-:S07]  /*2230*/  FMUL.FTZ R8, R4, 13.28771209716796875 ;  /* 0x41549a7804087820 */ /* 0x000fce0000410000 */
[----:B------:R-:W3:Y:S08]  /*2240*/  MUFU.EX2 R5, -R5 ;  /* 0x8000000500057308 */ /* 0x000ef00000000800 */
[----:B------:R-:W4:Y:S01]  /*2250*/  MUFU.EX2 R7, -R7 ;  /* 0x8000000700077308 */ /* 0x000f220000000800 */
[----:B-1----:R-:W-:-:S04]  /*2260*/  FMUL.FTZ R4, R0, R3 ;  /* 0x0000000300047220 */ /* 0x002fc80000410000 */
[----:B0-----:R-:W-:-:S03]  /*2270*/  FMUL.RZ R12, R4, 0.15915493667125701904 ;  /* 0x3e22f983040c7820 */ /* 0x001fc6000040c000 */
[----:B------:R0:W1:Y:S01]  /*2280*/  MUFU.EX2 R9, -R8 ;  /* 0x8000000800097308 */ /* 0x0000620000000800 */
[----:B---3--:R-:W-:-:S04]  /*2290*/  FMUL.FTZ R6, R0, R5 ;  /* 0x0000000500067220 */ /* 0x008fc80000410000 */
[----:B------:R-:W-:Y:S02]  /*22a0*/  FMUL.RZ R14, R6, 0.15915493667125701904 ;  /* 0x3e22f983060e7820 */ /* 0x000fe4000040c000 */
[C---:B----4-:R-:W-:Y:S01]  /*22b0*/  FMUL.FTZ R5, R0.reuse, R7 ;  /* 0x0000000700057220 */ /* 0x050fe20000410000 */
[----:B------:R-:W-:Y:S01]  /*22c0*/  MUFU.COS R3, R12 ;  /* 0x0000000c00037308 */ /* 0x000fe20000000000 */
[--C-:B0-----:R-:W-:Y:S02]  /*22d0*/  HADD2.F32 R8, -RZ, R32.reuse.H1_H1 ;  /* 0x30000020ff087230 */ /* 0x101fe40000004100 */
[----:B------:R-:W-:Y:S01]  /*22e0*/  FMUL.RZ R5, R5, 0.15915493667125701904 ;  /* 0x3e22f98305057820 */ /* 0x000fe2000040c000 */
[----:B------:R-:W-:Y:S01]  /*22f0*/  HADD2.F32 R32, -RZ, R32.H0_H0 ;  /* 0x20000020ff207230 */ /* 0x000fe20000004100 */
[----:B-1----:R-:W-:-:S03]  /*2300*/  FMUL.FTZ R0, R0, R9 ;  /* 0x0000000900007220 */ /* 0x002fc60000410000 */
[----:B------:R-:W0:Y:S01]  /*2310*/  MUFU.SIN R4, R12 ;  /* 0x0000000c00047308 */ /* 0x000e220000000400 */
[----:B------:R-:W-:-:S07]  /*2320*/  FMUL.RZ R15, R0, 0.15915493667125701904 ;  /* 0x3e22f983000f7820 */ /* 0x000fce000040c000 */
[----:B------:R-:W-:Y:S08]  /*2330*/  MUFU.COS R6, R14 ;  /* 0x0000000e00067308 */ /* 0x000ff00000000000 */
[----:B------:R1:W3:Y:S01]  /*2340*/  MUFU.SIN R7, R14 ;  /* 0x0000000e00077308 */ /* 0x0002e20000000400 */
[----:B0-----:R-:W-:-:S04]  /*2350*/  FMUL.FTZ R0, R4, R8 ;  /* 0x0000000804007220 */ /* 0x001fc80000410000 */
[----:B------:R-:W-:-:S03]  /*2360*/  FFMA.FTZ R0, R3, R32, -R0 ;  /* 0x0000002003007223 */ /* 0x000fc60000010800 */
[----:B------:R-:W-:Y:S01]  /*2370*/  MUFU.COS R10, R5 ;  /* 0x00000005000a7308 */ /* 0x000fe20000000000 */
[--C-:B-1----:R-:W-:Y:S02]  /*2380*/  HADD2.F32 R14, -RZ, R34.reuse.H1_H1 ;  /* 0x30000022ff0e7230 */ /* 0x102fe40000004100 */
[----:B------:R-:W-:-:S05]  /*2390*/  HADD2.F32 R34, -RZ, R34.H0_H0 ;  /* 0x20000022ff227230 */ /* 0x000fca0000004100 */
[----:B------:R0:W1:Y:S01]  /*23a0*/  MUFU.SIN R11, R5 ;  /* 0x00000005000b7308 */ /* 0x0000620000000400 */
        /* <DEDUP_REMOVED lines=21> */
.L_x_656:
        /* <DEDUP_REMOVED lines=9> */
[----:B------:R3:W-:Y:S01]  /*2590*/  I2F R4, R19 ;  /* 0x0000001300047306 */ /* 0x0007e20000201400 */
[----:B------:R-:W-:Y:S02]  /*25a0*/  HADD2.F32 R34, -RZ, R34.H0_H0 ;  /* 0x20000022ff227230 */ /* 0x000fe40000004100 */
[----:B------:R-:W-:-:S02]  /*25b0*/  HADD2.F32 R23, -RZ, R35.H1_H1 ;  /* 0x30000023ff177230 */ /* 0x000fc40000004100 */
[----:B------:R-:W-:Y:S02]  /*25c0*/  HADD2.F32 R36, -RZ, R27.H1_H1 ;  /* 0x3000001bff247230 */ /* 0x000fe40000004100 */
[----:B------:R-:W-:Y:S01]  /*25d0*/  HADD2.F32 R35, -RZ, R35.H0_H0 ;  /* 0x20000023ff237230 */ /* 0x000fe20000004100 */
[----:B-1----:R-:W1:Y:S01]  /*25e0*/  MUFU.RCP R3, R3 ;  /* 0x0000000300037308 */ /* 0x002e620000001000 */
[--C-:B---3--:R-:W-:Y:S02]  /*25f0*/  HADD2.F32 R19, -RZ, R26.reuse.H1_H1 ;  /* 0x3000001aff137230 */ /* 0x108fe40000004100 */
[----:B------:R-:W-:Y:S02]  /*2600*/  HADD2.F32 R26, -RZ, R26.H0_H0 ;  /* 0x2000001aff1a7230 */ /* 0x000fe40000004100 */
[----:B------:R-:W-:-:S03]  /*2610*/  HADD2.F32 R27, -RZ, R27.H0_H0 ;  /* 0x2000001bff1b7230 */ /* 0x000fc60000004100 */
[----:B------:R-:W3:Y:S08]  /*2620*/  I2F R6, R6 ;  /* 0x0000000600067306 */ /* 0x000ef00000201400 */
[----:B------:R-:W4:Y:S01]  /*2630*/  I2F R10, R10 ;  /* 0x0000000a000a7306 */ /* 0x000f220000201400 */
[----:B-1----:R-:W-:-:S04]  /*2640*/  FMUL.FTZ R4, R4, R3 ;  /* 0x0000000304047220 */ /* 0x002fc80000410000 */
[----:B------:R-:W-:-:S03]  /*2650*/  FMUL.FTZ R4, R4, 13.28771209716796875 ;  /* 0x41549a7804047820 */ /* 0x000fc60000410000 */
[----:B0-----:R-:W0:Y:S01]  /*2660*/  I2F R12, R11 ;  /* 0x0000000b000c7306 */ /* 0x001e220000201400 */
[----:B---3--:R-:W-:-:S04]  /*2670*/  FMUL.FTZ R7, R6, R3 ;  /* 0x0000000306077220 */ /* 0x008fc80000410000 */
[----:B------:R-:W-:-:S03]  /*2680*/  FMUL.FTZ R8, R7, 13.28771209716796875 ;  /* 0x41549a7807087820 */ /* 0x000fc60000410000 */
[----:B------:R-:W-:Y:S01]  /*2690*/  I2F R0, R0 ;  /* 0x0000000000007306 */ /* 0x000fe20000201400 */
[----:B----4-:R-:W-:-:S04]  /*26a0*/  FMUL.FTZ R7, R10, R3 ;  /* 0x000000030a077220 */ /* 0x010fc80000410000 */
[----:B------:R-:W-:-:S03]  /*26b0*/  FMUL.FTZ R6, R7, 13.28771209716796875 ;  /* 0x41549a7807067820 */ /* 0x000fc60000410000 */
[----:B------:R-:W1:Y:S01]  /*26c0*/  MUFU.EX2 R5, -R4 ;  /* 0x8000000400057308 */ /* 0x000e620000000800 */
[----:B0-----:R-:W-:-:S04]  /*26d0*/  FMUL.FTZ R12, R12, R3 ;  /* 0x000000030c0c7220 */ /* 0x001fc80000410000 */
[----:B------:R-:W-:-:S03]  /*26e0*/  FMUL.FTZ R12, R12, 13.28771209716796875 ;  /* 0x41549a780c0c7820 */ /* 0x000fc60000410000 */
[----:B------:R-:W0:Y:S08]  /*26f0*/  MUFU.EX2 R9, -R8 ;  /* 0x8000000800097308 */ /* 0x000e300000000800 */
[----:B------:R3:W4:Y:S01]  /*2700*/  MUFU.EX2 R3, -R6 ;  /* 0x8000000600037308 */ /* 0x0007220000000800 */
[----:B-1----:R-:W-:-:S04]  /*2710*/  FMUL.FTZ R5, R0, R5 ;  /* 0x0000000500057220 */ /* 0x002fc80000410000 */
        /* <DEDUP_REMOVED lines=11> */
[--C-:B-1----:R-:W-:Y:S02]  /*27d0*/  HADD2.F32 R12, -RZ, R33.reuse.H1_H1 ;  /* 0x30000021ff0c7230 */ /* 0x102fe40000004100 */
[----:B------:R0:W1:Y:S01]  /*27e0*/  MUFU.COS R7, R5 ;  /* 0x0000000500077308 */ /* 0x0000620000000000 */
[----:B-----5:R-:W-:Y:S01]  /*27f0*/  FMUL.FTZ R11, R0, R11 ;  /* 0x0000000b000b7220 */ /* 0x020fe20000410000 */
[----:B------:R-:W-:-:S03]  /*2800*/  HADD2.F32 R33, -RZ, R33.H0_H0 ;  /* 0x20000021ff217230 */ /* 0x000fc60000004100 */
[----:B------:R-:W-:-:S03]  /*2810*/  FMUL.RZ R20, R11, 0.15915493667125701904 ;  /* 0x3e22f9830b147820 */ /* 0x000fc6000040c000 */
[----:B------:R-:W3:Y:S01]  /*2820*/  MUFU.SIN R8, R9 ;  /* 0x0000000900087308 */ /* 0x000ee20000000400 */
[C---:B0-----:R-:W-:Y:S02]  /*2830*/  FMUL.FTZ R5, R4.reuse, R3 ;  /* 0x0000000304057220 */ /* 0x041fe40000410000 */
[----:B------:R-:W-:-:S05]  /*2840*/  FMUL.FTZ R0, R4, R6 ;  /* 0x0000000604007220 */ /* 0x000fca0000410000 */
[----:B------:R0:W4:Y:S01]  /*2850*/  MUFU.COS R13, R9 ;  /* 0x00000009000d7308 */ /* 0x0001220000000000 */
[----:B-1----:R-:W-:-:S07]  /*2860*/  FFMA.FTZ R0, R7, R24, -R0 ;  /* 0x0000001807007223 */ /* 0x002fce0000010800 */
[----:B------:R-:W1:Y:S01]  /*2870*/  MUFU.SIN R16, R10 ;  /* 0x0000000a00107308 */ /* 0x000e620000000400 */
        /* <DEDUP_REMOVED lines=18> */
[-C--:B-1----:R-:W-:Y:S01]  /*29a0*/  FMUL.FTZ R8, R16, R17.reuse ;  /* 0x0000001110087220 */ /* 0x082fe20000410000 */
        /* <DEDUP_REMOVED lines=21> */
.L_x_657:
[----:B------:R-:W-:Y:S05]  /*2b00*/  BSYNC B0 ;  /* 0x0000000000007941 */ /* 0x000fea0003800000 */
.L_x_644:
[----:B------:R-:W-:Y:S01]  /*2b10*/  ISETP.GT.AND P0, PT, R40, 0x1f, PT ;  /* 0x0000001f2800780c */ /* 0x000fe20003f04270 */
[----:B------:R-:W-:Y:S01]  /*2b20*/  BSSY B0, `(.L_x_658) ;  /* 0x000001f000007945 */ /* 0x000fe20003800000 */
[----:B-1----:R-:W-:-:S11]  /*2b30*/  IMAD.MOV.U32 R0, RZ, RZ, RZ ;  /* 0x000000ffff007224 */ /* 0x002fd600078e00ff */
[----:B------:R-:W-:Y:S05]  /*2b40*/  @P0 BRA `(.L_x_659) ;  /* 0x000001c000000947 */ /* 0x000fea0003800000 */
[----:B------:R-:W-:Y:S01]  /*2b50*/  ISETP.NE.AND P1, PT, RZ, c[0x0][0x1ec], PT ;  /* 0x00007b00ff007a0c */ /* 0x000fe20003f25270 */
[----:B0--34-:R-:W-:Y:S01]  /*2b60*/  HMUL2 R12, R33, R25 ;  /* 0x00000019210c7232 */ /* 0x019fe20000000000 */
        /* <DEDUP_REMOVED lines=16> */
.L_x_803:
[----:B---3--:R-:W-:Y:S01]  /*2c70*/  FADD.FTZ R9, R6, R0 ;  /* 0x0000000006097221 */ /* 0x008fe20000010000 */
[----:B------:R-:W-:Y:S05]  /*2c80*/  BRA.DIV ~URZ, `(.L_x_661) ;  /* 0x0000a9d27f007947 */ /* 0x000fea000b800000 */
[----:B------:R-:W3:Y:S02]  /*2c90*/  SHFL.BFLY PT, R0, R9, 0x8, 0x1f ;  /* 0x0d001f0009007f89 */ /* 0x000ee400000e0000 */
[----:B---3--:R-:W-:-:S05]  /*2ca0*/  FADD.FTZ R0, R9, R0 ;  /* 0x0000000009007221 */ /* 0x008fca0000010000 */
[----:B------:R-:W3:Y:S02]  /*2cb0*/  SHFL.BFLY PT, R3, R0, 0x4, 0x1f ;  /* 0x0c801f0000037f89 */ /* 0x000ee400000e0000 */
[----:B---3--:R-:W-:-:S05]  /*2cc0*/  FADD.FTZ R3, R0, R3 ;  /* 0x0000000300037221 */ /* 0x008fca0000010000 */
[----:B0-----:R-:W0:Y:S02]  /*2cd0*/  SHFL.BFLY PT, R4, R3, 0x2, 0x1f ;  /* 0x0c401f0003047f89 */ /* 0x001e2400000e0000 */
[----:B01----:R-:W-:-:S05]  /*2ce0*/  FADD.FTZ R6, R3, R4 ;  /* 0x0000000403067221 */ /* 0x003fca0000010000 */
[----:B------:R0:W1:Y:S02]  /*2cf0*/  SHFL.BFLY PT, R5, R6, 0x1, 0x1f ;  /* 0x0c201f0006057f89 */ /* 0x00006400000e0000 */
.L_x_804:
[----:B-1----:R-:W-:Y:S02]  /*2d00*/  FADD.FTZ R0, R5, R6 ;  /* 0x0000000605007221 */ /* 0x002fe40000010000 */
.L_x_659:
[----:B------:R-:W-:Y:S05]  /*2d10*/  BSYNC B0 ;  /* 0x0000000000007941 */ /* 0x000fea0003800000 */
.L_x_658:
[----:B--2---:R-:W2:Y:S04]  /*2d20*/  LDL R3, [R1+0x10] ;  /* 0x0000100001037983 */ /* 0x004ea80000100800 */
[----:B------:R-:W1:Y:S04]  /*2d30*/  S2R R9, SR_TID.X ;  /* 0x0000000000097919 */ /* 0x000e680000002100 */
[----:B------:R0:W5:Y:S04]  /*2d40*/  LDL R10, [R1+0x26c] ;  /* 0x00026c00010a7983 */ /* 0x0001680000100800 */
[----:B------:R-:W4:Y:S01]  /*2d50*/  S2R R8, SR_CTAID.X ;  /* 0x0000000000087919 */ /* 0x000f220000002500 */
[----:B-1----:R-:W-:-:S02]  /*2d60*/  ISETP.NE.AND P0, PT, R9, RZ, PT ;  /* 0x000000ff0900720c */ /* 0x002fc40003f05270 */
[----:B0-2---:R-:W-:Y:S01]  /*2d70*/  IADD3 R7, R3, -c[0x0][0x1d4], RZ ;  /* 0x8000750003077a10 */ /* 0x005fe20007ffe0ff */
[----:B------:R-:W-:-:S03]  /*2d80*/  IMAD.MOV.U32 R3, RZ, RZ, -0x800001 ;  /* 0xff7fffffff037424 */ /* 0x000fc600078e00ff */
[----:B------:R-:W-:Y:S02]  /*2d90*/  IMNMX R7, RZ, R7, !PT ;  /* 0x00000007ff077217 */ /* 0x000fe40007800200 */
[----:B------:R0:W-:Y:S05]  /*2da0*/  STL [R1+0x18], R3 ;  /* 0x0000180301007387 */ /* 0x0001ea0000100800 */
[----:B------:R-:W-:Y:S05]  /*2db0*/  @P0 BRA `(.L_x_662) ;  /* 0x0000013000000947 */ /* 0x000fea0003800000 */
[----:B----4-:R-:W-:Y:S01]  /*2dc0*/  FMUL.FTZ R0, R0, c[0x0][0x1f0] ;  /* 0x00007c0000007a20 */ /* 0x010fe20000410000 */
[----:B------:R-:W-:Y:S01]  /*2dd0*/  ISETP.NE.U32.AND P0, PT, RZ, c[0x0][0x218], PT ;  /* 0x00008600ff007a0c */ /* 0x000fe20003f05070 */
[----:B-----5:R-:W-:-:S03]  /*2de0*/  IMAD.IADD R6, R10, 0x1, -R7 ;  /* 0x000000010a067824 */ /* 0x020fc600078e0a07 */
[----:B------:R1:W-:Y:S01]  /*2df0*/  STL [R1+0x18], R0 ;  /* 0x0000180001007387 */ /* 0x0003e20000100800 */
[----:B------:R-:W-:-:S13]  /*2e00*/  ISETP.NE.AND.EX P0, PT, RZ, c[0x0][0x21c], PT, P0 ;  /* 0x00008700ff007a0c */ /* 0x000fda0003f05300 */
[----:B------:R-:W-:Y:S05]  /*2e10*/  @!P0 BRA `(.L_x_663) ;  /* 0x000000b000008947 */ /* 0x000fea0003800000 */
[----:B01----:R-:W2:Y:S01]  /*2e20*/  LDL R3, [R1+0x260] ;  /* 0x0002600001037983 */ /* 0x003ea20000100800 */
[----:B------:R-:W-:Y:S02]  /*2e30*/  IMAD.MOV.U32 R11, RZ, RZ, R0 ;  /* 0x000000ffff0b7224 */ /* 0x000fe400078e0000 */
[----:B------:R-:W-:Y:S02]  /*2e40*/  IMAD.MOV.U32 R4, RZ, RZ, 0x2 ;  /* 0x00000002ff047424 */ /* 0x000fe400078e00ff */
[----:B--2---:R-:W-:-:S04]  /*2e50*/  IMAD.IADD R0, R10, 0x1, -R3 ;  /* 0x000000010a007824 */ /* 0x004fc800078e0a03 */
[----:B------:R-:W-:-:S04]  /*2e60*/  IMAD R3, R8, c[0x0][0x220], R0 ;  /* 0x0000880008037a24 */ /* 0x000fc800078e0200 */
[----:B------:R-:W-:-:S04]  /*2e70*/  IMAD R3, R3, c[0x0][0x220], R0 ;  /* 0x0000880003037a24 */ /* 0x000fc800078e0200 */
[----:B------:R-:W-:-:S06]  /*2e80*/  IMAD.WIDE R4, R3, R4, c[0x0][0x218] ;  /* 0x0000860003047625 */ /* 0x000fcc00078e0204 */
[----:B------:R-:W2:Y:S02]  /*2e90*/  LDG.E.U16 R4, [R4.64] ;  /* 0x0000002404047981 */ /* 0x000ea4000c1e1500 */
[----:B--2---:R-:W-:-:S05]  /*2ea0*/  HADD2.F32 R0, -RZ, R4.H0_H0 ;  /* 0x20000004ff007230 */ /* 0x004fca0000004100 */
[----:B------:R-:W-:-:S05]  /*2eb0*/  FADD.FTZ R11, R11, R0 ;  /* 0x000000000b0b7221 */ /* 0x000fca0000010000 */
[----:B------:R0:W-:Y:S02]  /*2ec0*/  STL [R1+0x18], R11 ;  /* 0x0000180b01007387 */ /* 0x0001e40000100800 */
.L_x_663:
[----:B-1----:R-:W2:Y:S04]  /*2ed0*/  LDL R0, [R1+0x18] ;  /* 0x0000180001007983 */ /* 0x002ea80000100800 */
[----:B--2---:R1:W-:Y:S02]  /*2ee0*/  STS [R6.X4+0x440], R0 ;  /* 0x0004400006007388 */ /* 0x0043e40000004800 */
.L_x_662:
[----:B----4-:R-:W-:Y:S02]  /*2ef0*/  WARPSYNC 0xffffffff ;  /* 0xffffffff00007948 */ /* 0x010fe40003800000 */
[----:B------:R-:W-:Y:S06]  /*2f00*/  BAR.SYNC.DEFER_BLOCKING 0x0 ;  /* 0x0000000000007b1d */ /* 0x000fec0000010000 */
[----:B------:R-:W-:-:S02]  /*2f10*/  ULDC UR4, c[0x0][0x1ec] ;  /* 0x00007b0000047ab9 */ /* 0x000fc40000000800 */
[----:B------:R-:W-:-:S06]  /*2f20*/  UISETP.NE.AND UP0, UPT, URZ, UR4, UPT ;  /* 0x000000043f00728c */ /* 0x000fcc000bf05270 */
[----:B------:R-:W-:Y:S01]  /*2f30*/  PLOP3.LUT P2, PT, PT, PT, UP0, 0x80, 0x0 ;  /* 0x000000000000781c */ /* 0x000fe20003f4f008 */
[----:B------:R-:W2:Y:S04]  /*2f40*/  LDS.128 R20, [0x40] ;  /* 0x00004000ff147984 */ /* 0x000ea80000000c00 */
[----:B------:R-:W4:Y:S04]  /*2f50*/  LDS.128 R16, [0x50] ;  /* 0x00005000ff107984 */ /* 0x000f280000000c00 */
[----:B------:R-:W0:Y:S04]  /*2f60*/  LDS.128 R12, [0x60] ;  /* 0x00006000ff0c7984 */ /* 0x000e280000000c00 */
[----:B--2---:R-:W-:Y:S04]  /*2f70*/  STL.64 [R1+0x250], R20 ;  /* 0x0002501401007387 */ /* 0x004fe80000100a00 */
[----:B------:R-:W-:Y:S04]  /*2f80*/  STL.64 [R1+0x258], R22 ;  /* 0x0002581601007387 */ /* 0x000fe80000100a00 */
[----:B------:R-:W2:Y:S04]  /*2f90*/  LDS.128 R20, [0x70] ;  /* 0x00007000ff147984 */ /* 0x000ea80000000c00 */
[----:B----4-:R-:W-:Y:S04]  /*2fa0*/  STL.64 [R1+0x240], R16 ;  /* 0x0002401001007387 */ /* 0x010fe80000100a00 */
[----:B------:R-:W-:Y:S04]  /*2fb0*/  STL.64 [R1+0x248], R18 ;  /* 0x0002481201007387 */ /* 0x000fe80000100a00 */
[----:B------:R-:W4:Y:S04]  /*2fc0*/  LDS.128 R16, [0x80] ;  /* 0x00008000ff107984 */ /* 0x000f280000000c00 */
[----:B0-----:R-:W-:Y:S04]  /*2fd0*/  STL.64 [R1+0x230], R12 ;  /* 0x0002300c01007387 */ /* 0x001fe80000100a00 */
[----:B------:R-:W-:Y:S04]  /*2fe0*/  STL.64 [R1+0x238], R14 ;  /* 0x0002380e01007387 */ /* 0x000fe80000100a00 */
        /* <DEDUP_REMOVED lines=64> */
[----:B--2---:R2:W-:Y:S04]  /*33f0*/  STL.64 [R1+0xd0], R20 ;  /* 0x0000d01401007387 */ /* 0x0045e80000100a00 */
[----:B------:R2:W-:Y:S04]  /*3400*/  STL.64 [R1+0xd8], R22 ;  /* 0x0000d81601007387 */ /* 0x0005e80000100a00 */
[----:B----4-:R2:W-:Y:S04]  /*3410*/  STL.64 [R1+0xc0], R16 ;  /* 0x0000c01001007387 */ /* 0x0105e80000100a00 */
[----:B------:R2:W-:Y:S04]  /*3420*/  STL.64 [R1+0xc8], R18 ;  /* 0x0000c81201007387 */ /* 0x0005e80000100a00 */
[----:B0-----:R2:W-:Y:S04]  /*3430*/  STL.64 [R1+0xb0], R12 ;  /* 0x0000b00c01007387 */ /* 0x0015e80000100a00 */
[----:B------:R2:W-:Y:S01]  /*3440*/  STL.64 [R1+0xb8], R14 ;  /* 0x0000b80e01007387 */ /* 0x0005e20000100a00 */
[----:B------:R-:W-:Y:S05]  /*3450*/  @P2 BRA `(.L_x_664) ;  /* 0x000002a000002947 */ /* 0x000fea0003800000 */
[----:B--2---:R-:W0:Y:S04]  /*3460*/  LDS.128 R16, [0x240] ;  /* 0x00024000ff107984 */ /* 0x004e280000000c00 */
[----:B------:R-:W2:Y:S04]  /*3470*/  LDS.128 R12, [0x250] ;  /* 0x00025000ff0c7984 */ /* 0x000ea80000000c00 */
[----:B------:R-:W4:Y:S04]  /*3480*/  LDS.128 R20, [0x260] ;  /* 0x00026000ff147984 */ /* 0x000f280000000c00 */
[----:B------:R-:W-:Y:S04]  /*3490*/  LDS.128 R248, [0x290] ;  /* 0x00029000fff87984 */ /* 0x000fe80000000c00 */
[----:B------:R-:W-:Y:S04]  /*34a0*/  LDS.128 R244, [0x2a0] ;  /* 0x0002a000fff47984 */ /* 0x000fe80000000c00 */
[----:B------:R-:W-:Y:S04]  /*34b0*/  LDS.128 R240, [0x2b0] ;  /* 0x0002b000fff07984 */ /* 0x000fe80000000c00 */
[----:B------:R-:W-:Y:S04]  /*34c0*/  LDS.128 R236, [0x2c0] ;  /* 0x0002c000ffec7984 */ /* 0x000fe80000000c00 */
[----:B------:R-:W-:Y:S04]  /*34d0*/  LDS.128 R232, [0x2d0] ;  /* 0x0002d000ffe87984 */ /* 0x000fe80000000c00 */
[----:B------:R-:W-:Y:S04]  /*34e0*/  LDS.128 R24, [0x300] ;  /* 0x00030000ff187984 */ /* 0x000fe80000000c00 */
[----:B------:R-:W-:Y:S04]  /*34f0*/  LDS.128 R28, [0x310] ;  /* 0x00031000ff1c7984 */ /* 0x000fe80000000c00 */
[----:B0-----:R-:W-:Y:S04]  /*3500*/  STL.64 [R1+0x50], R16 ;  /* 0x0000501001007387 */ /* 0x001fe80000100a00 */
[----:B------:R-:W-:Y:S04]  /*3510*/  STL.64 [R1+0x58], R18 ;  /* 0x0000581201007387 */ /* 0x000fe80000100a00 */
[----:B------:R-:W0:Y:S04]  /*3520*/  LDS.128 R16, [0x270] ;  /* 0x00027000ff107984 */ /* 0x000e280000000c00 */
[----:B--2---:R-:W-:Y:S04]  /*3530*/  STL.64 [R1+0x40], R12 ;  /* 0x0000400c01007387 */ /* 0x004fe80000100a00 */
[----:B------:R-:W-:Y:S04]  /*3540*/  STL.64 [R1+0x48], R14 ;  /* 0x0000480e01007387 */ /* 0x000fe80000100a00 */
[----:B------:R-:W2:Y:S04]  /*3550*/  LDS.128 R12, [0x280] ;  /* 0x00028000ff0c7984 */ /* 0x000ea80000000c00 */
[----:B----4-:R4:W-:Y:S04]  /*3560*/  STL.64 [R1+0x30], R20 ;  /* 0x0000301401007387 */ /* 0x0109e80000100a00 */
[----:B------:R4:W-:Y:S04]  /*3570*/  STL.64 [R1+0x38], R22 ;  /* 0x0000381601007387 */ /* 0x0009e80000100a00 */
[----:B------:R-:W1:Y:S04]  /*3580*/  LDS.128 R20, [0x2f0] ;  /* 0x0002f000ff147984 */ /* 0x000e680000000c00 */
[----:B---3--:R-:W3:Y:S04]  /*3590*/  LDS.128 R32, [0x320] ;  /* 0x00032000ff207984 */ /* 0x008ee80000000c00 */
[----:B------:R-:W1:Y:S04]  /*35a0*/  LDS.128 R36, [0x330] ;  /* 0x00033000ff247984 */ /* 0x000e680000000c00 */
[----:B------:R-:W1:Y:S04]  /*35b0*/  LDS.128 R40, [0x340] ;  /* 0x00034000ff287984 */ /* 0x000e680000000c00 */
[----:B0-----:R4:W-:Y:S04]  /*35c0*/  STL.64 [R1+0x20], R16 ;  /* 0x0000201001007387 */ /* 0x0019e80000100a00 */
        /* <DEDUP_REMOVED lines=17> */
[----:B--2---:R4:W-:Y:S04]  /*36e0*/  STL.64 [R1], R12 ;  /* 0x0000000c01007387 */ /* 0x0049e80000100a00 */
[----:B------:R4:W-:Y:S02]  /*36f0*/  STL.64 [R1+0x8], R14 ;  /* 0x0000080e01007387 */ /* 0x0009e40000100a00 */
.L_x_664:
[----:B-1-3--:R-:W1:Y:S01]  /*3700*/  LDS.128 R108, [0x1f0] ;  /* 0x0001f000ff6c7984 */ /* 0x00ae620000000c00 */
[--C-:B-----5:R-:W-:Y:S01]  /*3710*/  IADD3 R0, R10, 0x1f, -R7.reuse ;  /* 0x0000001f0a007810 */ /* 0x120fe20007ffe807 */
[----:B------:R-:W-:Y:S01]  /*3720*/  IMAD.IADD R6, R9, 0x1, R7 ;  /* 0x0000000109067824 */ /* 0x000fe200078e0207 */
[----:B------:R-:W-:Y:S01]  /*3730*/  BSSY B0, `(.L_x_665) ;  /* 0x0000642000007945 */ /* 0x000fe20003800000 */
[----:B--2-4-:R-:W2:Y:S01]  /*3740*/  LDS.128 R12, [0x200] ;  /* 0x00020000ff0c7984 */ /* 0x014ea20000000c00 */
[----:B------:R-:W-:-:S03]  /*3750*/  SHF.R.S32.HI R3, RZ, 0x1f, R0 ;  /* 0x0000001fff037819 */ /* 0x000fc60000011400 */
[----:B------:R-:W3:Y:S01]  /*3760*/  LDS.128 R112, [0x210] ;  /* 0x00021000ff707984 */ /* 0x000ee20000000c00 */
[----:B------:R-:W-:Y:S01]  /*3770*/  LEA.HI R0, R3, R0, RZ, 0x5 ;  /* 0x0000000003007211 */ /* 0x000fe200078f28ff */
[----:B------:R-:W-:-:S03]  /*3780*/  IMAD R3, R105, c[0x0][0x1d0], R8 ;  /* 0x0000740069037a24 */ /* 0x000fc600078e0208 */
[----:B------:R-:W-:-:S05]  /*3790*/  LOP3.LUT R0, R0, 0xffffffe0, RZ, 0xc0, !PT ;  /* 0xffffffe000007812 */ /* 0x000fca00078ec0ff */
[----:B------:R-:W-:-:S05]  /*37a0*/  IMAD.IADD R4, R0, 0x1, R7 ;  /* 0x0000000100047824 */ /* 0x000fca00078e0207 */
[----:B------:R-:W-:Y:S01]  /*37b0*/  ISETP.GE.AND P0, PT, R6, R4, PT ;  /* 0x000000040600720c */ /* 0x000fe20003f06270 */
[----:B-1----:R-:W-:Y:S04]  /*37c0*/  STL.64 [R1+0xa0], R108 ;  /* 0x0000a06c01007387 */ /* 0x002fe80000100a00 */
[----:B------:R-:W-:Y:S04]  /*37d0*/  STL.64 [R1+0xa8], R110 ;  /* 0x0000a86e01007387 */ /* 0x000fe80000100a00 */
[----:B------:R-:W1:Y:S04]  /*37e0*/  LDS.128 R108, [0x220] ;  /* 0x00022000ff6c7984 */ /* 0x000e680000000c00 */
[----:B--2---:R-:W-:Y:S04]  /*37f0*/  STL.64 [R1+0x90], R12 ;  /* 0x0000900c01007387 */ /* 0x004fe80000100a00 */
[----:B------:R-:W-:Y:S04]  /*3800*/  STL.64 [R1+0x98], R14 ;  /* 0x0000980e01007387 */ /* 0x000fe80000100a00 */
[----:B------:R-:W2:Y:S04]  /*3810*/  LDS.128 R12, [0x230] ;  /* 0x00023000ff0c7984 */ /* 0x000ea80000000c00 */
[----:B---3--:R3:W-:Y:S04]  /*3820*/  STL.64 [R1+0x80], R112 ;  /* 0x0000807001007387 */ /* 0x0087e80000100a00 */
[----:B------:R3:W-:Y:S04]  /*3830*/  STL.64 [R1+0x88], R114 ;  /* 0x0000887201007387 */ /* 0x0007e80000100a00 */
[----:B-1----:R3:W-:Y:S04]  /*3840*/  STL.64 [R1+0x70], R108 ;  /* 0x0000706c01007387 */ /* 0x0027e80000100a00 */
[----:B------:R3:W-:Y:S04]  /*3850*/  STL.64 [R1+0x78], R110 ;  /* 0x0000786e01007387 */ /* 0x0007e80000100a00 */
[----:B--2---:R3:W-:Y:S04]  /*3860*/  STL.64 [R1+0x60], R12 ;  /* 0x0000600c01007387 */ /* 0x0047e80000100a00 */
[----:B------:R3:W-:Y:S04]  /*3870*/  STL.64 [R1+0x68], R14 ;  /* 0x0000680e01007387 */ /* 0x0007e80000100a00 */
[----:B------:R3:W-:Y:S01]  /*3880*/  STL [R1+0x264], R4 ;  /* 0x0002640401007387 */ /* 0x0007e20000100800 */
[----:B------:R-:W-:Y:S05]  /*3890*/  @P0 BRA `(.L_x_666) ;  /* 0x000062b000000947 */ /* 0x000fea0003800000 */
[----:B------:R-:W-:Y:S01]  /*38a0*/  IABS R0, c[0x0][0x1d4] ;  /* 0x0000750000007a13 */ /* 0x000fe20000000000 */
[----:B------:R-:W-:-:S04]  /*38b0*/  IMAD R3, R3, 0xa0, RZ ;  /* 0x000000a003037824 */ /* 0x000fc800078e02ff */
[----:B------:R-:W-:Y:S02]  /*38c0*/  IMAD.MOV.U32 R8, RZ, RZ, R0 ;  /* 0x000000ffff087224 */ /* 0x000fe400078e0000 */
[----:B------:R-:W-:Y:S02]  /*38d0*/  IMAD R3, R3, c[0x0][0x1d4], RZ ;  /* 0x0000750003037a24 */ /* 0x000fe400078e02ff */
[----:B---3--:R-:W1:Y:S08]  /*38e0*/  I2F.RP R4, R8 ;  /* 0x0000000800047306 */ /* 0x008e700000209400 */
[----:B-1----:R-:W1:Y:S02]  /*38f0*/  MUFU.RCP R4, R4 ;  /* 0x0000000400047308 */ /* 0x002e640000001000 */
[----:B-1----:R-:W-:-:S06]  /*3900*/  IADD3 R4, R4, 0xffffffe, RZ ;  /* 0x0ffffffe04047810 */ /* 0x002fcc0007ffe0ff */
[----:B------:R1:W2:Y:S02]  /*3910*/  F2I.FTZ.U32.TRUNC.NTZ R5, R4 ;  /* 0x0000000400057305 */ /* 0x0002a4000021f000 */
[----:B-1----:R-:W-:Y:S02]  /*3920*/  IMAD.MOV.U32 R4, RZ, RZ, RZ ;  /* 0x000000ffff047224 */ /* 0x002fe400078e00ff */
[----:B--2---:R-:W-:-:S04]  /*3930*/  IMAD.MOV R0, RZ, RZ, -R5 ;  /* 0x000000ffff007224 */ /* 0x004fc800078e0a05 */
[----:B------:R-:W-:-:S04]  /*3940*/  IMAD R0, R0, R8, RZ ;  /* 0x0000000800007224 */ /* 0x000fc800078e02ff */
[----:B------:R-:W-:Y:S01]  /*3950*/  IMAD.HI.U32 R4, R5, R0, R4 ;  /* 0x0000000005047227 */ /* 0x000fe200078e0004 */
[----:B------:R-:W-:-:S03]  /*3960*/  SHF.R.S32.HI R5, RZ, 0x1f, R3 ;  /* 0x0000001fff057819 */ /* 0x000fc60000011403 */
[----:B------:R-:W-:Y:S01]  /*3970*/  IMAD R0, R104, c[0x0][0x1d4], RZ ;  /* 0x0000750068007a24 */ /* 0x000fe200078e02ff */
[----:B------:R1:W-:Y:S02]  /*3980*/  STL [R1+0x268], R4 ;  /* 0x0002680401007387 */ /* 0x0003e40000100800 */
[----:B-1----:R-:W-:Y:S02]  /*3990*/  IMAD.MOV.U32 R4, RZ, RZ, R6 ;  /* 0x000000ffff047224 */ /* 0x002fe400078e0006 */
[----:B------:R-:W-:Y:S02]  /*39a0*/  SHF.R.S32.HI R6, RZ, 0x1f, R0 ;  /* 0x0000001fff067819 */ /* 0x000fe40000011400 */
.L_x_733:
[----:B------:R-:W2:Y:S04]  /*39b0*/  LDL R228, [R1+0x268] ;  /* 0x0002680001e47983 */ /* 0x000ea80000100800 */
[----:B------:R-:W1:Y:S01]  /*39c0*/  S2R R6, SR_CTAID.Y ;  /* 0x0000000000067919 */ /* 0x000e620000002600 */
[----:B------:R-:W-:-:S03]  /*39d0*/  ISETP.NE.U32.AND P0, PT, RZ, c[0x0][0x200], PT ;  /* 0x00008000ff007a0c */ /* 0x000fc60003f05070 */
[----:B------:R-:W3:Y:S01]  /*39e0*/  LDL R11, [R1+0x26c] ;  /* 0x00026c00010b7983 */ /* 0x000ee20000100800 */
[----:B------:R-:W-:-:S03]  /*39f0*/  ISETP.NE.AND.EX P0, PT, RZ, c[0x0][0x204], PT, P0 ;  /* 0x00008100ff007a0c */ /* 0x000fc60003f05300 */
[----:B-----5:R4:W5:Y:S10]  /*3a00*/  LDL R229, [R1+0x14] ;  /* 0x0000140001e57983 */ /* 0x0209740000100800 */
[----:B------:R-:W-:Y:S01]  /*3a10*/  @P0 SHF.R.S32.HI R9, RZ, 0x1f, R4 ;  /* 0x0000001fff090819 */ /* 0x000fe20000011404 */
[----:B-1----:R-:W-:-:S05]  /*3a20*/  @P0 IMAD R8, R6, c[0x0][0x1d4], RZ ;  /* 0x0000750006080a24 */ /* 0x002fca00078e02ff */
[--C-:B------:R-:W-:Y:S02]  /*3a30*/  @P0 SHF.R.S32.HI R6, RZ, 0x1f, R8.reuse ;  /* 0x0000001fff060819 */ /* 0x100fe40000011408 */
[----:B------:R-:W-:-:S04]  /*3a40*/  @P0 IADD3 R8, P1, P3, R4, c[0x0][0x200], R8 ;  /* 0x0000800004080a10 */ /* 0x000fc80007b3e008 */
[----:B------:R-:W-:-:S05]  /*3a50*/  @P0 IADD3.X R9, R9, c[0x0][0x204], R6, P1, P3 ;  /* 0x0000810009090a10 */ /* 0x000fca0000fe6406 */
[----:B------:R1:W3:Y:S01]  /*3a60*/  @P0 LDG.E.U8 R6, [R8.64] ;  /* 0x0000002408060981 */ /* 0x0002e2000c1e1100 */
[----:B------:R-:W-:Y:S02]  /*3a70*/  IABS R10, c[0x0][0x1d4] ;  /* 0x00007500000a7a13 */ /* 0x000fe40000000000 */
[----:B------:R-:W-:Y:S02]  /*3a80*/  ISETP.GE.AND P3, PT, R4, RZ, PT ;  /* 0x000000ff0400720c */ /* 0x000fe40003f66270 */
[----:B------:R-:W-:Y:S02]  /*3a90*/  ISETP.NE.AND P4, PT, RZ, c[0x0][0x1d4], PT ;  /* 0x00007500ff007a0c */ /* 0x000fe40003f85270 */
[----:B-1----:R-:W-:Y:S01]  /*3aa0*/  IABS R8, R4 ;  /* 0x0000000400087213 */ /* 0x002fe20000000000 */
[----:B------:R-:W1:Y:S01]  /*3ab0*/  S2R R230, SR_CTAID.X ;  /* 0x0000000000e67919 */ /* 0x000e620000002500 */
[----:B------:R-:W-:Y:S03]  /*3ac0*/  BSSY B1, `(.L_x_667) ;  /* 0x000003a000017945 */ /* 0x000fe60003800000 */
[----:B--2---:R-:W-:Y:S01]  /*3ad0*/  IMAD.HI.U32 R9, R228, R8, RZ ;  /* 0x00000008e4097227 */ /* 0x004fe200078e00ff */
[----:B------:R-:W-:-:S03]  /*3ae0*/  IABS R228, c[0x0][0x1d4] ;  /* 0x0000750000e47a13 */ /* 0x000fc60000000000 */
[----:B------:R-:W-:-:S04]  /*3af0*/  IMAD.MOV R9, RZ, RZ, -R9 ;  /* 0x000000ffff097224 */ /* 0x000fc800078e0a09 */
[----:B------:R-:W-:-:S05]  /*3b00*/  IMAD R8, R10, R9, R8 ;  /* 0x000000090a087224 */ /* 0x000fca00078e0208 */
[----:B------:R-:W-:-:S13]  /*3b10*/  ISETP.GT.U32.AND P1, PT, R228, R8, PT ;  /* 0x00000008e400720c */ /* 0x000fda0003f24070 */
[----:B------:R-:W-:-:S05]  /*3b20*/  @!P1 IMAD.IADD R8, R8, 0x1, -R10 ;  /* 0x0000000108089824 */ /* 0x000fca00078e0a0a */
[----:B------:R-:W-:-:S13]  /*3b30*/  ISETP.GT.U32.AND P1, PT, R228, R8, PT ;  /* 0x00000008e400720c */ /* 0x000fda0003f24070 */
[----:B------:R-:W-:Y:S01]  /*3b40*/  @!P1 IMAD.IADD R8, R8, 0x1, -R10 ;  /* 0x0000000108089824 */ /* 0x000fe200078e0a0a */
[----:B---3--:R-:W-:Y:S02]  /*3b50*/  ISETP.GE.AND P1, PT, R4, R11, PT ;  /* 0x0000000b0400720c */ /* 0x008fe40003f26270 */
[----:B------:R-:W-:Y:S01]  /*3b60*/  ISETP.NE.AND P0, PT, R6, RZ, P0 ;  /* 0x000000ff0600720c */ /* 0x000fe20000705270 */
[----:B------:R-:W-:-:S04]  /*3b70*/  IMAD.MOV.U32 R6, RZ, RZ, R8 ;  /* 0x000000ffff067224 */ /* 0x000fc800078e0008 */
[----:B------:R-:W-:Y:S01]  /*3b80*/  @!P3 IMAD.MOV R6, RZ, RZ, -R6 ;  /* 0x000000ffff06b224 */ /* 0x000fe200078e0a06 */
[----:B------:R-:W-:-:S05]  /*3b90*/  @!P4 LOP3.LUT R6, RZ, c[0x0][0x1d4], RZ, 0x33, !PT ;  /* 0x00007500ff06ca12 */ /* 0x000fca00078e33ff */
[----:B------:R-:W-:Y:S05]  /*3ba0*/  @P1 BRA `(.L_x_668) ;  /* 0x000002b000001947 */ /* 0x000fea0003800000 */
[----:B-1--4-:R-:W-:Y:S01]  /*3bb0*/  IMAD.MOV.U32 R11, RZ, RZ, c[0x0][0x1d4] ;  /* 0x00007500ff0b7624 */ /* 0x012fe200078e00ff */
[----:B------:R-:W-:Y:S01]  /*3bc0*/  CS2R R106, SRZ ;  /* 0x00000000006a7805 */ /* 0x000fe2000001ff00 */
[----:B------:R-:W-:Y:S01]  /*3bd0*/  IMAD.SHL.U32 R228, R6, 0x8, RZ ;  /* 0x0000000806e47824 */ /* 0x000fe200078e00ff */
[----:B------:R-:W-:Y:S01]  /*3be0*/  CS2R R104, SRZ ;  /* 0x0000000000687805 */ /* 0x000fe2000001ff00 */
[----:B------:R-:W-:-:S05]  /*3bf0*/  IMAD R11, R11, 0xa0, RZ ;  /* 0x000000a00b0b7824 */ /* 0x000fca00078e02ff */
[----:B------:R-:W-:-:S13]  /*3c00*/  ISETP.GE.AND P3, PT, R228, R11, PT ;  /* 0x0000000be400720c */ /* 0x000fda0003f66270 */
        /* <DEDUP_REMOVED lines=9> */
[----:B-1----:R1:W-:Y:S04]  /*3ca0*/  STL [R1+0x27c], R4 ;  /* 0x00027c0401007387 */ /* 0x0023e80000100800 */
[----:B-1----:R-:W2:Y:S04]  /*3cb0*/  LDL R4, [R1+0x50] ;  /* 0x0000500001047983 */ /* 0x002ea80000100800 */
[----:B------:R1:W-:Y:S01]  /*3cc0*/  STL [R1+0x278], R3 ;  /* 0x0002780301007387 */ /* 0x0003e20000100800 */
[----:B------:R-:W-:-:S03]  /*3cd0*/  ISETP.NE.AND P5, PT, R2, RZ, PT ;  /* 0x000000ff0200720c */ /* 0x000fc60003fa5270 */
[----:B------:R-:W3:Y:S04]  /*3ce0*/  LDL R231, [R1+0x58] ;  /* 0x0000580001e77983 */ /* 0x000ee80000100800 */
[----:B------:R-:W4:Y:S04]  /*3cf0*/  LDL R252, [R1+0x5c] ;  /* 0x00005c0001fc7983 */ /* 0x000f280000100800 */
[----:B-1----:R-:W3:Y:S02]  /*3d00*/  LDL R3, [R1+0x54] ;  /* 0x0000540001037983 */ /* 0x002ee40000100800 */
[----:B-----5:R-:W-:-:S02]  /*3d10*/  @P5 IMAD R8, R229, c[0x0][0x1d8], R230 ;  /* 0x00007600e5085a24 */ /* 0x020fc400078e02e6 */
[----:B------:R-:W-:Y:S02]  /*3d20*/  @P5 IMAD.MOV.U32 R9, RZ, RZ, 0x2 ;  /* 0x00000002ff095424 */ /* 0x000fe400078e00ff */
[----:B------:R-:W-:-:S04]  /*3d30*/  @P5 IMAD R8, R8, 0xa0, RZ ;  /* 0x000000a008085824 */ /* 0x000fc800078e02ff */
[----:B------:R-:W-:-:S06]  /*3d40*/  @P5 IMAD.WIDE R8, R8, R9, c[0x0][0x230] ;  /* 0x00008c0008085625 */ /* 0x000fcc00078e0209 */
[----:B------:R-:W4:Y:S01]  /*3d50*/  @P5 LDG.E.128 R8, [R8.64] ;  /* 0x0000002408085981 */ /* 0x000f22000c1e1d00 */
[----:B--2---:R-:W-:-:S03]  /*3d60*/  HFMA2.MMA R104, R104, 1, 1, R4 ;  /* 0x3c003c0068687835 */ /* 0x004fc60000000004 */
[----:B------:R1:W5:Y:S01]  /*3d70*/  LDL.LU R4, [R1+0x27c] ;  /* 0x00027c0001047983 */ /* 0x0003620000300800 */
[----:B---3--:R-:W-:-:S03]  /*3d80*/  HADD2 R105, R105, R3 ;  /* 0x0000000369697230 */ /* 0x008fc60000000000 */
[----:B------:R1:W5:Y:S01]  /*3d90*/  LDL.LU R3, [R1+0x278] ;  /* 0x0002780001037983 */ /* 0x0003620000300800 */
[----:B------:R-:W-:Y:S01]  /*3da0*/  HFMA2.MMA R106, R106, 1, 1, R231 ;  /* 0x3c003c006a6a7835 */ /* 0x000fe200000000e7 */
[----:B------:R-:W-:Y:S01]  /*3db0*/  SHF.R.S32.HI R231, RZ, 0x1f, R0 ;  /* 0x0000001fffe77819 */ /* 0x000fe20000011400 */
[----:B----4-:R-:W-:Y:S01]  /*3dc0*/  HADD2 R107, R107, R252 ;  /* 0x000000fc6b6b7230 */ /* 0x010fe20000000000 */
[----:B------:R-:W-:Y:S01]  /*3dd0*/  @P5 HFMA2.MMA R105, R105, R9, -RZ ;  /* 0x0000000969695235 */ /* 0x000fe200001000ff */
[----:B------:R-:W-:-:S06]  /*3de0*/  @!P3 IADD3 R9, P4, R0, R228, RZ ;  /* 0x000000e40009b210 */ /* 0x000fcc0007f9e0ff */
[----:B------:R-:W-:Y:S02]  /*3df0*/  @P5 HMUL2 R106, R106, R10 ;  /* 0x0000000a6a6a5232 */ /* 0x000fe40000000000 */
[----:B------:R-:W-:Y:S01]  /*3e00*/  @P5 HMUL2 R104, R104, R8 ;  /* 0x0000000868685232 */ /* 0x000fe20000000000 */
[----:B------:R-:W-:Y:S02]  /*3e10*/  @!P3 LEA.HI.X.SX32 R10, R228, R231, 0x1, P4 ;  /* 0x000000e7e40ab211 */ /* 0x000fe400020f0eff */
[----:B------:R-:W-:Y:S01]  /*3e20*/  @!P3 LEA R8, P4, R9, c[0x0][0x198], 0x1 ;  /* 0x000066000908ba11 */ /* 0x000fe200078808ff */
[----:B------:R-:W-:-:S03]  /*3e30*/  @P5 HFMA2.MMA R107, R107, R11, -RZ ;  /* 0x0000000b6b6b5235 */ /* 0x000fc600001000ff */
[----:B------:R-:W-:-:S05]  /*3e40*/  @!P3 LEA.HI.X R9, R9, c[0x0][0x19c], R10, 0x1, P4 ;  /* 0x000067000909ba11 */ /* 0x000fca00020f0c0a */
[----:B------:R1:W-:Y:S04]  /*3e50*/  @!P3 STG.E.128 [R8.64], R104 ;  /* 0x000000680800b986 */ /* 0x0003e8000c101d24 */
.L_x_668:
[----:B-1--4-:R-:W-:Y:S05]  /*3e60*/  BSYNC B1 ;  /* 0x0000000000017941 */ /* 0x012fea0003800000 */
.L_x_667:
[----:B------:R-:W-:Y:S01]  /*3e70*/  IMAD.MOV.U32 R9, RZ, RZ, 0xa0 ;  /* 0x000000a0ff097424 */ /* 0x000fe200078e00ff */
[----:B------:R-:W-:Y:S01]  /*3e80*/  BSSY B1, `(.L_x_669) ;  /* 0x000002c000017945 */ /* 0x000fe20003800000 */
[----:B-----5:R-:W-:Y:S02]  /*3e90*/  IMAD R8, R229, c[0x0][0x1d8], R230 ;  /* 0x00007600e5087a24 */ /* 0x020fe400078e02e6 */
[----:B------:R-:W-:Y:S02]  /*3ea0*/  IMAD.MOV.U32 R10, RZ, RZ, 0x2 ;  /* 0x00000002ff0a7424 */ /* 0x000fe400078e00ff */
[----:B------:R-:W-:-:S04]  /*3eb0*/  IMAD R8, R8, R9, 0x8 ;  /* 0x0000000808087424 */ /* 0x000fc800078e0209 */
[----:B------:R-:W-:Y:S01]  /*3ec0*/  IMAD.WIDE R8, R8, R10, c[0x0][0x230] ;  /* 0x00008c0008087625 */ /* 0x000fe200078e020a */
[----:B------:R-:W-:Y:S05]  /*3ed0*/  @P1 BRA `(.L_x_670) ;  /* 0x0000026000001947 */ /* 0x000fea0003800000 */
[----:B------:R-:W-:Y:S01]  /*3ee0*/  IADD3 R10, R6, c[0x0][0x1d4], RZ ;  /* 0x00007500060a7a10 */ /* 0x000fe20007ffe0ff */
[----:B------:R-:W-:Y:S01]  /*3ef0*/  IMAD.MOV.U32 R11, RZ, RZ, c[0x0][0x1d4] ;  /* 0x00007500ff0b7624 */ /* 0x000fe200078e00ff */
[----:B------:R-:W-:-:S03]  /*3f00*/  CS2R R110, SRZ ;  /* 0x00000000006e7805 */ /* 0x000fc6000001ff00 */
[----:B------:R-:W-:Y:S02]  /*3f10*/  IMAD R11, R11, 0xa0, RZ ;  /* 0x000000a00b0b7824 */ /* 0x000fe400078e02ff */
[----:B------:R-:W-:-:S05]  /*3f20*/  IMAD.SHL.U32 R252, R10, 0x8, RZ ;  /* 0x000000080afc7824 */ /* 0x000fca00078e00ff */
[----:B------:R-:W-:-:S13]  /*3f30*/  ISETP.GE.AND P3, PT, R252, R11, PT ;  /* 0x0000000bfc00720c */ /* 0x000fda0003f66270 */
        /* <DEDUP_REMOVED lines=13> */
[----:B------:R-:W3:Y:S04]  /*4010*/  LDL R11, [R1+0x48] ;  /* 0x00004800010b7983 */ /* 0x000ee80000100800 */
[----:B-1----:R-:W4:Y:S04]  /*4020*/  LDL R3, [R1+0x40] ;  /* 0x0000400001037983 */ /* 0x002f280000100800 */
[----:B------:R-:W2:Y:S01]  /*4030*/  @P5 LDG.E.128 R228, [R8.64] ;  /* 0x0000002408e45981 */ /* 0x000ea2000c1e1d00 */
[----:B----45:R-:W-:-:S03]  /*4040*/  HADD2 R108, R108, R3 ;  /* 0x000000036c6c7230 */ /* 0x030fc60000000000 */
[----:B------:R1:W5:Y:S01]  /*4050*/  LDL.LU R3, [R1+0x278] ;  /* 0x0002780001037983 */ /* 0x0003620000300800 */
[----:B--2---:R-:W-:-:S03]  /*4060*/  @P5 HMUL2 R108, R108, R228 ;  /* 0x000000e46c6c5232 */ /* 0x004fc60000000000 */
[----:B------:R-:W2:Y:S01]  /*4070*/  LDL R228, [R1+0x4c] ;  /* 0x00004c0001e47983 */ /* 0x000ea20000100800 */
[----:B------:R-:W-:Y:S01]  /*4080*/  HFMA2.MMA R109, R109, 1, 1, R10 ;  /* 0x3c003c006d6d7835 */ /* 0x000fe2000000000a */
[----:B---3--:R-:W-:Y:S01]  /*4090*/  HADD2 R110, R110, R11 ;  /* 0x0000000b6e6e7230 */ /* 0x008fe20000000000 */
        /* <DEDUP_REMOVED lines=10> */
.L_x_670:
[----:B-1----:R-:W-:Y:S05]  /*4140*/  BSYNC B1 ;  /* 0x0000000000017941 */ /* 0x002fea0003800000 */
.L_x_669:
[----:B------:R-:W-:Y:S01]  /*4150*/  BSSY B1, `(.L_x_671) ;  /* 0x0000029000017945 */ /* 0x000fe20003800000 */
[----:B------:R-:W-:Y:S05]  /*4160*/  @P1 BRA `(.L_x_672) ;  /* 0x0000027000001947 */ /* 0x000fea0003800000 */
[----:B------:R-:W-:Y:S01]  /*4170*/  IMAD.MOV.U32 R10, RZ, RZ, c[0x0][0x1d4] ;  /* 0x00007500ff0a7624 */ /* 0x000fe200078e00ff */
[----:B------:R-:W-:Y:S01]  /*4180*/  CS2R R14, SRZ ;  /* 0x00000000000e7805 */ /* 0x000fe2000001ff00 */
[----:B------:R-:W-:Y:S02]  /*4190*/  IMAD.MOV.U32 R11, RZ, RZ, c[0x0][0x1d4] ;  /* 0x00007500ff0b7624 */ /* 0x000fe400078e00ff */
[----:B------:R-:W-:Y:S02]  /*41a0*/  IMAD R10, R10, 0x2, R6 ;  /* 0x000000020a0a7824 */ /* 0x000fe400078e0206 */
[----:B------:R-:W-:Y:S02]  /*41b0*/  IMAD R11, R11, 0xa0, RZ ;  /* 0x000000a00b0b7824 */ /* 0x000fe400078e02ff */
[----:B------:R-:W-:-:S05]  /*41c0*/  IMAD.SHL.U32 R252, R10, 0x8, RZ ;  /* 0x000000080afc7824 */ /* 0x000fca00078e00ff */
[----:B------:R-:W-:-:S13]  /*41d0*/  ISETP.GE.AND P3, PT, R252, R11, PT ;  /* 0x0000000bfc00720c */ /* 0x000fda0003f66270 */
[----:B-----5:R-:W-:-:S04]  /*41e0*/  @!P3 IADD3 R11, P2, R3, R252, RZ ;  /* 0x000000fc030bb210 */ /* 0x020fc80007f5e0ff */
        /* <DEDUP_REMOVED lines=14> */
[----:B------:R-:W2:Y:S01]  /*42d0*/  @P5 LDG.E.128 R228, [R8.64+0x10] ;  /* 0x0000102408e45981 */ /* 0x000ea2000c1e1d00 */
        /* <DEDUP_REMOVED lines=16> */
.L_x_672:
[----:B-1----:R-:W-:Y:S05]  /*43e0*/  BSYNC B1 ;  /* 0x0000000000017941 */ /* 0x002fea0003800000 */
.L_x_671:
[----:B------:R-:W-:Y:S01]  /*43f0*/  BSSY B1, `(.L_x_673) ;  /* 0x0000029000017945 */ /* 0x000fe20003800000 */
[----:B------:R-:W-:Y:S01]  /*4400*/  IMAD.MOV.U32 R10, RZ, RZ, c[0x0][0x1d4] ;  /* 0x00007500ff0a7624 */ /* 0x000fe200078e00ff */
[----:B------:R-:W-:Y:S05]  /*4410*/  @P1 BRA `(.L_x_674) ;  /* 0x0000026000001947 */ /* 0x000fea0003800000 */
[----:B------:R-:W-:Y:S01]  /*4420*/  IMAD.MOV.U32 R11, RZ, RZ, c[0x0][0x1d4] ;  /* 0x00007500ff0b7624 */ /* 0x000fe200078e00ff */
[----:B------:R-:W-:Y:S01]  /*4430*/  CS2R R114, SRZ ;  /* 0x0000000000727805 */ /* 0x000fe2000001ff00 */
        /* <DEDUP_REMOVED lines=36> */
.L_x_674:
[----:B-1----:R-:W-:Y:S05]  /*4680*/  BSYNC B1 ;  /* 0x0000000000017941 */ /* 0x002fea0003800000 */
.L_x_673:
        /* <DEDUP_REMOVED lines=23> */
[----:B-1----:R-:W4:Y:S04]  /*4800*/  LDL R3, [R1] ;  /* 0x0000000001037983 */ /* 0x002f280000100800 */
        /* <DEDUP_REMOVED lines=17> */
.L_x_676:
[----:B-1----:R-:W-:Y:S05]  /*4920*/  BSYNC B1 ;  /* 0x0000000000017941 */ /* 0x002fea0003800000 */
.L_x_675:
        /* <DEDUP_REMOVED lines=35> */
.L_x_678:
[----:B-1----:R-:W-:Y:S05]  /*4b60*/  BSYNC B1 ;  /* 0x0000000000017941 */ /* 0x002fea0003800000 */
.L_x_677:
        /* <DEDUP_REMOVED lines=35> */
.L_x_680:
[----:B-1----:R-:W-:Y:S05]  /*4da0*/  BSYNC B1 ;  /* 0x0000000000017941 */ /* 0x002fea0003800000 */
.L_x_679:
        /* <DEDUP_REMOVED lines=35> */
.L_x_682:
[----:B-1----:R-:W-:Y:S05]  /*4fe0*/  BSYNC B1 ;  /* 0x0000000000017941 */ /* 0x002fea0003800000 */
.L_x_681:
        /* <DEDUP_REMOVED lines=35> */
.L_x_684:
[----:B-1----:R-:W-:Y:S05]  /*5220*/  BSYNC B1 ;  /* 0x0000000000017941 */ /* 0x002fea0003800000 */
.L_x_683:
        /* <DEDUP_REMOVED lines=35> */
.L_x_686:
[----:B-1----:R-:W-:Y:S05]  /*5460*/  BSYNC B1 ;  /* 0x0000000000017941 */ /* 0x002fea0003800000 */
.L_x_685:
        /* <DEDUP_REMOVED lines=35> */
.L_x_688:
[----:B-1----:R-:W-:Y:S05]  /*56a0*/  BSYNC B1 ;  /* 0x0000000000017941 */ /* 0x002fea0003800000 */
.L_x_687:
[----:B------:R-:W-:Y:S01]  /*56b0*/  BSSY B1, `(.L_x_689) ;  /* 0x0000023000017945 */ /* 0x000fe20003800000 */
[----:B------:R-:W-:Y:S05]  /*56c0*/  @P1 BRA `(.L_x_690) ;  /* 0x0000021000001947 */ /* 0x000fea0003800000 */
[----:B0-----:R-:W-:Y:S01]  /*56d0*/  IMAD.MOV.U32 R10, RZ, RZ, c[0x0][0x1d4] ;  /* 0x00007500ff0a7624 */ /* 0x001fe200078e00ff */
        /* <DEDUP_REMOVED lines=32> */
.L_x_690:
[----:B0-----:R-:W-:Y:S05]  /*58e0*/  BSYNC B1 ;  /* 0x0000000000017941 */ /* 0x001fea0003800000 */
.L_x_689:
        /* <DEDUP_REMOVED lines=35> */
.L_x_692:
[----:B0-----:R-:W-:Y:S05]  /*5b20*/  BSYNC B1 ;  /* 0x0000000000017941 */ /* 0x001fea0003800000 */
.L_x_691:
        /* <DEDUP_REMOVED lines=35> */
.L_x_694:
[----:B0-----:R-:W-:Y:S05]  /*5d60*/  BSYNC B1 ;  /* 0x0000000000017941 */ /* 0x001fea0003800000 */
.L_x_693:
        /* <DEDUP_REMOVED lines=35> */
.L_x_696:
[----:B0-----:R-:W-:Y:S05]  /*5fa0*/  BSYNC B1 ;  /* 0x0000000000017941 */ /* 0x001fea0003800000 */
.L_x_695:
        /* <DEDUP_REMOVED lines=35> */
.L_x_698:
[----:B0-----:R-:W-:Y:S05]  /*61e0*/  BSYNC B1 ;  /* 0x0000000000017941 */ /* 0x001fea0003800000 */
.L_x_697:
        /* <DEDUP_REMOVED lines=35> */
.L_x_700:
[----:B0-----:R-:W-:Y:S05]  /*6420*/  BSYNC B1 ;  /* 0x0000000000017941 */ /* 0x001fea0003800000 */
.L_x_699:
        /* <DEDUP_REMOVED lines=35> */
.L_x_702:
[----:B0-----:R-:W-:Y:S05]  /*6660*/  BSYNC B1 ;  /* 0x0000000000017941 */ /* 0x001fea0003800000 */
.L_x_701:
        /* <DEDUP_REMOVED lines=35> */
.L_x_704:
[----:B0-----:R-:W-:Y:S05]  /*68a0*/  BSYNC B1 ;  /* 0x0000000000017941 */ /* 0x001fea0003800000 */
.L_x_703:
        /* <DEDUP_REMOVED lines=35> */
.L_x_706:
[----:B0-----:R-:W-:Y:S05]  /*6ae0*/  BSYNC B1 ;  /* 0x0000000000017941 */ /* 0x001fea0003800000 */
.L_x_705:
        /* <DEDUP_REMOVED lines=35> */
.L_x_708:
[----:B0-----:R-:W-:Y:S05]  /*6d20*/  BSYNC B1 ;  /* 0x0000000000017941 */ /* 0x001fea0003800000 */
.L_x_707:
        /* <DEDUP_REMOVED lines=35> */
.L_x_710:
[----:B0-----:R-:W-:Y:S05]  /*6f60*/  BSYNC B1 ;  /* 0x0000000000017941 */ /* 0x001fea0003800000 */
.L_x_709:
        /* <DEDUP_REMOVED lines=35> */
.L_x_712:
[----:B0-----:R-:W-:Y:S05]  /*71a0*/  BSYNC B1 ;  /* 0x0000000000017941 */ /* 0x001fea0003800000 */
.L_x_711:
        /* <DEDUP_REMOVED lines=35> */
.L_x_714:
[----:B0-----:R-:W-:Y:S05]  /*73e0*/  BSYNC B1 ;  /* 0x0000000000017941 */ /* 0x001fea0003800000 */
.L_x_713:
        /* <DEDUP_REMOVED lines=35> */
.L_x_716:
[----:B0-----:R-:W-:Y:S05]  /*7620*/  BSYNC B1 ;  /* 0x0000000000017941 */ /* 0x001fea0003800000 */
.L_x_715:
        /* <DEDUP_REMOVED lines=35> */
.L_x_718:
[----:B0-----:R-:W-:Y:S05]  /*7860*/  BSYNC B1 ;  /* 0x0000000000017941 */ /* 0x001fea0003800000 */
.L_x_717:
        /* <DEDUP_REMOVED lines=35> */
.L_x_720:
[----:B0-----:R-:W-:Y:S05]  /*7aa0*/  BSYNC B1 ;  /* 0x0000000000017941 */ /* 0x001fea0003800000 */
.L_x_719:
        /* <DEDUP_REMOVED lines=35> */
.L_x_722:
[----:B0-----:R-:W-:Y:S05]  /*7ce0*/  BSYNC B1 ;  /* 0x0000000000017941 */ /* 0x001fea0003800000 */
.L_x_721:
        /* <DEDUP_REMOVED lines=35> */
.L_x_724:
[----:B0-----:R-:W-:Y:S05]  /*7f20*/  BSYNC B1 ;  /* 0x0000000000017941 */ /* 0x001fea0003800000 */
.L_x_723:
        /* <DEDUP_REMOVED lines=35> */
.L_x_726:
[----:B0-----:R-:W-:Y:S05]  /*8160*/  BSYNC B1 ;  /* 0x0000000000017941 */ /* 0x001fea0003800000 */
.L_x_725:
        /* <DEDUP_REMOVED lines=35> */
.L_x_728:
[----:B0-----:R-:W-:Y:S05]  /*83a0*/  BSYNC B1 ;  /* 0x0000000000017941 */ /* 0x001fea0003800000 */
.L_x_727:
[----:B------:R-:W-:Y:S01]  /*83b0*/  IMAD.MOV.U32 R10, RZ, RZ, c[0x0][0x1d4] ;  /* 0x00007500ff0a7624 */ /* 0x000fe200078e00ff */
[----:B------:R-:W-:Y:S03]  /*83c0*/  BSSY B1, `(.L_x_729) ;  /* 0x0000022000017945 */ /* 0x000fe60003800000 */
[----:B------:R-:W-:Y:S01]  /*83d0*/  IMAD R6, R10, 0x1f, R6 ;  /* 0x0000001f0a067824 */ /* 0x000fe200078e0206 */
[----:B------:R-:W-:Y:S05]  /*83e0*/  @P1 BRA `(.L_x_730) ;  /* 0x000001f000001947 */ /* 0x000fea0003800000 */
[----:B------:R-:W-:Y:S01]  /*83f0*/  IMAD.MOV.U32 R10, RZ, RZ, c[0x0][0x1d4] ;  /* 0x00007500ff0a7624 */ /* 0x000fe200078e00ff */
[----:B------:R-:W-:Y:S01]  /*8400*/  CS2R R226, SRZ ;  /* 0x0000000000e27805 */ /* 0x000fe2000001ff00 */
[----:B------:R-:W-:Y:S02]  /*8410*/  IMAD.SHL.U32 R6, R6, 0x8, RZ ;  /* 0x0000000806067824 */ /* 0x000fe400078e00ff */
[----:B------:R-:W-:-:S05]  /*8420*/  IMAD R10, R10, 0xa0, RZ ;  /* 0x000000a00a0a7824 */ /* 0x000fca00078e02ff */
        /* <DEDUP_REMOVED lines=13> */
[----:B-----5:R-:W-:Y:S01]  /*8500*/  HFMA2.MMA R225, R225, 1, 1, R101 ;  /* 0x3c003c00e1e17835 */ /* 0x020fe20000000065 */
[----:B------:R-:W-:Y:S01]  /*8510*/  HADD2 R224, R224, R100 ;  /* 0x00000064e0e07230 */ /* 0x000fe20000000000 */
[----:B------:R-:W-:Y:S01]  /*8520*/  SHF.R.S32.HI R228, RZ, 0x1f, R0 ;  /* 0x0000001fffe47819 */ /* 0x000fe20000011400 */
[----:B------:R-:W-:Y:S02]  /*8530*/  HADD2 R227, R227, R103 ;  /* 0x00000067e3e37230 */ /* 0x000fe40000000000 */
[----:B------:R-:W-:Y:S01]  /*8540*/  HADD2 R226, R226, R102 ;  /* 0x00000066e2e27230 */ /* 0x000fe20000000000 */
[----:B--2---:R-:W-:Y:S01]  /*8550*/  @P5 HFMA2.MMA R225, R225, R9, -RZ ;  /* 0x00000009e1e15235 */ /* 0x004fe200001000ff */
[----:B------:R-:W-:Y:S01]  /*8560*/  @!P3 IADD3 R9, P4, R0, R6, RZ ;  /* 0x000000060009b210 */ /* 0x000fe20007f9e0ff */
[----:B------:R-:W-:Y:S01]  /*8570*/  @P5 HMUL2 R224, R224, R8 ;  /* 0x00000008e0e05232 */ /* 0x000fe20000000000 */
[----:B------:R-:W-:Y:S01]  /*8580*/  @P5 HFMA2.MMA R227, R227, R11, -RZ ;  /* 0x0000000be3e35235 */ /* 0x000fe200001000ff */
[----:B------:R-:W-:Y:S01]  /*8590*/  @P5 HMUL2 R226, R226, R10 ;  /* 0x0000000ae2e25232 */ /* 0x000fe20000000000 */
[----:B------:R-:W-:-:S02]  /*85a0*/  @!P3 LEA.HI.X.SX32 R6, R6, R228, 0x1, P4 ;  /* 0x000000e40606b211 */ /* 0x000fc400020f0eff */
[----:B------:R-:W-:-:S04]  /*85b0*/  @!P3 LEA R8, P4, R9, c[0x0][0x198], 0x1 ;  /* 0x000066000908ba11 */ /* 0x000fc800078808ff */
[----:B------:R-:W-:-:S05]  /*85c0*/  @!P3 LEA.HI.X R9, R9, c[0x0][0x19c], R6, 0x1, P4 ;  /* 0x000067000909ba11 */ /* 0x000fca00020f0c06 */
[----:B------:R0:W-:Y:S04]  /*85d0*/  @!P3 STG.E.128 [R8.64], R224 ;  /* 0x000000e00800b986 */ /* 0x0001e8000c101d24 */
.L_x_730:
[----:B0-----:R-:W-:Y:S05]  /*85e0*/  BSYNC B1 ;  /* 0x0000000000017941 */ /* 0x001fea0003800000 */
.L_x_729:
[----:B------:R-:W-:Y:S01]  /*85f0*/  BSSY B1, `(.L_x_731) ;  /* 0x0000150000017945 */ /* 0x000fe20003800000 */
[----:B------:R-:W-:Y:S05]  /*8600*/  @P1 BRA `(.L_x_732) ;  /* 0x000014e000001947 */ /* 0x000fea0003800000 */
[----:B------:R-:W2:Y:S04]  /*8610*/  LDL R252, [R1+0x250] ;  /* 0x0002500001fc7983 */ /* 0x000ea80000100800 */
[----:B------:R-:W3:Y:S04]  /*8620*/  LDL R230, [R1+0x240] ;  /* 0x0002400001e67983 */ /* 0x000ee80000100800 */
[----:B------:R-:W4:Y:S04]  /*8630*/  LDL R231, [R1+0x254] ;  /* 0x0002540001e77983 */ /* 0x000f280000100800 */
[----:B------:R-:W4:Y:S04]  /*8640*/  LDL R228, [R1+0x230] ;  /* 0x0002300001e47983 */ /* 0x000f280000100800 */
[----:B------:R-:W4:Y:S04]  /*8650*/  LDL R229, [R1+0x244] ;  /* 0x0002440001e57983 */ /* 0x000f280000100800 */
[----:B------:R-:W4:Y:S04]  /*8660*/  LDL R11, [R1+0x234] ;  /* 0x00023400010b7983 */ /* 0x000f280000100800 */
[----:B------:R-:W4:Y:S04]  /*8670*/  LDL R10, [R1+0x220] ;  /* 0x00022000010a7983 */ /* 0x000f280000100800 */
[----:B------:R-:W4:Y:S04]  /*8680*/  LDL R9, [R1+0x224] ;  /* 0x0002240001097983 */ /* 0x000f280000100800 */
        /* <DEDUP_REMOVED lines=17> */
[----:B-----5:R0:W-:Y:S04]  /*87a0*/  STL [R1+0x280], R3 ;  /* 0x0002800301007387 */ /* 0x0201e80000100800 */
[----:B------:R-:W-:Y:S04]  /*87b0*/  STL [R1+0x27c], R2 ;  /* 0x00027c0201007387 */ /* 0x000fe80000100800 */
[----:B------:R1:W-:Y:S04]  /*87c0*/  STL [R1+0x278], R0 ;  /* 0x0002780001007387 */ /* 0x0003e80000100800 */
[----:B0-----:R-:W4:Y:S04]  /*87d0*/  LDL R3, [R1+0x210] ;  /* 0x0002100001037983 */ /* 0x001f280000100800 */
[----:B------:R-:W4:Y:S04]  /*87e0*/  LDL R31, [R1+0x200] ;  /* 0x00020000011f7983 */ /* 0x000f280000100800 */
[----:B-1----:R-:W4:Y:S04]  /*87f0*/  LDL R0, [R1+0x214] ;  /* 0x0002140001007983 */ /* 0x002f280000100800 */
[----:B------:R-:W4:Y:S04]  /*8800*/  LDL R29, [R1+0x1f0] ;  /* 0x0001f000011d7983 */ /* 0x000f280000100800 */
        /* <DEDUP_REMOVED lines=15> */
[----:B------:R-:W4:Y:S01]  /*8900*/  LDL R2, [R1+0x154] ;  /* 0x0001540001027983 */ /* 0x000f220000100800 */
[----:B--2---:R-:W-:-:S03]  /*8910*/  HMUL2 R8, R252, R104 ;  /* 0x00000068fc087232 */ /* 0x004fc60000000000 */
[----:B------:R-:W2:Y:S03]  /*8920*/  LDL R252, [R1+0x1d0] ;  /* 0x0001d00001fc7983 */ /* 0x000ea60000100800 */
[----:B---3--:R-:W-:Y:S02]  /*8930*/  HFMA2.MMA R8, R230, R108, R8 ;  /* 0x0000006ce6087235 */ /* 0x008fe40000000008 */
[----:B------:R-:W3:Y:S01]  /*8940*/  LDL R230, [R1+0x1c0] ;  /* 0x0001c00001e67983 */ /* 0x000ee20000100800 */
[----:B----4-:R-:W-:-:S03]  /*8950*/  HFMA2.MMA R6, R231, R105, -RZ ;  /* 0x00000069e7067235 */ /* 0x010fc600001000ff */
[----:B------:R-:W-:Y:S01]  /*8960*/  HFMA2.MMA R8, R228, R12, R8 ;  /* 0x0000000ce4087235 */ /* 0x000fe20000000008 */
[----:B------:R-:W4:Y:S04]  /*8970*/  LDL R231, [R1+0x1d4] ;  /* 0x0001d40001e77983 */ /* 0x000f280000100800 */
[----:B------:R-:W4:Y:S02]  /*8980*/  LDL R228, [R1+0x1b0] ;  /* 0x0001b00001e47983 */ /* 0x000f240000100800 */
[----:B------:R-:W-:Y:S02]  /*8990*/  HFMA2 R6, R229, R109, R6 ;  /* 0x0000006de5067231 */ /* 0x000fe40000000006 */
[----:B------:R-:W4:Y:S02]  /*89a0*/  LDL R229, [R1+0x1c4] ;  /* 0x0001c40001e57983 */ /* 0x000f240000100800 */
[----:B------:R-:W-:Y:S01]  /*89b0*/  HFMA2 R6, R11, R13, R6 ;  /* 0x0000000d0b067231 */ /* 0x000fe20000000006 */
[----:B------:R-:W-:Y:S01]  /*89c0*/  HFMA2.MMA R8, R10, R112, R8 ;  /* 0x000000700a087235 */ /* 0x000fe20000000008 */
[----:B------:R-:W4:Y:S04]  /*89d0*/  LDL R11, [R1+0x164] ;  /* 0x00016400010b7983 */ /* 0x000f280000100800 */
[----:B------:R-:W4:Y:S01]  /*89e0*/  LDL R10, [R1+0x140] ;  /* 0x00014000010a7983 */ /* 0x000f220000100800 */
[----:B------:R-:W-:-:S03]  /*89f0*/  HFMA2 R6, R9, R113, R6 ;  /* 0x0000007109067231 */ /* 0x000fc60000000006 */
[----:B------:R-:W4:Y:S01]  /*8a00*/  LDL R9, [R1+0x144] ;  /* 0x0001440001097983 */ /* 0x000f220000100800 */
[----:B------:R-:W-:-:S03]  /*8a10*/  HFMA2.MMA R8, R3, R116, R8 ;  /* 0x0000007403087235 */ /* 0x000fc60000000008 */
[----:B------:R-:W4:Y:S01]  /*8a20*/  LDL R3, [R1+0x130] ;  /* 0x0001300001037983 */ /* 0x000f220000100800 */
[----:B------:R-:W-:-:S03]  /*8a30*/  HFMA2 R6, R0, R117, R6 ;  /* 0x0000007500067231 */ /* 0x000fc60000000006 */
[----:B------:R-:W4:Y:S01]  /*8a40*/  LDL R0, [R1+0x134] ;  /* 0x0001340001007983 */ /* 0x000f220000100800 */
[----:B------:R-:W-:-:S03]  /*8a50*/  HFMA2.MMA R8, R31, R120, R8 ;  /* 0x000000781f087235 */ /* 0x000fc60000000008 */
[----:B------:R0:W5:Y:S03]  /*8a60*/  LDL.LU R31, [R1+0x2c4] ;  /* 0x0002c400011f7983 */ /* 0x0001660000300800 */
[----:B------:R-:W-:-:S06]  /*8a70*/  HFMA2.MMA R8, R29, R124, R8 ;  /* 0x0000007c1d087235 */ /* 0x000fcc0000000008 */
[----:B------:R-:W-:Y:S01]  /*8a80*/  HFMA2.MMA R8, R27, R128, R8 ;  /* 0x000000801b087235 */ /* 0x000fe20000000008 */
[----:B------:R-:W-:Y:S02]  /*8a90*/  HFMA2 R6, R30, R121, R6 ;  /* 0x000000791e067231 */ /* 0x000fe40000000006 */
[----:B------:R0:W5:Y:S02]  /*8aa0*/  LDL.LU R30, [R1+0x2c0] ;  /* 0x0002c000011e7983 */ /* 0x0001640000300800 */
[----:B------:R-:W-:Y:S02]  /*8ab0*/  HFMA2 R6, R28, R125, R6 ;  /* 0x0000007d1c067231 */ /* 0x000fe40000000006 */
[----:B------:R0:W5:Y:S02]  /*8ac0*/  LDL.LU R29, [R1+0x2bc] ;  /* 0x0002bc00011d7983 */ /* 0x0001640000300800 */
[----:B------:R-:W-:Y:S02]  /*8ad0*/  HFMA2 R6, R26, R129, R6 ;  /* 0x000000811a067231 */ /* 0x000fe40000000006 */
[----:B------:R0:W5:Y:S04]  /*8ae0*/  LDL.LU R28, [R1+0x2b8] ;  /* 0x0002b800011c7983 */ /* 0x0001680000300800 */
[----:B------:R0:W5:Y:S04]  /*8af0*/  LDL.LU R27, [R1+0x2b4] ;  /* 0x0002b400011b7983 */ /* 0x0001680000300800 */
[----:B------:R0:W5:Y:S01]  /*8b00*/  LDL.LU R26, [R1+0x2b0] ;  /* 0x0002b000011a7983 */ /* 0x0001620000300800 */
[----:B--2---:R-:W-:-:S03]  /*8b10*/  HFMA2.MMA R8, R252, R132, R8 ;  /* 0x00000084fc087235 */ /* 0x004fc60000000008 */
[----:B------:R-:W2:Y:S03]  /*8b20*/  LDL R252, [R1+0xf0] ;  /* 0x0000f00001fc7983 */ /* 0x000ea60000100800 */
[----:B---3--:R-:W-:Y:S02]  /*8b30*/  HFMA2.MMA R8, R230, R136, R8 ;  /* 0x00000088e6087235 */ /* 0x008fe40000000008 */
[----:B------:R-:W3:Y:S01]  /*8b40*/  LDL R230, [R1+0xe0] ;  /* 0x0000e00001e67983 */ /* 0x000ee20000100800 */
[----:B----4-:R-:W-:-:S03]  /*8b50*/  HFMA2 R6, R231, R133, R6 ;  /* 0x00000085e7067231 */ /* 0x010fc60000000006 */
[----:B------:R-:W4:Y:S01]  /*8b60*/  LDL R231, [R1+0xf4] ;  /* 0x0000f40001e77983 */ /* 0x000f220000100800 */
[----:B------:R-:W-:-:S03]  /*8b70*/  HFMA2.MMA R8, R228, R140, R8 ;  /* 0x0000008ce4087235 */ /* 0x000fc60000000008 */
[----:B------:R-:W2:Y:S01]  /*8b80*/  LDL R228, [R1+0xd0] ;  /* 0x0000d00001e47983 */ /* 0x000ea20000100800 */
[----:B------:R-:W-:Y:S02]  /*8b90*/  HFMA2 R6, R229, R137, R6 ;  /* 0x00000089e5067231 */ /* 0x000fe40000000006 */
[----:B------:R-:W-:Y:S01]  /*8ba0*/  HFMA2.MMA R8, R24, R144, R8 ;  /* 0x0000009018087235 */ /* 0x000fe20000000008 */
[----:B------:R-:W2:Y:S01]  /*8bb0*/  LDL R229, [R1+0xe4] ;  /* 0x0000e40001e57983 */ /* 0x000ea20000100800 */
        /* <DEDUP_REMOVED lines=183> */
[----:B------:R-:W-:-:S02]  /*9730*/  HFMA2.MMA R8, R19, R167, R8 ;  /* 0x000000a713087235 */ /* 0x000fc40000000008 */
[----:B------:R0:W5:Y:S08]  /*9740*/  LDL.LU R19, [R1+0x294] ;  /* 0x0002940001137983 */ /* 0x0001700000300800 */
[----:B------:R-:W-:Y:S02]  /*9750*/  HFMA2 R8, R18, R171, R8 ;  /* 0x000000ab12087231 */ /* 0x000fe40000000008 */
[----:B------:R0:W5:Y:S04]  /*9760*/  LDL.LU R18, [R1+0x290] ;  /* 0x0002900001127983 */ /* 0x0001680000300800 */
[----:B------:R-:W-:-:S02]  /*9770*/  HFMA2.MMA R8, R17, R175, R8 ;  /* 0x000000af11087235 */ /* 0x000fc40000000008 */
[----:B------:R0:W5:Y:S08]  /*9780*/  LDL.LU R17, [R1+0x28c] ;  /* 0x00028c0001117983 */ /* 0x0001700000300800 */
[----:B------:R-:W-:Y:S02]  /*9790*/  HFMA2 R8, R16, R179, R8 ;  /* 0x000000b310087231 */ /* 0x000fe40000000008 */
        /* <DEDUP_REMOVED lines=10> */
[----:B------:R-:W-:Y:S02]  /*9840*/  HFMA2 R8, R231, R203, R8 ;  /* 0x000000cbe7087231 */ /* 0x000fe40000000008 */
[----:B------:R-:W2:Y:S04]  /*9850*/  LDL R231, [R1+0x10] ;  /* 0x0000100001e77983 */ /* 0x000ea80000100800 */
[----:B------:R-:W-:Y:S01]  /*9860*/  HFMA2.MMA R8, R230, R207, R8 ;  /* 0x000000cfe6087235 */ /* 0x000fe20000000008 */
[----:B------:R-:W-:Y:S01]  /*9870*/  ISETP.NE.U32.AND P1, PT, RZ, c[0x0][0x218], PT ;  /* 0x00008600ff007a0c */ /* 0x000fe20003f25070 */
[----:B------:R-:W3:Y:S08]  /*9880*/  LDL R230, [R1+0x260] ;  /* 0x0002600001e67983 */ /* 0x000ef00000100800 */
[----:B------:R-:W-:-:S06]  /*9890*/  HFMA2 R8, R229, R211, R8 ;  /* 0x000000d3e5087231 */ /* 0x000fcc0000000008 */
[----:B------:R-:W-:Y:S02]  /*98a0*/  HFMA2.MMA R8, R228, R215, R8 ;  /* 0x000000d7e4087235 */ /* 0x000fe40000000008 */
[----:B------:R-:W2:Y:S08]  /*98b0*/  S2R R228, SR_CTAID.X ;  /* 0x0000000000e47919 */ /* 0x000eb00000002500 */
[----:B------:R-:W-:Y:S01]  /*98c0*/  HFMA2 R8, R11, R219, R8 ;  /* 0x000000db0b087231 */ /* 0x000fe20000000008 */
[----:B------:R-:W-:Y:S01]  /*98d0*/  ISETP.NE.AND.EX P3, PT, RZ, c[0x0][0x21c], PT, P1 ;  /* 0x00008700ff007a0c */ /* 0x000fe20003f65310 */
[----:B------:R-:W-:Y:S01]  /*98e0*/  IMAD.MOV.U32 R229, RZ, RZ, 0x2 ;  /* 0x00000002ffe57424 */ /* 0x000fe200078e00ff */
[----:B------:R-:W4:Y:S03]  /*98f0*/  LDL R11, [R1+0x18] ;  /* 0x00001800010b7983 */ /* 0x000f260000100800 */
[----:B------:R-:W-:-:S10]  /*9900*/  HFMA2.MMA R8, R10, R223, R8 ;  /* 0x000000df0a087235 */ /* 0x000fd40000000008 */
[----:B------:R-:W-:-:S04]  /*9910*/  HFMA2 R8, R9, R227, R8 ;  /* 0x000000e309087231 */ /* 0x000fc80000000008 */
[----:B------:R-:W-:-:S05]  /*9920*/  HADD2 R6, R6, R8 ;  /* 0x0000000806067230 */ /* 0x000fca0000000000 */
[--C-:B------:R-:W-:Y:S02]  /*9930*/  HADD2.F32 R10, -RZ, R6.reuse.H0_H0 ;  /* 0x20000006ff0a7230 */ /* 0x100fe40000004100 */
[----:B------:R-:W-:-:S05]  /*9940*/  HADD2.F32 R6, -RZ, R6.H1_H1 ;  /* 0x30000006ff067230 */ /* 0x000fca0000004100 */
[----:B------:R-:W-:Y:S02]  /*9950*/  FADD.FTZ R10, R10, R6 ;  /* 0x000000060a0a7221 */ /* 0x000fe40000010000 */
[----:B--2---:R-:W-:-:S05]  /*9960*/  @P3 IMAD R6, R228, c[0x0][0x220], R231 ;  /* 0x00008800e4063a24 */ /* 0x004fca00078e02e7 */
[----:B------:R-:W-:-:S05]  /*9970*/  @P3 IADD3 R6, R6, -0x1, RZ ;  /* 0xffffffff06063810 */ /* 0x000fca0007ffe0ff */
[----:B------:R-:W-:-:S04]  /*9980*/  @P3 IMAD R6, R6, c[0x0][0x220], R4 ;  /* 0x0000880006063a24 */ /* 0x000fc800078e0204 */
[----:B------:R-:W-:-:S05]  /*9990*/  @P3 IMAD.WIDE R8, R6, R229, c[0x0][0x218] ;  /* 0x0000860006083625 */ /* 0x000fca00078e02e5 */
[----:B------:R-:W2:Y:S01]  /*99a0*/  @P3 LDG.E.U16 R6, [R8.64] ;  /* 0x0000002408063981 */ /* 0x000ea2000c1e1500 */
[----:B------:R-:W-:-:S04]  /*99b0*/  ISETP.NE.U32.AND P1, PT, RZ, c[0x0][0x228], PT ;  /* 0x00008a00ff007a0c */ /* 0x000fc80003f25070 */
[----:B------:R-:W-:Y:S01]  /*99c0*/  ISETP.NE.AND.EX P1, PT, RZ, c[0x0][0x22c], PT, P1 ;  /* 0x00008b00ff007a0c */ /* 0x000fe20003f25310 */
[----:B------:R-:W-:-:S05]  /*99d0*/  IMAD.MOV.U32 R252, RZ, RZ, c[0x0][0x1e8] ;  /* 0x00007a00fffc7624 */ /* 0x000fca00078e00ff */
[----:B------:R-:W-:Y:S01]  /*99e0*/  IADD3 R252, R252, c[0x0][0x210], RZ ;  /* 0x00008400fcfc7a10 */ /* 0x000fe20007ffe0ff */
[----:B--2---:R-:W-:Y:S01]  /*99f0*/  @P3 HADD2.F32 R8, -RZ, R6.H0_H0 ;  /* 0x20000006ff083230 */ /* 0x004fe20000004100 */
[----:B------:R-:W-:-:S04]  /*9a00*/  FMUL.FTZ R6, R10, c[0x0][0x1f0] ;  /* 0x00007c000a067a20 */ /* 0x000fc80000410000 */
[----:B------:R-:W-:Y:S01]  /*9a10*/  @P3 FADD.FTZ R6, R6, R8 ;  /* 0x0000000806063221 */ /* 0x000fe20000010000 */
[C---:B------:R-:W-:Y:S02]  /*9a20*/  @P1 ISETP.GE.AND P3, PT, R4.reuse, R252, PT ;  /* 0x000000fc0400120c */ /* 0x040fe40003f66270 */
[----:B------:R-:W-:Y:S02]  /*9a30*/  @P1 IADD3 R10, R4, 0x1, -R231 ;  /* 0x00000001040a1810 */ /* 0x000fe40007ffe8e7 */
[----:B---3--:R-:W-:-:S05]  /*9a40*/  @P1 SEL R8, R230, RZ, !P3 ;  /* 0x000000ffe6081207 */ /* 0x008fca0005800000 */
[----:B------:R-:W-:Y:S02]  /*9a50*/  @P1 IMAD.IADD R10, R8, 0x1, R10 ;  /* 0x00000001080a1824 */ /* 0x000fe400078e020a */
[----:B------:R-:W-:-:S06]  /*9a60*/  @P1 IMAD.WIDE R8, R228, R229, c[0x0][0x228] ;  /* 0x00008a00e4081625 */ /* 0x000fcc00078e02e5 */
[----:B------:R-:W2:Y:S01]  /*9a70*/  @P1 LDG.E.U16 R8, [R8.64] ;  /* 0x0000002408081981 */ /* 0x000ea2000c1e1500 */
[----:B------:R-:W1:Y:S01]  /*9a80*/  @P1 I2F R10, R10 ;  /* 0x0000000a000a1306 */ /* 0x000e620000201400 */
[----:B--2---:R-:W-:-:S05]  /*9a90*/  @P1 HADD2.F32 R8, -RZ, R8.H0_H0 ;  /* 0x20000008ff081230 */ /* 0x004fca0000004100 */
[----:B-1----:R-:W-:Y:S02]  /*9aa0*/  @P1 FFMA.FTZ R6, R10, R8, R6 ;  /* 0x000000080a061223 */ /* 0x002fe40000010006 */
[----:B------:R-:W-:-:S03]  /*9ab0*/  IMAD.IADD R8, R4, 0x1, -R7 ;  /* 0x0000000104087824 */ /* 0x000fc600078e0a07 */
[----:B----4-:R-:W-:Y:S02]  /*9ac0*/  @!P0 FMNMX.FTZ R11, R11, R6, !PT ;  /* 0x000000060b0b8209 */ /* 0x010fe40007810000 */
[----:B------:R0:W-:Y:S04]  /*9ad0*/  STS [R8.X4+0x440], R6 ;  /* 0x0004400608007388 */ /* 0x0001e80000004800 */
[----:B------:R0:W-:Y:S02]  /*9ae0*/  @!P0 STL [R1+0x18], R11 ;  /* 0x0000180b01008387 */ /* 0x0001e40000100800 */
.L_x_732:
[----:B------:R-:W-:Y:S05]  /*9af0*/  BSYNC B1 ;  /* 0x0000000000017941 */ /* 0x000fea0003800000 */
.L_x_731:
[----:B0-----:R-:W2:Y:S01]  /*9b00*/  LDL R6, [R1+0x264] ;  /* 0x0002640001067983 */ /* 0x001ea20000100800 */
[----:B------:R-:W-:-:S04]  /*9b10*/  IADD3 R4, R4, 0x100, RZ ;  /* 0x0000010004047810 */ /* 0x000fc80007ffe0ff */
[----:B--2---:R-:W-:-:S13]  /*9b20*/  ISETP.GE.AND P0, PT, R4, R6, PT ;  /* 0x000000060400720c */ /* 0x004fda0003f06270 */
[----:B------:R-:W-:Y:S01]  /*9b30*/  @P0 CALL.REL.NOINC `(.L_x_666) ;  /* 0x0000001000000944 */ /* 0x000fe20003c00000 */
[----:B------:R-:W-:Y:S05]  /*9b40*/  BRA `(.L_x_733) ;  /* 0xffff9e6000007947 */ /* 0x000fea000383ffff */
.L_x_666:
[----:B------:R-:W-:Y:S05]  /*9b50*/  BSYNC B0 ;  /* 0x0000000000007941 */ /* 0x000fea0003800000 */
.L_x_665:
[----:B------:R-:W2:Y:S04]  /*9b60*/  LDL.LU R6, [R1+0x18] ;  /* 0x0000180001067983 */ /* 0x000ea80000300800 */
[----:B------:R-:W4:Y:S01]  /*9b70*/  LDL R228, [R1+0x10] ;  /* 0x0000100001e47983 */ /* 0x000f220000100800 */
[----:B------:R-:W-:Y:S03]  /*9b80*/  BSSY B0, `(.L_x_734) ;  /* 0x000008b000007945 */ /* 0x000fe60003800000 */
[----:B------:R-:W1:Y:S02]  /*9b90*/  S2R R11, SR_TID.X ;  /* 0x00000000000b7919 */ /* 0x000e640000002100 */
[----:B-1----:R-:W-:Y:S01]  /*9ba0*/  SHF.R.S32.HI R8, RZ, 0x1f, R11 ;  /* 0x0000001fff087819 */ /* 0x002fe2000001140b */
[----:B------:R-:W-:-:S03]  /*9bb0*/  IMAD.IADD R10, R11, 0x1, R7 ;  /* 0x000000010b0a7824 */ /* 0x000fc600078e0207 */
[----:B-----5:R-:W-:Y:S01]  /*9bc0*/  LEA.HI R20, R8, R11, RZ, 0x5 ;  /* 0x0000000b08147211 */ /* 0x020fe200078f28ff */
[----:B--2---:R-:W1:Y:S02]  /*9bd0*/  SHFL.BFLY PT, R0, R6, 0x10, 0x1f ;  /* 0x0e001f0006007f89 */ /* 0x004e6400000e0000 */
[----:B-1----:R-:W-:-:S05]  /*9be0*/  FMNMX.FTZ R3, R0, R6, !PT ;  /* 0x0000000600037209 */ /* 0x002fca0007810000 */
[----:B------:R-:W1:Y:S02]  /*9bf0*/  SHFL.BFLY PT, R0, R3, 0x8, 0x1f ;  /* 0x0d001f0003007f89 */ /* 0x000e6400000e0000 */
[----:B-1-3--:R-:W-:-:S05]  /*9c00*/  FMNMX.FTZ R4, R3, R0, !PT ;  /* 0x0000000003047209 */ /* 0x00afca0007810000 */
        /* <DEDUP_REMOVED lines=16> */
[----:B----4-:R-:W-:-:S03]  /*9d10*/  ISETP.GE.AND P1, PT, R10, R228, PT ;  /* 0x000000e40a00720c */ /* 0x010fc60003f26270 */
        /* <DEDUP_REMOVED lines=9> */
[----:B------:R-:W-:Y:S03]  /*9db0*/  BSSY B1, `(.L_x_736) ;  /* 0x0000023000017945 */ /* 0x000fe60003800000 */
[----:B------:R-:W-:-:S04]  /*9dc0*/  IADD3 R6, -R11, R228, R3 ;  /* 0x000000e40b067210 */ /* 0x000fc80007ffe103 */
[----:B------:R-:W-:-:S04]  /*9dd0*/  LEA.HI R3, R6, 0x1, RZ, 0x18 ;  /* 0x0000000106037811 */ /* 0x000fc800078fc0ff */
[----:B------:R-:W-:Y:S01]  /*9de0*/  LOP3.LUT P0, R4, R3, 0x3, RZ, 0xc0, !PT ;  /* 0x0000000303047812 */ /* 0x000fe2000780c0ff */
[----:B------:R-:W-:-:S12]  /*9df0*/  IMAD.MOV.U32 R3, RZ, RZ, RZ ;  /* 0x000000ffff037224 */ /* 0x000fd800078e00ff */
[----:B------:R-:W-:Y:S05]  /*9e00*/  @!P0 BRA `(.L_x_737) ;  /* 0x000001d000008947 */ /* 0x000fea0003800000 */
[----:B------:R-:W-:Y:S01]  /*9e10*/  ISETP.NE.U32.AND P0, PT, RZ, c[0x0][0x200], PT ;  /* 0x00008000ff007a0c */ /* 0x000fe20003f05070 */
[----:B------:R-:W-:Y:S02]  /*9e20*/  IMAD.MOV.U32 R8, RZ, RZ, R4 ;  /* 0x000000ffff087224 */ /* 0x000fe400078e0004 */
[----:B------:R-:W-:Y:S01]  /*9e30*/  IMAD.MOV.U32 R3, RZ, RZ, RZ ;  /* 0x000000ffff037224 */ /* 0x000fe200078e00ff */
[----:B------:R-:W-:-:S05]  /*9e40*/  ISETP.NE.AND.EX P0, PT, RZ, c[0x0][0x204], PT, P0 ;  /* 0x00008100ff007a0c */ /* 0x000fca0003f05300 */
.L_x_741:
[----:B-1----:R-:W-:Y:S01]  /*9e50*/  IMAD.IADD R4, R10, 0x1, -R7 ;  /* 0x000000010a047824 */ /* 0x002fe200078e0a07 */
[----:B------:R-:W-:Y:S01]  /*9e60*/  IADD3 R8, R8, -0x1, RZ ;  /* 0xffffffff08087810 */ /* 0x000fe20007ffe0ff */
[----:B------:R-:W-:Y:S03]  /*9e70*/  BSSY B2, `(.L_x_738) ;  /* 0x0000012000027945 */ /* 0x000fe60003800000 */
[----:B------:R-:W-:Y:S02]  /*9e80*/  ISETP.NE.AND P3, PT, R8, RZ, PT ;  /* 0x000000ff0800720c */ /* 0x000fe40003f65270 */
[----:B-12---:R-:W-:Y:S01]  /*9e90*/  LEA R9, R4, 0x440, 0x2 ;  /* 0x0000044004097811 */ /* 0x006fe200078e10ff */
[----:B------:R-:W-:Y:S05]  /*9ea0*/  @!P0 BRA `(.L_x_739) ;  /* 0x000000a000008947 */ /* 0x000fea0003800000 */
[----:B------:R-:W1:Y:S02]  /*9eb0*/  S2R R5, SR_CTAID.Y ;  /* 0x0000000000057919 */ /* 0x000e640000002600 */
[----:B-1----:R-:W-:Y:S01]  /*9ec0*/  IMAD R11, R5, c[0x0][0x1d4], RZ ;  /* 0x00007500050b7a24 */ /* 0x002fe200078e02ff */
[----:B------:R-:W-:-:S04]  /*9ed0*/  SHF.R.S32.HI R5, RZ, 0x1f, R10 ;  /* 0x0000001fff057819 */ /* 0x000fc8000001140a */
[--C-:B------:R-:W-:Y:S02]  /*9ee0*/  SHF.R.S32.HI R12, RZ, 0x1f, R11.reuse ;  /* 0x0000001fff0c7819 */ /* 0x100fe4000001140b */
[----:B------:R-:W-:-:S04]  /*9ef0*/  IADD3 R4, P4, P5, R10, c[0x0][0x200], R11 ;  /* 0x000080000a047a10 */ /* 0x000fc80007d9e00b */
[----:B------:R-:W-:-:S05]  /*9f00*/  IADD3.X R5, R5, c[0x0][0x204], R12, P4, P5 ;  /* 0x0000810005057a10 */ /* 0x000fca00027ea40c */
[----:B------:R-:W3:Y:S02]  /*9f10*/  LDG.E.U8 R4, [R4.64] ;  /* 0x0000002404047981 */ /* 0x000ee4000c1e1100 */
[----:B---3--:R-:W-:-:S13]  /*9f20*/  ISETP.NE.AND P4, PT, R4, RZ, PT ;  /* 0x000000ff0400720c */ /* 0x008fda0003f85270 */
[----:B------:R-:W-:Y:S01]  /*9f30*/  @P4 IMAD.MOV.U32 R12, RZ, RZ, RZ ;  /* 0x000000ffff0c4224 */ /* 0x000fe200078e00ff */
[----:B------:R-:W-:Y:S05]  /*9f40*/  @P4 BRA `(.L_x_740) ;  /* 0x0000004000004947 */ /* 0x000fea0003800000 */
.L_x_739:
[----:B------:R-:W1:Y:S02]  /*9f50*/  LDS R4, [R9] ;  /* 0x0000000009047984 */ /* 0x000e640000000800 */
[----:B-12---:R-:W-:-:S04]  /*9f60*/  FADD.FTZ R4, -R14, R4 ;  /* 0x000000040e047221 */ /* 0x006fc80000010100 */
[----:B------:R-:W-:-:S04]  /*9f70*/  FMUL.FTZ R4, R4, 1.4426950216293334961 ;  /* 0x3fb8aa3b04047820 */ /* 0x000fc80000410000 */
[----:B------:R1:W2:Y:S03]  /*9f80*/  MUFU.EX2 R12, R4 ;  /* 0x00000004000c7308 */ /* 0x0002a60000000800 */
.L_x_740:
[----:B------:R-:W-:Y:S05]  /*9f90*/  BSYNC B2 ;  /* 0x0000000000027941 */ /* 0x000fea0003800000 */
.L_x_738:
[----:B--2---:R2:W-:Y:S01]  /*9fa0*/  STS [R9], R12 ;  /* 0x0000000c09007388 */ /* 0x0045e20000000800 */
[----:B------:R-:W-:Y:S01]  /*9fb0*/  FADD.FTZ R3, R12, R3 ;  /* 0x000000030c037221 */ /* 0x000fe20000010000 */
[----:B------:R-:W-:Y:S01]  /*9fc0*/  IADD3 R10, R10, 0x100, RZ ;  /* 0x000001000a0a7810 */ /* 0x000fe20007ffe0ff */
[----:B------:R-:W-:Y:S05]  /*9fd0*/  @P3 BRA `(.L_x_741) ;  /* 0xfffffe7000003947 */ /* 0x000fea000383ffff */
.L_x_737:
[----:B------:R-:W-:Y:S05]  /*9fe0*/  BSYNC B1 ;  /* 0x0000000000017941 */ /* 0x000fea0003800000 */
.L_x_736:
[----:B------:R-:W-:-:S13]  /*9ff0*/  ISETP.GE.U32.AND P0, PT, R6, 0x300, PT ;  /* 0x000003000600780c */ /* 0x000fda0003f06070 */
[----:B------:R-:W-:Y:S05]  /*a000*/  @!P0 BRA `(.L_x_735) ;  /* 0x0000042000008947 */ /* 0x000fea0003800000 */
[----:B-1----:R-:W1:Y:S01]  /*a010*/  S2R R4, SR_CTAID.Y ;  /* 0x0000000000047919 */ /* 0x002e620000002600 */
[----:B------:R-:W-:-:S04]  /*a020*/  ISETP.NE.U32.AND P0, PT, RZ, c[0x0][0x200], PT ;  /* 0x00008000ff007a0c */ /* 0x000fc80003f05070 */
[----:B------:R-:W-:Y:S01]  /*a030*/  ISETP.NE.AND.EX P0, PT, RZ, c[0x0][0x204], PT, P0 ;  /* 0x00008100ff007a0c */ /* 0x000fe20003f05300 */
[----:B-1----:R-:W-:-:S05]  /*a040*/  IMAD R11, R4, c[0x0][0x1d4], RZ ;  /* 0x00007500040b7a24 */ /* 0x002fca00078e02ff */
[----:B0-----:R-:W-:Y:S02]  /*a050*/  SHF.R.S32.HI R16, RZ, 0x1f, R11 ;  /* 0x0000001fff107819 */ /* 0x001fe4000001140b */
.L_x_754:
[----:B-1----:R-:W3:Y:S01]  /*a060*/  LDL R8, [R1+0x10] ;  /* 0x0000100001087983 */ /* 0x002ee20000100800 */
[----:B------:R-:W-:Y:S01]  /*a070*/  SHF.R.S32.HI R5, RZ, 0x1f, R10 ;  /* 0x0000001fff057819 */ /* 0x000fe2000001140a */
[C---:B------:R-:W-:Y:S01]  /*a080*/  IMAD.IADD R6, R10.reuse, 0x1, -R7 ;  /* 0x000000010a067824 */ /* 0x040fe200078e0a07 */
[C---:B------:R-:W-:Y:S01]  /*a090*/  IADD3 R4, P4, P5, R10.reuse, c[0x0][0x200], R11 ;  /* 0x000080000a047a10 */ /* 0x040fe20007d9e00b */
[----:B------:R-:W-:Y:S01]  /*a0a0*/  BSSY B1, `(.L_x_742) ;  /* 0x000000e000017945 */ /* 0x000fe20003800000 */
[----:B------:R-:W-:Y:S02]  /*a0b0*/  IADD3 R10, R10, 0x400, RZ ;  /* 0x000004000a0a7810 */ /* 0x000fe40007ffe0ff */
[----:B------:R-:W-:Y:S02]  /*a0c0*/  IADD3.X R5, R5, c[0x0][0x204], R16, P4, P5 ;  /* 0x0000810005057a10 */ /* 0x000fe400027ea410 */
[----:B---3--:R-:W-:Y:S02]  /*a0d0*/  ISETP.GE.AND P3, PT, R10, R8, PT ;  /* 0x000000080a00720c */ /* 0x008fe40003f66270 */
[----:B------:R-:W-:Y:S01]  /*a0e0*/  LEA R8, R6, 0x440, 0x2 ;  /* 0x0000044006087811 */ /* 0x000fe200078e10ff */
[----:B------:R-:W-:Y:S05]  /*a0f0*/  @!P0 BRA `(.L_x_743) ;  /* 0x0000004000008947 */ /* 0x000fea0003800000 */
[----:B------:R-:W3:Y:S02]  /*a100*/  LDG.E.U8 R6, [R4.64] ;  /* 0x0000002404067981 */ /* 0x000ee4000c1e1100 */
[----:B---3--:R-:W-:-:S13]  /*a110*/  ISETP.NE.AND P4, PT, R6, RZ, PT ;  /* 0x000000ff0600720c */ /* 0x008fda0003f85270 */
[----:B------:R-:W-:Y:S01]  /*a120*/  @P4 IMAD.MOV.U32 R6, RZ, RZ, RZ ;  /* 0x000000ffff064224 */ /* 0x000fe200078e00ff */
[----:B------:R-:W-:Y:S05]  /*a130*/  @P4 BRA `(.L_x_744) ;  /* 0x0000004000004947 */ /* 0x000fea0003800000 */
.L_x_743:
[----:B------:R-:W0:Y:S02]  /*a140*/  LDS R6, [R8] ;  /* 0x0000000008067984 */ /* 0x000e240000000800 */
[----:B0-2---:R-:W-:-:S04]  /*a150*/  FADD.FTZ R6, -R14, R6 ;  /* 0x000000060e067221 */ /* 0x005fc80000010100 */
[----:B------:R-:W-:-:S06]  /*a160*/  FMUL.FTZ R6, R6, 1.4426950216293334961 ;  /* 0x3fb8aa3b06067820 */ /* 0x000fcc0000410000 */
[----:B------:R-:W0:Y:S02]  /*a170*/  MUFU.EX2 R6, R6 ;  /* 0x0000000600067308 */ /* 0x000e240000000800 */
.L_x_744:
[----:B------:R-:W-:Y:S05]  /*a180*/  BSYNC B1 ;  /* 0x0000000000017941 */ /* 0x000fea0003800000 */
.L_x_742:
[----:B0-----:R0:W-:Y:S01]  /*a190*/  STS [R8], R6 ;  /* 0x0000000608007388 */ /* 0x0011e20000000800 */
[----:B------:R-:W-:Y:S01]  /*a1a0*/  BSSY B1, `(.L_x_745) ;  /* 0x000000b000017945 */ /* 0x000fe20003800000 */
[----:B--2---:R-:W-:Y:S01]  /*a1b0*/  FADD.FTZ R12, R6, R3 ;  /* 0x00000003060c7221 */ /* 0x004fe20000010000 */
[----:B------:R-:W-:Y:S05]  /*a1c0*/  @!P0 BRA `(.L_x_746) ;  /* 0x0000004000008947 */ /* 0x000fea0003800000 */
[----:B------:R-:W2:Y:S02]  /*a1d0*/  LDG.E.U8 R3, [R4.64+0x100] ;  /* 0x0001002404037981 */ /* 0x000ea4000c1e1100 */
[----:B--2---:R-:W-:-:S13]  /*a1e0*/  ISETP.NE.AND P4, PT, R3, RZ, PT ;  /* 0x000000ff0300720c */ /* 0x004fda0003f85270 */
[----:B------:R-:W-:Y:S01]  /*a1f0*/  @P4 IMAD.MOV.U32 R3, RZ, RZ, RZ ;  /* 0x000000ffff034224 */ /* 0x000fe200078e00ff */
[----:B------:R-:W-:Y:S05]  /*a200*/  @P4 BRA `(.L_x_747) ;  /* 0x0000004000004947 */ /* 0x000fea0003800000 */
.L_x_746:
[----:B------:R-:W1:Y:S02]  /*a210*/  LDS R3, [R8+0x400] ;  /* 0x0004000008037984 */ /* 0x000e640000000800 */
[----:B-1----:R-:W-:-:S04]  /*a220*/  FADD.FTZ R3, -R14, R3 ;  /* 0x000000030e037221 */ /* 0x002fc80000010100 */
[----:B------:R-:W-:-:S06]  /*a230*/  FMUL.FTZ R3, R3, 1.4426950216293334961 ;  /* 0x3fb8aa3b03037820 */ /* 0x000fcc0000410000 */
[----:B------:R-:W1:Y:S02]  /*a240*/  MUFU.EX2 R3, R3 ;  /* 0x0000000300037308 */ /* 0x000e640000000800 */
.L_x_747:
[----:B------:R-:W-:Y:S05]  /*a250*/  BSYNC B1 ;  /* 0x0000000000017941 */ /* 0x000fea0003800000 */
.L_x_745:
[----:B-1----:R1:W-:Y:S01]  /*a260*/  STS [R8+0x400], R3 ;  /* 0x0004000308007388 */ /* 0x0023e20000000800 */
[----:B------:R-:W-:Y:S01]  /*a270*/  BSSY B1, `(.L_x_748) ;  /* 0x000000b000017945 */ /* 0x000fe20003800000 */
[----:B------:R-:W-:Y:S01]  /*a280*/  FADD.FTZ R12, R12, R3 ;  /* 0x000000030c0c7221 */ /* 0x000fe20000010000 */
[----:B------:R-:W-:Y:S05]  /*a290*/  @!P0 BRA `(.L_x_749) ;  /* 0x0000004000008947 */ /* 0x000fea0003800000 */
[----:B-1----:R-:W2:Y:S02]  /*a2a0*/  LDG.E.U8 R3, [R4.64+0x200] ;  /* 0x0002002404037981 */ /* 0x002ea4000c1e1100 */
[----:B--2---:R-:W-:-:S13]  /*a2b0*/  ISETP.NE.AND P4, PT, R3, RZ, PT ;  /* 0x000000ff0300720c */ /* 0x004fda0003f85270 */
[----:B------:R-:W-:Y:S01]  /*a2c0*/  @P4 IMAD.MOV.U32 R3, RZ, RZ, RZ ;  /* 0x000000ffff034224 */ /* 0x000fe200078e00ff */
[----:B------:R-:W-:Y:S05]  /*a2d0*/  @P4 BRA `(.L_x_750) ;  /* 0x0000004000004947 */ /* 0x000fea0003800000 */
.L_x_749:
[----:B-1----:R-:W1:Y:S02]  /*a2e0*/  LDS R3, [R8+0x800] ;  /* 0x0008000008037984 */ /* 0x002e640000000800 */
[----:B-1----:R-:W-:-:S04]  /*a2f0*/  FADD.FTZ R3, -R14, R3 ;  /* 0x000000030e037221 */ /* 0x002fc80000010100 */
[----:B------:R-:W-:-:S06]  /*a300*/  FMUL.FTZ R3, R3, 1.4426950216293334961 ;  /* 0x3fb8aa3b03037820 */ /* 0x000fcc0000410000 */
[----:B------:R-:W1:Y:S02]  /*a310*/  MUFU.EX2 R3, R3 ;  /* 0x0000000300037308 */ /* 0x000e640000000800 */
.L_x_750:
[----:B------:R-:W-:Y:S05]  /*a320*/  BSYNC B1 ;  /* 0x0000000000017941 */ /* 0x000fea0003800000 */
.L_x_748:
[----:B-1----:R1:W-:Y:S01]  /*a330*/  STS [R8+0x800], R3 ;  /* 0x0008000308007388 */ /* 0x0023e20000000800 */
[----:B------:R-:W-:Y:S01]  /*a340*/  BSSY B1, `(.L_x_751) ;  /* 0x000000b000017945 */ /* 0x000fe20003800000 */
[----:B------:R-:W-:Y:S01]  /*a350*/  FADD.FTZ R9, R12, R3 ;  /* 0x000000030c097221 */ /* 0x000fe20000010000 */
[----:B------:R-:W-:Y:S05]  /*a360*/  @!P0 BRA `(.L_x_752) ;  /* 0x0000004000008947 */ /* 0x000fea0003800000 */
[----:B------:R-:W2:Y:S02]  /*a370*/  LDG.E.U8 R4, [R4.64+0x300] ;  /* 0x0003002404047981 */ /* 0x000ea4000c1e1100 */
[----:B--2---:R-:W-:-:S13]  /*a380*/  ISETP.NE.AND P4, PT, R4, RZ, PT ;  /* 0x000000ff0400720c */ /* 0x004fda0003f85270 */
[----:B0-----:R-:W-:Y:S01]  /*a390*/  @P4 IMAD.MOV.U32 R6, RZ, RZ, RZ ;  /* 0x000000ffff064224 */ /* 0x001fe200078e00ff */
[----:B------:R-:W-:Y:S05]  /*a3a0*/  @P4 BRA `(.L_x_753) ;  /* 0x0000004000004947 */ /* 0x000fea0003800000 */
.L_x_752:
[----:B-1----:R-:W1:Y:S02]  /*a3b0*/  LDS R3, [R8+0xc00] ;  /* 0x000c000008037984 */ /* 0x002e640000000800 */
[----:B-1----:R-:W-:-:S04]  /*a3c0*/  FADD.FTZ R3, -R14, R3 ;  /* 0x000000030e037221 */ /* 0x002fc80000010100 */
[----:B------:R-:W-:-:S04]  /*a3d0*/  FMUL.FTZ R3, R3, 1.4426950216293334961 ;  /* 0x3fb8aa3b03037820 */ /* 0x000fc80000410000 */
[----:B0-----:R0:W1:Y:S03]  /*a3e0*/  MUFU.EX2 R6, R3 ;  /* 0x0000000300067308 */ /* 0x0010660000000800 */
.L_x_753:
[----:B------:R-:W-:Y:S05]  /*a3f0*/  BSYNC B1 ;  /* 0x0000000000017941 */ /* 0x000fea0003800000 */
.L_x_751:
[----:B-1----:R1:W-:Y:S01]  /*a400*/  STS [R8+0xc00], R6 ;  /* 0x000c000608007388 */ /* 0x0023e20000000800 */
[----:B0-----:R-:W-:Y:S01]  /*a410*/  FADD.FTZ R3, R9, R6 ;  /* 0x0000000609037221 */ /* 0x001fe20000010000 */
[----:B------:R-:W-:Y:S05]  /*a420*/  @!P3 BRA `(.L_x_754) ;  /* 0xfffffc300000b947 */ /* 0x000fea000383ffff */
.L_x_735:
[----:B------:R-:W-:Y:S05]  /*a430*/  BSYNC B0 ;  /* 0x0000000000007941 */ /* 0x000fea0003800000 */
.L_x_734:
[----:B-1----:R-:W1:Y:S01]  /*a440*/  SHFL.BFLY PT, R4, R3, 0x10, 0x1f ;  /* 0x0e001f0003047f89 */ /* 0x002e6200000e0000 */
[----:B--2---:R-:W2:Y:S01]  /*a450*/  LDC.U8 R12, c[0x0][0x26c] ;  /* 0x00009b00ff0c7b82 */ /* 0x004ea20000000000 */
[----:B------:R-:W-:Y:S01]  /*a460*/  UMOV UR4, 0x4 ;  /* 0x0000000400047882 */ /* 0x000fe20000000000 */
[----:B------:R-:W-:Y:S01]  /*a470*/  BSSY B0, `(.L_x_755) ;  /* 0x000006b000007945 */ /* 0x000fe20003800000 */
[----:B------:R-:W3:Y:S01]  /*a480*/  S2R R13, SR_TID.X ;  /* 0x00000000000d7919 */ /* 0x000ee20000002100 */
[----:B------:R-:W-:Y:S02]  /*a490*/  ULDC UR5, c[0x0][0x1d4] ;  /* 0x0000750000057ab9 */ /* 0x000fe40000000800 */
[----:B------:R-:W-:Y:S01]  /*a4a0*/  UIADD3 UR4, UR4, UR5, URZ ;  /* 0x0000000504047290 */ /* 0x000fe2000fffe03f */
[----:B------:R-:W4:Y:S03]  /*a4b0*/  S2R R15, SR_CTAID.Y ;  /* 0x00000000000f7919 */ /* 0x000f260000002600 */
[----:B------:R-:W-:Y:S01]  /*a4c0*/  USHF.R.S32.HI UR5, URZ, 0x1f, UR4 ;  /* 0x0000001f3f057899 */ /* 0x000fe20008011404 */
[----:B0-----:R-:W4:Y:S03]  /*a4d0*/  S2R R17, SR_CTAID.X ;  /* 0x0000000000117919 */ /* 0x001f260000002500 */
[----:B------:R-:W-:-:S04]  /*a4e0*/  ULEA.HI UR5, UR5, UR4, URZ, 0x2 ;  /* 0x0000000405057291 */ /* 0x000fc8000f8f103f */
[----:B------:R-:W-:-:S04]  /*a4f0*/  USHF.L.U32 UR5, UR5, 0x2, URZ ;  /* 0x0000000205057899 */ /* 0x000fc8000800063f */
[----:B------:R-:W-:Y:S01]  /*a500*/  ULOP3.LUT UR5, UR5, 0xfffffff0, URZ, 0xc0, !UPT ;  /* 0xfffffff005057892 */ /* 0x000fe2000f8ec03f */
[----:B-1----:R-:W-:Y:S01]  /*a510*/  FADD.FTZ R4, R4, R3 ;  /* 0x0000000304047221 */ /* 0x002fe20000010000 */
[----:B---3--:R-:W-:-:S04]  /*a520*/  LOP3.LUT P0, R10, R13, 0x1f, RZ, 0xc0, !PT ;  /* 0x0000001f0d0a7812 */ /* 0x008fc8000780c0ff */
[----:B------:R-:W0:Y:S01]  /*a530*/  SHFL.BFLY PT, R5, R4, 0x8, 0x1f ;  /* 0x0d001f0004057f89 */ /* 0x000e2200000e0000 */
[----:B------:R-:W-:Y:S01]  /*a540*/  IMAD.U32 R18, RZ, RZ, UR5 ;  /* 0x00000005ff127e24 */ /* 0x000fe2000f8e00ff */
[----:B------:R-:W-:-:S04]  /*a550*/  ISETP.GT.U32.AND P3, PT, R10, 0x7, PT ;  /* 0x000000070a00780c */ /* 0x000fc80003f64070 */
[----:B------:R-:W-:Y:S01]  /*a560*/  IADD3 R52, R18, 0x440, RZ ;  /* 0x0000044012347810 */ /* 0x000fe20007ffe0ff */
[----:B----4-:R-:W-:Y:S02]  /*a570*/  IMAD R15, R15, c[0x0][0x1d8], R17 ;  /* 0x000076000f0f7a24 */ /* 0x010fe400078e0211 */
        /* <DEDUP_REMOVED lines=9> */
[----:B------:R0:W-:Y:S04]  /*a610*/  @!P0 STS [R3+0x20], R8 ;  /* 0x0000200803008388 */ /* 0x0001e80000000800 */
[----:B------:R-:W-:Y:S01]  /*a620*/  BAR.SYNC.DEFER_BLOCKING 0x0 ;  /* 0x0000000000007b1d */ /* 0x000fe20000010000 */
[----:B--2---:R-:W-:-:S13]  /*a630*/  ISETP.NE.AND P0, PT, R12, RZ, PT ;  /* 0x000000ff0c00720c */ /* 0x004fda0003f05270 */
[----:B0-----:R-:W-:-:S04]  /*a640*/  @P0 IMAD.MOV.U32 R3, RZ, RZ, c[0x0][0x268] ;  /* 0x00009a00ff030624 */ /* 0x001fc800078e00ff */
[----:B------:R-:W-:-:S04]  /*a650*/  @P0 IMAD R3, R15, R3, c[0x0][0x1ec] ;  /* 0x00007b000f030624 */ /* 0x000fc800078e0203 */
[----:B------:R-:W-:Y:S01]  /*a660*/  @P0 IMAD R3, R3, c[0x0][0x1d4], RZ ;  /* 0x0000750003030a24 */ /* 0x000fe200078e02ff */
[----:B------:R-:W0:Y:S04]  /*a670*/  @!P3 LDS R8, [R10.X4+0x20] ;  /* 0x000020000a08b984 */ /* 0x000e280000004800 */
[----:B0-----:R-:W0:Y:S02]  /*a680*/  SHFL.BFLY PT, R5, R8, 0x4, 0x1f ;  /* 0x0c801f0008057f89 */ /* 0x001e2400000e0000 */
[----:B0-----:R-:W-:-:S05]  /*a690*/  FADD.FTZ R5, R5, R8 ;  /* 0x0000000805057221 */ /* 0x001fca0000010000 */
[----:B------:R-:W0:Y:S02]  /*a6a0*/  SHFL.BFLY PT, R4, R5, 0x2, 0x1f ;  /* 0x0c401f0005047f89 */ /* 0x000e2400000e0000 */
[----:B0-----:R-:W-:-:S05]  /*a6b0*/  FADD.FTZ R4, R5, R4 ;  /* 0x0000000405047221 */ /* 0x001fca0000010000 */
[----:B------:R-:W0:Y:S02]  /*a6c0*/  SHFL.BFLY PT, R9, R4, 0x1, 0x1f ;  /* 0x0c201f0004097f89 */ /* 0x000e2400000e0000 */
[----:B0-----:R-:W-:Y:S02]  /*a6d0*/  FADD.FTZ R9, R4, R9 ;  /* 0x0000000904097221 */ /* 0x001fe40000010000 */
[----:B------:R-:W-:Y:S02]  /*a6e0*/  CS2R R4, SRZ ;  /* 0x0000000000047805 */ /* 0x000fe4000001ff00 */
[--C-:B------:R-:W-:Y:S01]  /*a6f0*/  @P0 SHF.R.S32.HI R5, RZ, 0x1f, R3.reuse ;  /* 0x0000001fff050819 */ /* 0x100fe20000011403 */
[----:B------:R-:W-:Y:S01]  /*a700*/  @P0 IMAD.MOV.U32 R4, RZ, RZ, R3 ;  /* 0x000000ffff040224 */ /* 0x000fe200078e0003 */
[----:B------:R-:W0:Y:S01]  /*a710*/  SHFL.IDX PT, R9, R9, RZ, 0x1f ;  /* 0x00001fff09097589 */ /* 0x000e2200000e0000 */
[----:B------:R-:W-:Y:S05]  /*a720*/  @P1 BRA `(.L_x_756) ;  /* 0x000003f000001947 */ /* 0x000fea0003800000 */
[----:B------:R-:W2:Y:S01]  /*a730*/  LDL R15, [R1+0x10] ;  /* 0x00001000010f7983 */ /* 0x000ea20000100800 */
[----:B------:R-:W-:Y:S01]  /*a740*/  LOP3.LUT R3, RZ, R7, RZ, 0x33, !PT ;  /* 0x00000007ff037212 */ /* 0x000fe200078e33ff */
[----:B0-----:R-:W-:Y:S01]  /*a750*/  FADD.FTZ R9, R9, 9.9999999747524270788e-07 ;  /* 0x358637bd09097421 */ /* 0x001fe20000010000 */
[----:B------:R-:W-:Y:S02]  /*a760*/  BSSY B1, `(.L_x_757) ;  /* 0x0000017000017945 */ /* 0x000fe40003800000 */
[----:B--2---:R-:W-:-:S04]  /*a770*/  IADD3 R3, -R13, R15, R3 ;  /* 0x0000000f0d037210 */ /* 0x004fc80007ffe103 */
[C---:B------:R-:W-:Y:S02]  /*a780*/  LEA.HI R6, R3.reuse, 0x1, RZ, 0x18 ;  /* 0x0000000103067811 */ /* 0x040fe400078fc0ff */
[----:B------:R-:W-:Y:S01]  /*a790*/  ISETP.GE.U32.AND P1, PT, R3, 0x300, PT ;  /* 0x000003000300780c */ /* 0x000fe20003f26070 */
[----:B------:R-:W-:Y:S01]  /*a7a0*/  IMAD.IADD R3, R13, 0x1, R7 ;  /* 0x000000010d037824 */ /* 0x000fe200078e0207 */
[----:B------:R-:W-:Y:S01]  /*a7b0*/  LOP3.LUT P3, R6, R6, 0x3, RZ, 0xc0, !PT ;  /* 0x0000000306067812 */ /* 0x000fe2000786c0ff */
[----:B------:R0:W1:-:S12]  /*a7c0*/  MUFU.RCP R13, R9 ;  /* 0x00000009000d7308 */ /* 0x0000580000001000 */
[----:B0-----:R-:W-:Y:S05]  /*a7d0*/  @!P3 BRA `(.L_x_758) ;  /* 0x000000f00000b947 */ /* 0x001fea0003800000 */
.L_x_759:
[C---:B------:R-:W-:Y:S01]  /*a7e0*/  IMAD.IADD R15, R3.reuse, 0x1, -R7 ;  /* 0x00000001030f7824 */ /* 0x040fe200078e0a07 */
[C---:B0-----:R-:W-:Y:S02]  /*a7f0*/  @P0 IADD3 R9, P3, R3.reuse, R4, RZ ;  /* 0x0000000403090210 */ /* 0x041fe40007f7e0ff */
[----:B------:R-:W-:Y:S02]  /*a800*/  IADD3 R6, R6, -0x1, RZ ;  /* 0xffffffff06067810 */ /* 0x000fe40007ffe0ff */
[----:B------:R-:W0:Y:S01]  /*a810*/  LDS R8, [R15.X4+0x440] ;  /* 0x000440000f087984 */ /* 0x000e220000004800 */
[C---:B------:R-:W-:Y:S02]  /*a820*/  @P0 LEA.HI.X.SX32 R10, R3.reuse, R5, 0x1, P3 ;  /* 0x00000005030a0211 */ /* 0x040fe400018f0eff */
[----:B------:R-:W-:Y:S01]  /*a830*/  IADD3 R3, R3, 0x100, RZ ;  /* 0x0000010003037810 */ /* 0x000fe20007ffe0ff */
[----:B01----:R-:W-:Y:S01]  /*a840*/  FMUL.FTZ R17, R8, R13 ;  /* 0x0000000d08117220 */ /* 0x003fe20000410000 */
        /* <DEDUP_REMOVED lines=8> */
.L_x_758:
[----:B------:R-:W-:Y:S05]  /*a8d0*/  BSYNC B1 ;  /* 0x0000000000017941 */ /* 0x000fea0003800000 */
.L_x_757:
[----:B------:R-:W-:Y:S05]  /*a8e0*/  @!P1 BRA `(.L_x_756) ;  /* 0x0000023000009947 */ /* 0x000fea0003800000 */
[----:B------:R-:W-:Y:S02]  /*a8f0*/  ISETP.NE.AND P1, PT, R12, RZ, PT ;  /* 0x000000ff0c00720c */ /* 0x000fe40003f25270 */
.L_x_760:
[----:B------:R-:W2:Y:S01]  /*a900*/  LDL R22, [R1+0x10] ;  /* 0x0000100001167983 */ /* 0x000ea20000100800 */
[----:B0-----:R-:W-:-:S04]  /*a910*/  IMAD.IADD R9, R3, 0x1, -R7 ;  /* 0x0000000103097824 */ /* 0x001fc800078e0a07 */
[C---:B------:R-:W-:Y:S01]  /*a920*/  IMAD R12, R9.reuse, 0x2, R52 ;  /* 0x00000002090c7824 */ /* 0x040fe200078e0234 */
[----:B------:R0:W3:Y:S01]  /*a930*/  LDS R6, [R9.X4+0x440] ;  /* 0x0004400009067984 */ /* 0x0000e20000004800 */
[----:B------:R-:W-:Y:S02]  /*a940*/  LEA R11, R9, 0x440, 0x2 ;  /* 0x00000440090b7811 */ /* 0x000fe400078e10ff */
[----:B0-----:R-:W-:-:S04]  /*a950*/  IADD3 R9, P0, R4, R3, RZ ;  /* 0x0000000304097210 */ /* 0x001fc80007f1e0ff */
[C---:B------:R-:W-:Y:S02]  /*a960*/  LEA.HI.X.SX32 R10, R3.reuse, R5, 0x1, P0 ;  /* 0x00000005030a7211 */ /* 0x040fe400000f0eff */
[----:B------:R-:W-:Y:S01]  /*a970*/  IADD3 R3, R3, 0x400, RZ ;  /* 0x0000040003037810 */ /* 0x000fe20007ffe0ff */
[----:B-1-3--:R-:W-:-:S05]  /*a980*/  FMUL.FTZ R15, R6, R13 ;  /* 0x0000000d060f7220 */ /* 0x00afca0000410000 */
[----:B------:R-:W-:-:S04]  /*a990*/  F2FP.PACK_AB R6, RZ, R15 ;  /* 0x0000000fff06723e */ /* 0x000fc800000000ff */
[----:B------:R-:W-:-:S05]  /*a9a0*/  PRMT R8, R6, 0x7610, R8 ;  /* 0x0000761006087816 */ /* 0x000fca0000000008 */
[----:B------:R0:W-:Y:S04]  /*a9b0*/  STS.U16 [R12], R8 ;  /* 0x000000080c007388 */ /* 0x0001e80000000400 */
[----:B------:R-:W1:Y:S01]  /*a9c0*/  LDS R6, [R11+0x400] ;  /* 0x000400000b067984 */ /* 0x000e620000000800 */
[----:B0-----:R-:W-:-:S04]  /*a9d0*/  LEA R8, P0, R9, c[0x0][0x260], 0x2 ;  /* 0x0000980009087a11 */ /* 0x001fc800078010ff */
[----:B------:R-:W-:-:S05]  /*a9e0*/  LEA.HI.X R9, R9, c[0x0][0x264], R10, 0x2, P0 ;  /* 0x0000990009097a11 */ /* 0x000fca00000f140a */
[----:B------:R-:W-:Y:S01]  /*a9f0*/  @P1 STG.E [R8.64], R15 ;  /* 0x0000000f08001986 */ /* 0x000fe2000c101924 */
[----:B-1----:R-:W-:-:S05]  /*aa00*/  FMUL.FTZ R17, R6, R13 ;  /* 0x0000000d06117220 */ /* 0x002fca0000410000 */
[----:B------:R-:W-:Y:S01]  /*aa10*/  F2FP.PACK_AB R6, RZ, R17 ;  /* 0x00000011ff06723e */ /* 0x000fe200000000ff */
[----:B------:R-:W-:Y:S03]  /*aa20*/  @P1 STG.E [R8.64+0x400], R17 ;  /* 0x0004001108001986 */ /* 0x000fe6000c101924 */
[----:B------:R-:W-:-:S05]  /*aa30*/  PRMT R14, R6, 0x7610, R14 ;  /* 0x00007610060e7816 */ /* 0x000fca000000000e */
[----:B------:R-:W-:Y:S04]  /*aa40*/  STS.U16 [R12+0x200], R14 ;  /* 0x0002000e0c007388 */ /* 0x000fe80000000400 */
[----:B------:R-:W0:Y:S02]  /*aa50*/  LDS R6, [R11+0x800] ;  /* 0x000800000b067984 */ /* 0x000e240000000800 */
[----:B0-----:R-:W-:-:S05]  /*aa60*/  FMUL.FTZ R19, R6, R13 ;  /* 0x0000000d06137220 */ /* 0x001fca0000410000 */
[----:B------:R-:W-:Y:S01]  /*aa70*/  F2FP.PACK_AB R6, RZ, R19 ;  /* 0x00000013ff06723e */ /* 0x000fe200000000ff */
[----:B------:R-:W-:Y:S03]  /*aa80*/  @P1 STG.E [R8.64+0x800], R19 ;  /* 0x0008001308001986 */ /* 0x000fe6000c101924 */
[----:B------:R-:W-:-:S05]  /*aa90*/  PRMT R16, R6, 0x7610, R16 ;  /* 0x0000761006107816 */ /* 0x000fca0000000010 */
[----:B------:R-:W-:Y:S04]  /*aaa0*/  STS.U16 [R12+0x400], R16 ;  /* 0x000400100c007388 */ /* 0x000fe80000000400 */
[----:B------:R-:W0:Y:S02]  /*aab0*/  LDS R6, [R11+0xc00] ;  /* 0x000c00000b067984 */ /* 0x000e240000000800 */
[----:B0-----:R-:W-:-:S05]  /*aac0*/  FMUL.FTZ R21, R6, R13 ;  /* 0x0000000d06157220 */ /* 0x001fca0000410000 */
[----:B------:R-:W-:Y:S01]  /*aad0*/  F2FP.PACK_AB R6, RZ, R21 ;  /* 0x00000015ff06723e */ /* 0x000fe200000000ff */
[----:B------:R0:W-:Y:S04]  /*aae0*/  @P1 STG.E [R8.64+0xc00], R21 ;  /* 0x000c001508001986 */ /* 0x0001e8000c101924 */
[----:B------:R0:W-:Y:S01]  /*aaf0*/  STS.U16 [R12+0x600], R6 ;  /* 0x000600060c007388 */ /* 0x0001e20000000400 */
[----:B--2---:R-:W-:-:S13]  /*ab00*/  ISETP.GE.AND P0, PT, R3, R22, PT ;  /* 0x000000160300720c */ /* 0x004fda0003f06270 */
[----:B0-----:R-:W-:Y:S05]  /*ab10*/  @!P0 BRA `(.L_x_760) ;  /* 0xfffffde000008947 */ /* 0x001fea000383ffff */
.L_x_756:
[----:B------:R-:W-:Y:S05]  /*ab20*/  BSYNC B0 ;  /* 0x0000000000007941 */ /* 0x000fea0003800000 */
.L_x_755:
[----:B0-----:R-:W2:Y:S04]  /*ab30*/  LDL.LU R8, [R1+0x270] ;  /* 0x0002700001087983 */ /* 0x001ea80000300800 */
[----:B------:R-:W3:Y:S01]  /*ab40*/  LDL R25, [R1+0x26c] ;  /* 0x00026c0001197983 */ /* 0x000ee20000100800 */
[----:B------:R-:W-:Y:S01]  /*ab50*/  SHF.R.S32.HI R20, RZ, 0x5, R20 ;  /* 0x00000005ff147819 */ /* 0x000fe20000011414 */
[----:B------:R-:W-:Y:S01]  /*ab60*/  ULDC UR4, c[0x0][0x1d4] ;  /* 0x0000750000047ab9 */ /* 0x000fe20000000800 */
[----:B------:R-:W-:Y:S01]  /*ab70*/  ISETP.GT.OR P1, PT, R0, 0x13, P2 ;  /* 0x000000130000780c */ /* 0x000fe20001724670 */
[----:B------:R-:W0:Y:S01]  /*ab80*/  S2R R22, SR_CTAID.X ;  /* 0x0000000000167919 */ /* 0x000e220000002500 */
[----:B------:R-:W-:Y:S01]  /*ab90*/  UIMAD UR4, UR4, 0xa0, URZ ;  /* 0x000000a0040478a4 */ /* 0x000fe2000f8e023f */
[----:B------:R-:W-:Y:S01]  /*aba0*/  BSSY B0, `(.L_x_761) ;  /* 0x000001d000007945 */ /* 0x000fe20003800000 */
[----:B------:R-:W-:Y:S01]  /*abb0*/  CS2R R10, SRZ ;  /* 0x00000000000a7805 */ /* 0x000fe2000001ff00 */
[----:B------:R-:W0:Y:S02]  /*abc0*/  S2R R6, SR_CTAID.Y ;  /* 0x0000000000067919 */ /* 0x000e240000002600 */
[----:B0-----:R-:W-:-:S02]  /*abd0*/  IMAD R4, R6, c[0x0][0x1d8], R22 ;  /* 0x0000760006047a24 */ /* 0x001fc400078e0216 */
[----:B--2---:R-:W-:Y:S02]  /*abe0*/  IMAD R5, R8, c[0x0][0x1d8], RZ ;  /* 0x0000760008057a24 */ /* 0x004fe400078e02ff */
[----:B------:R-:W-:Y:S01]  /*abf0*/  CS2R R8, SRZ ;  /* 0x0000000000087805 */ /* 0x000fe2000001ff00 */
[----:B---3--:R-:W-:Y:S01]  /*ac00*/  SHF.R.S32.HI R3, RZ, 0x1f, R25 ;  /* 0x0000001fff037819 */ /* 0x008fe20000011419 */
[----:B------:R-:W-:-:S03]  /*ac10*/  IMAD R6, R5, c[0x0][0x1d0], R22 ;  /* 0x0000740005067a24 */ /* 0x000fc600078e0216 */
[----:B------:R-:W-:-:S04]  /*ac20*/  LEA.HI R3, R3, R25, RZ, 0x3 ;  /* 0x0000001903037211 */ /* 0x000fc800078f18ff */
[----:B------:R-:W-:-:S05]  /*ac30*/  LOP3.LUT R3, R3, 0xfffffff8, RZ, 0xc0, !PT ;  /* 0xfffffff803037812 */ /* 0x000fca00078ec0ff */
[----:B------:R-:W-:-:S05]  /*ac40*/  IMAD.IADD R3, R25, 0x1, -R3 ;  /* 0x0000000119037824 */ /* 0x000fca00078e0a03 */
[CC--:B------:R-:W-:Y:S02]  /*ac50*/  ISETP.NE.OR P3, PT, R20.reuse, R3.reuse, P1 ;  /* 0x000000031400720c */ /* 0x0c0fe40000f65670 */
[----:B------:R-:W-:Y:S01]  /*ac60*/  ISETP.NE.AND P0, PT, R20, R3, PT ;  /* 0x000000031400720c */ /* 0x000fe20003f05270 */
[C---:B------:R-:W-:Y:S01]  /*ac70*/  IMAD.SHL.U32 R3, R0.reuse, 0x8, RZ ;  /* 0x0000000800037824 */ /* 0x040fe200078e00ff */
[----:B------:R-:W-:-:S03]  /*ac80*/  ISETP.GT.AND P1, PT, R0, 0x13, PT ;  /* 0x000000130000780c */ /* 0x000fc60003f24270 */
        /* <DEDUP_REMOVED lines=13> */
.L_x_763:
[----:B-----5:R0:W-:Y:S02]  /*ad60*/  STS.128 [R0.X16+0x240], R8 ;  /* 0x0002400800007388 */ /* 0x0201e4000000cc00 */
.L_x_762:
[----:B------:R-:W-:Y:S05]  /*ad70*/  BSYNC B0 ;  /* 0x0000000000007941 */ /* 0x000fea0003800000 */
.L_x_761:
[----:B------:R-:W-:Y:S01]  /*ad80*/  BAR.SYNC.DEFER_BLOCKING 0x0 ;  /* 0x0000000000007b1d */ /* 0x000fe20000010000 */
[----:B------:R-:W-:Y:S01]  /*ad90*/  CS2R R14, SRZ ;  /* 0x00000000000e7805 */ /* 0x000fe2000001ff00 */
[----:B-1----:R-:W-:Y:S01]  /*ada0*/  CS2R R12, SRZ ;  /* 0x00000000000c7805 */ /* 0x002fe2000001ff00 */
[----:B------:R-:W-:Y:S01]  /*adb0*/  IMAD.MOV.U32 R6, RZ, RZ, RZ ;  /* 0x000000ffff067224 */ /* 0x000fe200078e00ff */
[----:B------:R-:W-:Y:S01]  /*adc0*/  CS2R R16, SRZ ;  /* 0x0000000000107805 */ /* 0x000fe2000001ff00 */
[----:B------:R-:W-:Y:S01]  /*add0*/  IMAD.MOV.U32 R5, RZ, RZ, RZ ;  /* 0x000000ffff057224 */ /* 0x000fe200078e00ff */
[----:B------:R-:W-:Y:S01]  /*ade0*/  BSSY B0, `(.L_x_764) ;  /* 0x0000194000007945 */ /* 0x000fe20003800000 */
[----:B------:R-:W-:Y:S05]  /*adf0*/  @P1 BRA `(.L_x_765) ;  /* 0x0000192000001947 */ /* 0x000fea0003800000 */
[C---:B------:R-:W-:Y:S01]  /*ae00*/  IMAD.IADD R31, R20.reuse, 0x1, R7 ;  /* 0x00000001141f7824 */ /* 0x040fe200078e0207 */
[----:B------:R-:W-:Y:S01]  /*ae10*/  IMNMX R36, R25, c[0x0][0x1d4], PT ;  /* 0x0000750019247a17 */ /* 0x000fe20003800200 */
[----:B------:R-:W-:Y:S01]  /*ae20*/  BSSY B1, `(.L_x_766) ;  /* 0x000009d000017945 */ /* 0x000fe20003800000 */
[----:B------:R-:W-:-:S02]  /*ae30*/  IMAD R37, R20, 0x2, R52 ;  /* 0x0000000214257824 */ /* 0x000fc400078e0234 */
[----:B------:R-:W-:-:S05]  /*ae40*/  IMAD R24, R31, 0xa0, RZ ;  /* 0x000000a01f187824 */ /* 0x000fca00078e02ff */
[----:B------:R-:W-:Y:S02]  /*ae50*/  SHF.R.S32.HI R26, RZ, 0x1f, R24 ;  /* 0x0000001fff1a7819 */ /* 0x000fe40000011418 */
[----:B------:R-:W-:-:S04]  /*ae60*/  IADD3 R15, P3, R19, R24, RZ ;  /* 0x00000018130f7210 */ /* 0x000fc80007f7e0ff */
[----:B------:R-:W-:Y:S01]  /*ae70*/  LEA R28, P4, R15, c[0x0][0x1a0], 0x1 ;  /* 0x000068000f1c7a11 */ /* 0x000fe200078808ff */
[----:B------:R-:W-:Y:S01]  /*ae80*/  IMAD.X R32, R21, 0x1, R26, P3 ;  /* 0x0000000115207824 */ /* 0x000fe200018e061a */
[----:B------:R-:W-:-:S04]  /*ae90*/  ISETP.GE.AND P3, PT, R31, R36, PT ;  /* 0x000000241f00720c */ /* 0x000fc80003f66270 */
[----:B------:R-:W-:Y:S01]  /*aea0*/  LEA.HI.X R29, R15, c[0x0][0x1a4], R32, 0x1, P4 ;  /* 0x000069000f1d7a11 */ /* 0x000fe200020f0c20 */
[----:B------:R-:W-:-:S08]  /*aeb0*/  IMAD.MOV.U32 R15, RZ, RZ, RZ ;  /* 0x000000ffff0f7224 */ /* 0x000fd000078e00ff */
[----:B------:R-:W-:Y:S05]  /*aec0*/  @P3 BRA `(.L_x_767) ;  /* 0x0000092000003947 */ /* 0x000fea0003800000 */
[----:B------:R-:W2:Y:S04]  /*aed0*/  LDL R27, [R1+0x10] ;  /* 0x00001000011b7983 */ /* 0x000ea80000100800 */
[----:B------:R-:W3:Y:S01]  /*aee0*/  LDL R25, [R1+0x14] ;  /* 0x0000140001197983 */ /* 0x000ee20000100800 */
[----:B------:R-:W-:Y:S01]  /*aef0*/  ULDC UR4, c[0x0][0x1d4] ;  /* 0x0000750000047ab9 */ /* 0x000fe20000000800 */
[----:B------:R-:W-:Y:S01]  /*af00*/  IADD3 R5, -R7, -0x2, -R20 ;  /* 0xfffffffe07057810 */ /* 0x000fe20007ffe914 */
[----:B------:R-:W-:Y:S01]  /*af10*/  ULOP3.LUT UR4, URZ, UR4, URZ, 0x33, !UPT ;  /* 0x000000043f047292 */ /* 0x000fe2000f8e333f */
[----:B------:R-:W-:Y:S01]  /*af20*/  IMAD.MOV.U32 R33, RZ, RZ, 0x2 ;  /* 0x00000002ff217424 */ /* 0x000fe200078e00ff */
[----:B------:R-:W-:Y:S01]  /*af30*/  BSSY B2, `(.L_x_768) ;  /* 0x0000037000027945 */ /* 0x000fe20003800000 */
[----:B------:R-:W-:Y:S01]  /*af40*/  CS2R R16, SRZ ;  /* 0x0000000000107805 */ /* 0x000fe2000001ff00 */
[----:B------:R-:W-:Y:S01]  /*af50*/  IMAD.MOV.U32 R38, RZ, RZ, R31 ;  /* 0x000000ffff267224 */ /* 0x000fe200078e001f */
[----:B------:R-:W-:Y:S01]  /*af60*/  CS2R R12, SRZ ;  /* 0x00000000000c7805 */ /* 0x000fe2000001ff00 */
[----:B------:R-:W-:Y:S01]  /*af70*/  CS2R R14, SRZ ;  /* 0x00000000000e7805 */ /* 0x000fe2000001ff00 */
[----:B--2---:R-:W-:-:S02]  /*af80*/  IMAD.MOV R6, RZ, RZ, -R27 ;  /* 0x000000ffff067224 */ /* 0x004fc400078e0a1b */
[----:B---3--:R-:W-:-:S03]  /*af90*/  IMAD R32, R25, c[0x0][0x1d8], R22 ;  /* 0x0000760019207a24 */ /* 0x008fc600078e0216 */
[----:B------:R-:W-:Y:S01]  /*afa0*/  IMNMX R6, R6, UR4, !PT ;  /* 0x0000000406067c17 */ /* 0x000fe2000f800200 */
[----:B------:R-:W-:-:S04]  /*afb0*/  IMAD R32, R32, 0xa0, R3 ;  /* 0x000000a020207824 */ /* 0x000fc800078e0203 */
[----:B------:R-:W-:Y:S02]  /*afc0*/  IMAD.IADD R25, R5, 0x1, -R6 ;  /* 0x0000000105197824 */ /* 0x000fe400078e0a06 */
[----:B------:R-:W-:Y:S02]  /*afd0*/  IMAD.MOV.U32 R5, RZ, RZ, RZ ;  /* 0x000000ffff057224 */ /* 0x000fe400078e00ff */
[----:B------:R-:W-:Y:S01]  /*afe0*/  IMAD.MOV.U32 R6, RZ, RZ, RZ ;  /* 0x000000ffff067224 */ /* 0x000fe200078e00ff */
[----:B------:R-:W-:Y:S01]  /*aff0*/  LOP3.LUT P3, RZ, R25, 0x8, RZ, 0xc0, !PT ;  /* 0x0000000819ff7812 */ /* 0x000fe2000786c0ff */
[----:B------:R-:W-:-:S12]  /*b000*/  IMAD.WIDE R32, R32, R33, c[0x0][0x238] ;  /* 0x00008e0020207625 */ /* 0x000fd800078e0221 */
[----:B------:R-:W-:Y:S05]  /*b010*/  @P3 BRA `(.L_x_769) ;  /* 0x0000028000003947 */ /* 0x000fea0003800000 */
[----:B------:R-:W-:-:S05]  /*b020*/  IADD3 R24, P2, R23, R24, RZ ;  /* 0x0000001817187210 */ /* 0x000fca0007f5e0ff */
[----:B------:R-:W-:Y:S01]  /*b030*/  IMAD.X R5, R30, 0x1, R26, P2 ;  /* 0x000000011e057824 */ /* 0x000fe200010e061a */
[----:B------:R-:W-:-:S04]  /*b040*/  LEA R12, P2, R24, c[0x0][0x1a0], 0x1 ;  /* 0x00006800180c7a11 */ /* 0x000fc800078408ff */
[----:B------:R-:W-:Y:S02]  /*b050*/  LEA.HI.X R13, R24, c[0x0][0x1a4], R5, 0x1, P2 ;  /* 0x00006900180d7a11 */ /* 0x000fe400010f0c05 */
[----:B------:R-:W1:Y:S04]  /*b060*/  LDS.U16 R5, [R37] ;  /* 0x0000000025057984 */ /* 0x000e680000000400 */
[----:B------:R-:W5:Y:S01]  /*b070*/  LDG.E.128 R12, [R12.64] ;  /* 0x000000240c0c7981 */ /* 0x000f62000c1e1d00 */
[----:B------:R-:W-:Y:S02]  /*b080*/  ULDC UR4, c[0x0][0x1ec] ;  /* 0x00007b0000047ab9 */ /* 0x000fe40000000800 */
[----:B------:R-:W-:-:S06]  /*b090*/  UISETP.NE.AND UP0, UPT, URZ, UR4, UPT ;  /* 0x000000043f00728c */ /* 0x000fcc000bf05270 */
[----:B------:R-:W-:Y:S01]  /*b0a0*/  PLOP3.LUT P2, PT, PT, PT, UP0, 0x80, 0x0 ;  /* 0x000000000000781c */ /* 0x000fe20003f4f008 */
[----:B-1----:R-:W-:-:S12]  /*b0b0*/  HADD2.F32 R24, -RZ, R5.H0_H0 ;  /* 0x20000005ff187230 */ /* 0x002fd80000004100 */
        /* <DEDUP_REMOVED lines=13> */
.L_x_770:
[--C-:B-----5:R-:W-:Y:S01]  /*b190*/  HADD2.F32 R27, -RZ, R13.reuse.H0_H0 ;  /* 0x2000000dff1b7230 */ /* 0x120fe20000004100 */
[----:B------:R-:W-:Y:S01]  /*b1a0*/  IADD3 R38, R31, 0x8, RZ ;  /* 0x000000081f267810 */ /* 0x000fe20007ffe0ff */
[--C-:B------:R-:W-:Y:S02]  /*b1b0*/  HADD2.F32 R5, -RZ, R12.reuse.H0_H0 ;  /* 0x2000000cff057230 */ /* 0x100fe40000004100 */
        /* <DEDUP_REMOVED lines=9> */
[----:B------:R-:W-:Y:S01]  /*b250*/  HADD2.F32 R15, -RZ, R15.H1_H1 ;  /* 0x3000000fff0f7230 */ /* 0x000fe20000004100 */
[----:B------:R-:W-:-:S02]  /*b260*/  FFMA.FTZ R12, R24, R35, RZ ;  /* 0x00000023180c7223 */ /* 0x000fc400000100ff */
[C---:B------:R-:W-:Y:S02]  /*b270*/  FFMA.FTZ R13, R24.reuse, R39, RZ ;  /* 0x00000027180d7223 */ /* 0x040fe400000100ff */
[C---:B------:R-:W-:Y:S02]  /*b280*/  FFMA.FTZ R14, R24.reuse, R41, RZ ;  /* 0x00000029180e7223 */ /* 0x040fe400000100ff */
[----:B------:R-:W-:Y:S02]  /*b290*/  FFMA.FTZ R15, R24, R15, RZ ;  /* 0x0000000f180f7223 */ /* 0x000fe400000100ff */
.L_x_769:
[----:B------:R-:W-:Y:S05]  /*b2a0*/  BSYNC B2 ;  /* 0x0000000000027941 */ /* 0x000fea0003800000 */
.L_x_768:
[----:B------:R-:W-:-:S13]  /*b2b0*/  LOP3.LUT P3, RZ, R25, 0xfffffff8, RZ, 0xc0, !PT ;  /* 0xfffffff819ff7812 */ /* 0x000fda000786c0ff */
[----:B------:R-:W-:Y:S05]  /*b2c0*/  @!P3 BRA `(.L_x_767) ;  /* 0x000005200000b947 */ /* 0x000fea0003800000 */
[----:B------:R-:W-:Y:S02]  /*b2d0*/  ULDC UR4, c[0x0][0x1ec] ;  /* 0x00007b0000047ab9 */ /* 0x000fe40000000800 */
[----:B------:R-:W-:-:S06]  /*b2e0*/  UISETP.NE.AND UP0, UPT, URZ, UR4, UPT ;  /* 0x000000043f00728c */ /* 0x000fcc000bf05270 */
[----:B------:R-:W-:Y:S02]  /*b2f0*/  PLOP3.LUT P2, PT, PT, PT, UP0, 0x80, 0x0 ;  /* 0x000000000000781c */ /* 0x000fe40003f4f008 */
.L_x_773:
[----:B------:R-:W-:Y:S01]  /*b300*/  IMAD R24, R38, 0xa0, RZ ;  /* 0x000000a026187824 */ /* 0x000fe200078e02ff */
[----:B------:R-:W-:-:S04]  /*b310*/  ISETP.NE.AND P5, PT, R2, RZ, PT ;  /* 0x000000ff0200720c */ /* 0x000fc80003fa5270 */
[----:B------:R-:W-:Y:S02]  /*b320*/  SHF.R.S32.HI R25, RZ, 0x1f, R24 ;  /* 0x0000001fff197819 */ /* 0x000fe40000011418 */
[-C--:B------:R-:W-:Y:S02]  /*b330*/  IADD3 R35, P3, R23, R24.reuse, RZ ;  /* 0x0000001817237210 */ /* 0x080fe40007f7e0ff */
[----:B------:R-:W-:-:S03]  /*b340*/  IADD3 R26, P4, R19, R24, RZ ;  /* 0x00000018131a7210 */ /* 0x000fc60007f9e0ff */
[--C-:B------:R-:W-:Y:S01]  /*b350*/  IMAD.X R40, R30, 0x1, R25.reuse, P3 ;  /* 0x000000011e287824 */ /* 0x100fe200018e0619 */
[----:B------:R-:W-:Y:S01]  /*b360*/  LEA R24, P3, R35, c[0x0][0x1a0], 0x1 ;  /* 0x0000680023187a11 */ /* 0x000fe200078608ff */
[----:B------:R-:W-:Y:S01]  /*b370*/  IMAD.X R27, R21, 0x1, R25, P4 ;  /* 0x00000001151b7824 */ /* 0x000fe200020e0619 */
[C---:B------:R-:W-:Y:S02]  /*b380*/  LEA R34, P4, R26.reuse, c[0x0][0x1a0], 0x1 ;  /* 0x000068001a227a11 */ /* 0x040fe400078808ff */
[----:B------:R-:W-:Y:S02]  /*b390*/  LEA.HI.X R25, R35, c[0x0][0x1a4], R40, 0x1, P3 ;  /* 0x0000690023197a11 */ /* 0x000fe400018f0c28 */
[----:B------:R-:W-:-:S03]  /*b3a0*/  LEA.HI.X R35, R26, c[0x0][0x1a4], R27, 0x1, P4 ;  /* 0x000069001a237a11 */ /* 0x000fc600020f0c1b */
[----:B------:R1:W5:Y:S01]  /*b3b0*/  LDG.E.128 R40, [R24.64] ;  /* 0x0000002418287981 */ /* 0x000362000c1e1d00 */
[----:B------:R-:W-:Y:S05]  /*b3c0*/  @P2 BRA `(.L_x_771) ;  /* 0x000000b000002947 */ /* 0x000fea0003800000 */
[----:B------:R-:W2:Y:S04]  /*b3d0*/  @P5 LDG.E.128 R48, [R32.64] ;  /* 0x0000002420305981 */ /* 0x000ea8000c1e1d00 */
[----:B------:R-:W3:Y:S02]  /*b3e0*/  LDS.128 R44, [R0.X16+0x240] ;  /* 0x00024000002c7984 */ /* 0x000ee4000000cc00 */
[----:B---3-5:R-:W-:Y:S01]  /*b3f0*/  HFMA2.MMA R40, R40, 1, 1, R44 ;  /* 0x3c003c0028287835 */ /* 0x028fe2000000002c */
        /* <DEDUP_REMOVED lines=8> */
.L_x_771:
[----:B-1----:R-:W5:Y:S01]  /*b480*/  LDG.E.128 R24, [R24.64+0xa00] ;  /* 0x000a002418187981 */ /* 0x002f62000c1e1d00 */
[----:B------:R-:W-:Y:S01]  /*b490*/  IMAD.IADD R39, R38, 0x1, -R7 ;  /* 0x0000000126277824 */ /* 0x000fe200078e0a07 */
[----:B-----5:R-:W-:Y:S02]  /*b4a0*/  HADD2.F32 R45, -RZ, R40.H0_H0 ;  /* 0x20000028ff2d7230 */ /* 0x020fe40000004100 */
[----:B------:R-:W-:Y:S01]  /*b4b0*/  HADD2.F32 R46, -RZ, R41.H0_H0 ;  /* 0x20000029ff2e7230 */ /* 0x000fe20000004100 */
[----:B------:R-:W-:Y:S01]  /*b4c0*/  IMAD R48, R39, 0x2, R18 ;  /* 0x0000000227307824 */ /* 0x000fe200078e0212 */
[----:B------:R-:W-:Y:S02]  /*b4d0*/  HADD2.F32 R47, -RZ, R42.H0_H0 ;  /* 0x2000002aff2f7230 */ /* 0x000fe40000004100 */
[----:B------:R-:W-:Y:S02]  /*b4e0*/  HADD2.F32 R49, -RZ, R43.H0_H0 ;  /* 0x2000002bff317230 */ /* 0x000fe40000004100 */
[----:B------:R-:W1:Y:S01]  /*b4f0*/  LDS.U16 R44, [R48+0x440] ;  /* 0x00044000302c7984 */ /* 0x000e620000000400 */
[----:B--2---:R-:W-:-:S02]  /*b500*/  HADD2.F32 R40, -RZ, R40.H1_H1 ;  /* 0x30000028ff287230 */ /* 0x004fc40000004100 */
[----:B------:R-:W-:Y:S02]  /*b510*/  HADD2.F32 R41, -RZ, R41.H1_H1 ;  /* 0x30000029ff297230 */ /* 0x000fe40000004100 */
[----:B------:R-:W-:Y:S02]  /*b520*/  HADD2.F32 R42, -RZ, R42.H1_H1 ;  /* 0x3000002aff2a7230 */ /* 0x000fe40000004100 */
[----:B------:R-:W-:Y:S02]  /*b530*/  HADD2.F32 R43, -RZ, R43.H1_H1 ;  /* 0x3000002bff2b7230 */ /* 0x000fe40000004100 */
[----:B-1----:R-:W-:-:S05]  /*b540*/  HADD2.F32 R44, -RZ, R44.H0_H0 ;  /* 0x2000002cff2c7230 */ /* 0x002fca0000004100 */
[C---:B------:R-:W-:Y:S02]  /*b550*/  FFMA.FTZ R46, R44.reuse, R46, R5 ;  /* 0x0000002e2c2e7223 */ /* 0x040fe40000010005 */
[C---:B------:R-:W-:Y:S02]  /*b560*/  FFMA.FTZ R45, R44.reuse, R45, R16 ;  /* 0x0000002d2c2d7223 */ /* 0x040fe40000010010 */
[C---:B------:R-:W-:Y:S02]  /*b570*/  FFMA.FTZ R17, R44.reuse, R40, R17 ;  /* 0x000000282c117223 */ /* 0x040fe40000010011 */
[C---:B------:R-:W-:Y:S02]  /*b580*/  FFMA.FTZ R41, R44.reuse, R41, R6 ;  /* 0x000000292c297223 */ /* 0x040fe40000010006 */
[C---:B------:R-:W-:Y:S02]  /*b590*/  FFMA.FTZ R47, R44.reuse, R47, R12 ;  /* 0x0000002f2c2f7223 */ /* 0x040fe4000001000c */
[----:B------:R-:W-:-:S02]  /*b5a0*/  FFMA.FTZ R42, R44, R42, R13 ;  /* 0x0000002a2c2a7223 */ /* 0x000fc4000001000d */
        /* <DEDUP_REMOVED lines=15> */
.L_x_772:
[----:B------:R-:W2:Y:S01]  /*b6a0*/  LDS.U16 R5, [R5+0x10] ;  /* 0x0000100005057984 */ /* 0x000ea20000000400 */
[----:B------:R-:W-:Y:S01]  /*b6b0*/  IADD3 R38, R38, 0x10, RZ ;  /* 0x0000001026267810 */ /* 0x000fe20007ffe0ff */
[--C-:B------:R-:W-:Y:S02]  /*b6c0*/  HADD2.F32 R6, -RZ, R25.reuse.H0_H0 ;  /* 0x20000019ff067230 */ /* 0x100fe40000004100 */
[----:B------:R-:W-:Y:S01]  /*b6d0*/  HADD2.F32 R12, -RZ, R25.H1_H1 ;  /* 0x30000019ff0c7230 */ /* 0x000fe20000004100 */
[----:B------:R-:W-:Y:S01]  /*b6e0*/  ISETP.GE.AND P3, PT, R38, R36, PT ;  /* 0x000000242600720c */ /* 0x000fe20003f66270 */
[----:B------:R-:W-:Y:S02]  /*b6f0*/  HADD2.F32 R16, -RZ, R24.H0_H0 ;  /* 0x20000018ff107230 */ /* 0x000fe40000004100 */
        /* <DEDUP_REMOVED lines=15> */
.L_x_767:
[----:B------:R-:W-:Y:S05]  /*b7f0*/  BSYNC B1 ;  /* 0x0000000000017941 */ /* 0x000fea0003800000 */
.L_x_766:
[----:B------:R-:W2:Y:S02]  /*b800*/  LDL R24, [R1+0x26c] ;  /* 0x00026c0001187983 */ /* 0x000ea40000100800 */
[----:B--2---:R-:W-:-:S13]  /*b810*/  ISETP.GE.AND P3, PT, R31, R24, PT ;  /* 0x000000181f00720c */ /* 0x004fda0003f66270 */
[----:B------:R-:W-:Y:S05]  /*b820*/  @P3 BRA `(.L_x_765) ;  /* 0x00000ef000003947 */ /* 0x000fea0003800000 */
[----:B------:R-:W2:Y:S04]  /*b830*/  LDL R24, [R1+0x10] ;  /* 0x0000100001187983 */ /* 0x000ea80000100800 */
[----:B------:R-:W3:Y:S01]  /*b840*/  LDL R25, [R1+0x14] ;  /* 0x0000140001197983 */ /* 0x000ee20000100800 */
[----:B------:R-:W-:Y:S01]  /*b850*/  BSSY B1, `(.L_x_774) ;  /* 0x000004c000017945 */ /* 0x000fe20003800000 */
[----:B--2---:R-:W-:-:S05]  /*b860*/  IADD3 R24, -R20, -0x2, R24 ;  /* 0xfffffffe14187810 */ /* 0x004fca0007ffe118 */
[----:B------:R-:W-:Y:S02]  /*b870*/  IMAD.IADD R32, R24, 0x1, -R7 ;  /* 0x0000000118207824 */ /* 0x000fe400078e0a07 */
[----:B---3--:R-:W-:Y:S02]  /*b880*/  IMAD R24, R25, c[0x0][0x1d8], R22 ;  /* 0x0000760019187a24 */ /* 0x008fe400078e0216 */
[----:B------:R-:W-:Y:S01]  /*b890*/  IMAD.MOV.U32 R25, RZ, RZ, 0x2 ;  /* 0x00000002ff197424 */ /* 0x000fe200078e00ff */
        /* <DEDUP_REMOVED lines=29> */
[----:B------:R-:W-:-:S05]  /*ba70*/  @!P4 LOP3.LUT R26, RZ, c[0x0][0x1d4], RZ, 0x33, !PT ;  /* 0x00007500ff1aca12 */ /* 0x000fca00078e33ff */
        /* <DEDUP_REMOVED lines=23> */
.L_x_778:
[----:B--2--5:R-:W-:Y:S02]  /*bbf0*/  HADD2.F32 R26, -RZ, R40.H0_H0 ;  /* 0x20000028ff1a7230 */ /* 0x024fe40000004100 */
[--C-:B-1----:R-:W-:Y:S02]  /*bc00*/  HADD2.F32 R28, -RZ, R41.reuse.H0_H0 ;  /* 0x20000029ff1c7230 */ /* 0x102fe40000004100 */
        /* <DEDUP_REMOVED lines=14> */
.L_x_777:
[----:B------:R-:W-:Y:S05]  /*bcf0*/  BSYNC B2 ;  /* 0x0000000000027941 */ /* 0x000fea0003800000 */
.L_x_776:
[----:B------:R-:W-:Y:S02]  /*bd00*/  IADD3 R31, R31, 0x8, RZ ;  /* 0x000000081f1f7810 */ /* 0x000fe40007ffe0ff */
.L_x_775:
[----:B------:R-:W-:Y:S05]  /*bd10*/  BSYNC B1 ;  /* 0x0000000000017941 */ /* 0x000fea0003800000 */
.L_x_774:
        /* <DEDUP_REMOVED lines=15> */
.L_x_785:
        /* <DEDUP_REMOVED lines=55> */
.L_x_781:
        /* <DEDUP_REMOVED lines=16> */
.L_x_780:
[----:B------:R-:W-:Y:S05]  /*c280*/  BSYNC B1 ;  /* 0x0000000000017941 */ /* 0x000fea0003800000 */
.L_x_779:
        /* <DEDUP_REMOVED lines=50> */
.L_x_784:
        /* <DEDUP_REMOVED lines=16> */
.L_x_783:
[----:B------:R-:W-:Y:S05]  /*c6b0*/  BSYNC B1 ;  /* 0x0000000000017941 */ /* 0x000fea0003800000 */
.L_x_782:
[----:B------:R-:W2:Y:S01]  /*c6c0*/  LDL R26, [R1+0x26c] ;  /* 0x00026c00011a7983 */ /* 0x000ea20000100800 */
[----:B------:R-:W-:Y:S02]  /*c6d0*/  IADD3 R31, R31, 0x10, RZ ;  /* 0x000000101f1f7810 */ /* 0x000fe40007ffe0ff */
[----:B------:R-:W-:Y:S02]  /*c6e0*/  IADD3 R33, R33, 0x20, RZ ;  /* 0x0000002021217810 */ /* 0x000fe40007ffe0ff */
[----:B------:R-:W-:Y:S02]  /*c6f0*/  IADD3 R32, R32, 0xa00, RZ ;  /* 0x00000a0020207810 */ /* 0x000fe40007ffe0ff */
[----:B--2---:R-:W-:-:S13]  /*c700*/  ISETP.GE.AND P3, PT, R31, R26, PT ;  /* 0x0000001a1f00720c */ /* 0x004fda0003f66270 */
[----:B------:R-:W-:Y:S05]  /*c710*/  @!P3 BRA `(.L_x_785) ;  /* 0xfffff6f00000b947 */ /* 0x000fea000383ffff */
.L_x_765:
[----:B------:R-:W-:Y:S05]  /*c720*/  BSYNC B0 ;  /* 0x0000000000007941 */ /* 0x000fea0003800000 */
.L_x_764:
[----:B------:R-:W-:Y:S01]  /*c730*/  ISETP.GT.OR P0, PT, R0, 0x13, P0 ;  /* 0x000000130000780c */ /* 0x000fe20000704670 */
[----:B------:R-:W-:-:S12]  /*c740*/  BSSY B0, `(.L_x_786) ;  /* 0x0000039000007945 */ /* 0x000fd80003800000 */
[----:B------:R-:W-:Y:S05]  /*c750*/  @P0 BRA `(.L_x_787) ;  /* 0x0000037000000947 */ /* 0x000fea0003800000 */
[----:B------:R-:W2:Y:S04]  /*c760*/  LDL.LU R27, [R1+0x26c] ;  /* 0x00026c00011b7983 */ /* 0x000ea80000300800 */
[----:B------:R-:W3:Y:S01]  /*c770*/  LDL.LU R26, [R1+0x10] ;  /* 0x00001000011a7983 */ /* 0x000ee20000300800 */
[----:B0-----:R-:W-:Y:S01]  /*c780*/  IMAD.MOV.U32 R0, RZ, RZ, 0xa0 ;  /* 0x000000a0ff007424 */ /* 0x001fe200078e00ff */
[----:B------:R-:W-:Y:S01]  /*c790*/  BSSY B1, `(.L_x_788) ;  /* 0x0000023000017945 */ /* 0x000fe20003800000 */
[----:B--2---:R-:W-:Y:S02]  /*c7a0*/  IMAD.MOV.U32 R28, RZ, RZ, R27 ;  /* 0x000000ffff1c7224 */ /* 0x004fe400078e001b */
[----:B---3--:R-:W-:-:S05]  /*c7b0*/  IMAD R0, R26, R0, -0xa0 ;  /* 0xffffff601a007424 */ /* 0x008fca00078e0200 */
[----:B------:R-:W-:-:S04]  /*c7c0*/  IADD3 R23, P0, R19, R0, RZ ;  /* 0x0000000013177210 */ /* 0x000fc80007f1e0ff */
[----:B------:R-:W-:Y:S02]  /*c7d0*/  LEA.HI.X.SX32 R0, R0, R21, 0x1, P0 ;  /* 0x0000001500007211 */ /* 0x000fe400000f0eff */
[----:B------:R-:W-:-:S04]  /*c7e0*/  LEA R24, P0, R23, c[0x0][0x1a0], 0x1 ;  /* 0x0000680017187a11 */ /* 0x000fc800078008ff */
[----:B------:R-:W-:-:S06]  /*c7f0*/  LEA.HI.X R25, R23, c[0x0][0x1a4], R0, 0x1, P0 ;  /* 0x0000690017197a11 */ /* 0x000fcc00000f0c00 */
[----:B------:R-:W5:Y:S01]  /*c800*/  LDG.E.128 R24, [R24.64] ;  /* 0x0000002418187981 */ /* 0x000f62000c1e1d00 */
[----:B------:R-:W-:-:S04]  /*c810*/  IMAD.IADD R7, R28, 0x1, -R7 ;  /* 0x000000011c077824 */ /* 0x000fc800078e0a07 */
[----:B------:R-:W-:-:S06]  /*c820*/  IMAD R0, R7, 0x2, R18 ;  /* 0x0000000207007824 */ /* 0x000fcc00078e0212 */
[----:B------:R-:W0:Y:S02]  /*c830*/  LDS.U16 R0, [R0+0x440] ;  /* 0x0004400000007984 */ /* 0x000e240000000400 */
[----:B0-----:R-:W-:Y:S01]  /*c840*/  HADD2.F32 R7, -RZ, R0.H0_H0 ;  /* 0x20000000ff077230 */ /* 0x001fe20000004100 */
[----:B------:R-:W-:Y:S05]  /*c850*/  @P2 BRA `(.L_x_789) ;  /* 0x0000016000002947 */ /* 0x000fea0003800000 */
[----:B------:R-:W2:Y:S01]  /*c860*/  LDL.LU R28, [R1+0x14] ;  /* 0x00001400011c7983 */ /* 0x000ea20000300800 */
[----:B------:R-:W-:-:S03]  /*c870*/  ISETP.NE.AND P3, PT, R2, RZ, PT ;  /* 0x000000ff0200720c */ /* 0x000fc60003f65270 */
[----:B------:R-:W3:Y:S10]  /*c880*/  LDL.LU R34, [R1+0x274] ;  /* 0x0002740001227983 */ /* 0x000ef40000300800 */
[----:B------:R-:W-:-:S02]  /*c890*/  @P3 IMAD.MOV.U32 R23, RZ, RZ, 0x2 ;  /* 0x00000002ff173424 */ /* 0x000fc400078e00ff */
[----:B--2---:R-:W-:-:S04]  /*c8a0*/  @P3 IMAD R22, R28, c[0x0][0x1d8], R22 ;  /* 0x000076001c163a24 */ /* 0x004fc800078e0216 */
[----:B------:R-:W-:-:S04]  /*c8b0*/  @P3 IMAD R22, R22, 0xa0, R3 ;  /* 0x000000a016163824 */ /* 0x000fc800078e0203 */
[----:B------:R-:W-:-:S05]  /*c8c0*/  @P3 IMAD.WIDE R22, R22, R23, c[0x0][0x238] ;  /* 0x00008e0016163625 */ /* 0x000fca00078e0217 */
[----:B------:R-:W2:Y:S01]  /*c8d0*/  @P3 LDG.E.128 R28, [R22.64] ;  /* 0x00000024161c3981 */ /* 0x000ea2000c1e1d00 */
[----:B---3--:R-:W-:Y:S01]  /*c8e0*/  IMAD R0, R34, 0xa0, RZ ;  /* 0x000000a022007824 */ /* 0x008fe200078e02ff */
        /* <DEDUP_REMOVED lines=13> */
.L_x_789:
[----:B------:R-:W-:Y:S05]  /*c9c0*/  BSYNC B1 ;  /* 0x0000000000017941 */ /* 0x000fea0003800000 */
.L_x_788:
[----:B-----5:R-:W-:Y:S02]  /*c9d0*/  HADD2.F32 R0, -RZ, R24.H0_H0 ;  /* 0x20000018ff007230 */ /* 0x020fe40000004100 */
[--C-:B------:R-:W-:Y:S02]  /*c9e0*/  HADD2.F32 R2, -RZ, R25.reuse.H0_H0 ;  /* 0x20000019ff027230 */ /* 0x100fe40000004100 */
[----:B0-----:R-:W-:Y:S01]  /*c9f0*/  HADD2.F32 R8, -RZ, R26.H0_H0 ;  /* 0x2000001aff087230 */ /* 0x001fe20000004100 */
        /* <DEDUP_REMOVED lines=13> */
.L_x_787:
[----:B------:R-:W-:Y:S05]  /*cad0*/  BSYNC B0 ;  /* 0x0000000000007941 */ /* 0x000fea0003800000 */
.L_x_786:
[----:B------:R-:W1:Y:S04]  /*cae0*/  S2R R18, SR_TID.X ;  /* 0x0000000000127919 */ /* 0x000e680000002100 */
[----:B------:R-:W-:Y:S06]  /*caf0*/  BAR.SYNC.DEFER_BLOCKING 0x0 ;  /* 0x0000000000007b1d */ /* 0x000fec0000010000 */
[----:B------:R-:W-:Y:S05]  /*cb00*/  @P1 BRA `(.L_x_790) ;  /* 0x0000064000001947 */ /* 0x000fea0003800000 */
[----:B01----:R-:W-:Y:S01]  /*cb10*/  LOP3.LUT R0, R18, 0xffffff80, RZ, 0xc0, !PT ;  /* 0xffffff8012007812 */ /* 0x003fe200078ec0ff */
[----:B------:R-:W-:Y:S01]  /*cb20*/  IMAD R20, R20, 0xa0, R3 ;  /* 0x000000a014147824 */ /* 0x000fe200078e0203 */
[----:B------:R-:W-:-:S02]  /*cb30*/  LOP3.LUT R2, R18, 0xffffffc0, RZ, 0xc0, !PT ;  /* 0xffffffc012027812 */ /* 0x000fc400078ec0ff */
[----:B------:R-:W-:Y:S02]  /*cb40*/  ISETP.NE.AND P0, PT, R0, 0x80, PT ;  /* 0x000000800000780c */ /* 0x000fe40003f05270 */
[----:B------:R-:W-:Y:S02]  /*cb50*/  LOP3.LUT R7, R18, 0xffffffe0, RZ, 0xc0, !PT ;  /* 0xffffffe012077812 */ /* 0x000fe400078ec0ff */
        /* <DEDUP_REMOVED lines=12> */
.L_x_791:
[----:B------:R-:W-:Y:S01]  /*cc20*/  WARPSYNC 0xffffffff ;  /* 0xffffffff00007948 */ /* 0x000fe20003800000 */
[----:B------:R-:W-:Y:S06]  /*cc30*/  BAR.SYNC.DEFER_BLOCKING 0x0 ;  /* 0x0000000000007b1d */ /* 0x000fec0000010000 */
[----:B------:R-:W-:Y:S01]  /*cc40*/  BSSY B0, `(.L_x_792) ;  /* 0x0000013000007945 */ /* 0x000fe20003800000 */
[----:B------:R-:W-:Y:S05]  /*cc50*/  @P2 BRA `(.L_x_793) ;  /* 0x0000011000002947 */ /* 0x000fea0003800000 */
[----:B0-----:R-:W0:Y:S02]  /*cc60*/  LDS.128 R8, [R20] ;  /* 0x0000000014087984 */ /* 0x001e240000000c00 */
[----:B0-----:R-:W-:-:S02]  /*cc70*/  HADD2.F32 R7, -RZ, R8.H0_H0 ;  /* 0x20000008ff077230 */ /* 0x001fc40000004100 */
[--C-:B------:R-:W-:Y:S02]  /*cc80*/  HADD2.F32 R0, -RZ, R9.reuse.H0_H0 ;  /* 0x20000009ff007230 */ /* 0x100fe40000004100 */
[----:B------:R-:W-:Y:S01]  /*cc90*/  HADD2.F32 R19, -RZ, R10.H0_H0 ;  /* 0x2000000aff137230 */ /* 0x000fe20000004100 */
[----:B------:R-:W-:Y:S01]  /*cca0*/  FADD.FTZ R16, R16, R7 ;  /* 0x0000000710107221 */ /* 0x000fe20000010000 */
[----:B------:R-:W-:Y:S01]  /*ccb0*/  HADD2.F32 R8, -RZ, R8.H1_H1 ;  /* 0x30000008ff087230 */ /* 0x000fe20000004100 */
        /* <DEDUP_REMOVED lines=11> */
.L_x_793:
[----:B------:R-:W-:Y:S05]  /*cd70*/  BSYNC B0 ;  /* 0x0000000000007941 */ /* 0x000fea0003800000 */
.L_x_792:
        /* <DEDUP_REMOVED lines=8> */
.L_x_795:
[----:B------:R-:W-:Y:S05]  /*ce00*/  BSYNC B0 ;  /* 0x0000000000007941 */ /* 0x000fea0003800000 */
.L_x_794:
[----:B------:R-:W-:Y:S06]  /*ce10*/  BAR.SYNC.DEFER_BLOCKING 0x0 ;  /* 0x0000000000007b1d */ /* 0x000fec0000010000 */
[----:B------:R-:W-:Y:S01]  /*ce20*/  BSSY B0, `(.L_x_796) ;  /* 0x0000013000007945 */ /* 0x000fe20003800000 */
[----:B------:R-:W-:Y:S05]  /*ce30*/  @P4 BRA `(.L_x_797) ;  /* 0x0000011000004947 */ /* 0x000fea0003800000 */
[----:B0-----:R-:W0:Y:S02]  /*ce40*/  LDS.128 R8, [R20] ;  /* 0x0000000014087984 */ /* 0x001e240000000c00 */
[----:B0-----:R-:W-:Y:S02]  /*ce50*/  HADD2.F32 R7, -RZ, R8.H0_H0 ;  /* 0x20000008ff077230 */ /* 0x001fe40000004100 */
[----:B------:R-:W-:-:S02]  /*ce60*/  HADD2.F32 R0, -RZ, R9.H0_H0 ;  /* 0x20000009ff007230 */ /* 0x000fc40000004100 */
        /* <DEDUP_REMOVED lines=14> */
.L_x_797:
[----:B------:R-:W-:Y:S05]  /*cf50*/  BSYNC B0 ;  /* 0x0000000000007941 */ /* 0x000fea0003800000 */
.L_x_796:
        /* <DEDUP_REMOVED lines=8> */
.L_x_799:
[----:B------:R-:W-:Y:S05]  /*cfe0*/  BSYNC B0 ;  /* 0x0000000000007941 */ /* 0x000fea0003800000 */
.L_x_798:
[----:B------:R-:W-:Y:S06]  /*cff0*/  BAR.SYNC.DEFER_BLOCKING 0x0 ;  /* 0x0000000000007b1d */ /* 0x000fec0000010000 */
[----:B------:R-:W-:Y:S01]  /*d000*/  BSSY B0, `(.L_x_800) ;  /* 0x0000013000007945 */ /* 0x000fe20003800000 */
[----:B------:R-:W-:Y:S05]  /*d010*/  @P6 BRA `(.L_x_801) ;  /* 0x0000011000006947 */ /* 0x000fea0003800000 */
[----:B0-----:R-:W0:Y:S02]  /*d020*/  LDS.128 R20, [R20] ;  /* 0x0000000014147984 */ /* 0x001e240000000c00 */
[----:B0-----:R-:W-:Y:S02]  /*d030*/  HADD2.F32 R2, -RZ, R21.H0_H0 ;  /* 0x20000015ff027230 */ /* 0x001fe40000004100 */
[----:B------:R-:W-:-:S02]  /*d040*/  HADD2.F32 R9, -RZ, R22.H0_H0 ;  /* 0x20000016ff097230 */ /* 0x000fc40000004100 */
[--C-:B------:R-:W-:Y:S01]  /*d050*/  HADD2.F32 R7, -RZ, R20.reuse.H0_H0 ;  /* 0x20000014ff077230 */ /* 0x100fe20000004100 */
        /* <DEDUP_REMOVED lines=13> */
.L_x_801:
[----:B------:R-:W-:Y:S05]  /*d130*/  BSYNC B0 ;  /* 0x0000000000007941 */ /* 0x000fea0003800000 */
.L_x_800:
[----:B------:R-:W-:Y:S06]  /*d140*/  BAR.SYNC.DEFER_BLOCKING 0x0 ;  /* 0x0000000000007b1d */ /* 0x000fec0000010000 */
.L_x_790:
[----:B01----:R-:W-:-:S04]  /*d150*/  IADD3 R0, R18, 0x1f, RZ ;  /* 0x0000001f12007810 */ /* 0x003fc80007ffe0ff */
[----:B------:R-:W-:-:S13]  /*d160*/  ISETP.GT.U32.OR P1, PT, R0, 0x3e, P1 ;  /* 0x0000003e0000780c */ /* 0x000fda0000f24470 */
[----:B------:R-:W-:Y:S05]  /*d170*/  @P1 EXIT ;  /* 0x000000000000194d */ /* 0x000fea0003800000 */
[----:B------:R-:W-:-:S05]  /*d180*/  IMAD.MOV.U32 R2, RZ, RZ, 0x2 ;  /* 0x00000002ff027424 */ /* 0x000fca00078e00ff */
        /* <DEDUP_REMOVED lines=13> */
.L_x_802:
[----:B------:R-:W-:Y:S02]  /*d260*/  IMAD.MOV.U32 R8, RZ, RZ, c[0x0][0x250] ;  /* 0x00009400ff087624 */ /* 0x000fe400078e00ff */
[----:B------:R-:W-:-:S05]  /*d270*/  IMAD.MOV.U32 R9, RZ, RZ, c[0x0][0x254] ;  /* 0x00009500ff097624 */ /* 0x000fca00078e00ff */
[----:B------:R-:W2:Y:S01]  /*d280*/  LDG.E R8, [R8.64] ;  /* 0x0000002408087981 */ /* 0x000ea2000c1e1900 */
[----:B------:R-:W-:-:S05]  /*d290*/  IMAD R10, R4, 0xa0, R3 ;  /* 0x000000a0040a7824 */ /* 0x000fca00078e0203 */
[----:B------:R-:W-:Y:S01]  /*d2a0*/  IADD3 R4, P0, R10, c[0x0][0x160], RZ ;  /* 0x000058000a047a10 */ /* 0x000fe20007f1e0ff */
[C---:B--2---:R-:W-:Y:S02]  /*d2b0*/  FMUL.FTZ R17, R8.reuse, R17 ;  /* 0x0000001108117220 */ /* 0x044fe40000410000 */
[C---:B------:R-:W-:Y:S02]  /*d2c0*/  FMUL.FTZ R5, R8.reuse, R5 ;  /* 0x0000000508057220 */ /* 0x040fe40000410000 */
[C---:B------:R-:W-:Y:S02]  /*d2d0*/  FMUL.FTZ R6, R8.reuse, R6 ;  /* 0x0000000608067220 */ /* 0x040fe40000410000 */
[----:B------:R-:W0:Y:S01]  /*d2e0*/  F2I.S8.NTZ R17, R17 ;  /* 0x0000001100117305 */ /* 0x000e220000202100 */
[C---:B------:R-:W-:Y:S02]  /*d2f0*/  FMUL.FTZ R12, R8.reuse, R12 ;  /* 0x0000000c080c7220 */ /* 0x040fe40000410000 */
[----:B------:R-:W-:-:S02]  /*d300*/  FMUL.FTZ R13, R8, R13 ;  /* 0x0000000d080d7220 */ /* 0x000fc40000410000 */
        /* <DEDUP_REMOVED lines=41> */
[----:B------:R-:W-:Y:S02]  /*d5a0*/  PRMT R0, R0, 0x7710, RZ ;  /* 0x0000771000007816 */ /* 0x000fe400000000ff */
[----:B------:R-:W-:Y:S02]  /*d5b0*/  PRMT R2, R6, 0x4210, R7 ;  /* 0x0000421006027816 */ /* 0x000fe40000000007 */
[----:B------:R-:W-:-:S02]  /*d5c0*/  LEA.HI.X.SX32 R5, R10, c[0x0][0x164], 0x1, P0 ;  /* 0x000059000a057a11 */ /* 0x000fc400000f0eff */
[----:B------:R-:W-:-:S05]  /*d5d0*/  PRMT R3, R3, 0x4210, R0 ;  /* 0x0000421003037816 */ /* 0x000fca0000000000 */
[----:B------:R-:W-:Y:S01]  /*d5e0*/  STG.E.64 [R4.64], R2 ;  /* 0x0000000204007986 */ /* 0x000fe2000c101b24 */
[----:B------:R-:W-:Y:S05]  /*d5f0*/  EXIT ;  /* 0x000000000000794d */ /* 0x000fea0003800000 */
.L_x_660:
[----:B------:R-:W-:Y:S01]  /*d600*/  IMAD.MOV.U32 R3, RZ, RZ, 0x10 ;  /* 0x00000010ff037424 */ /* 0x000fe200078e00ff */
[----:B0-----:R-:W-:Y:S01]  /*d610*/  MOV R4, 0xd650 ;  /* 0x0000d65000047802 */ /* 0x001fe20000000f00 */
[----:B------:R-:W-:Y:S02]  /*d620*/  IMAD.MOV.U32 R0, RZ, RZ, 0x1f ;  /* 0x0000001fff007424 */ /* 0x000fe400078e00ff */
[----:B------:R-:W-:Y:S02]  /*d630*/  IMAD.MOV.U32 R7, RZ, RZ, -0x1 ;  /* 0xffffffffff077424 */ /* 0x000fe400078e00ff */
[----:B--2---:R-:W-:Y:S05]  /*d640*/  CALL.REL.NOINC `($__internal_3_$__cuda_sm70_shflsync_bfly_p) ;  /* 0x000001b000007944 */ /* 0x004fea0003c00000 */
[----:B01----:R-:W-:Y:S05]  /*d650*/  BRA `(.L_x_803) ;  /* 0xffff561000007947 */ /* 0x003fea000383ffff */
.L_x_661:
[----:B-1----:R-:W-:Y:S01]  /*d660*/  IMAD.MOV.U32 R6, RZ, RZ, R9 ;  /* 0x000000ffff067224 */ /* 0x002fe200078e0009 */
[----:B0-----:R-:W-:Y:S01]  /*d670*/  MOV R4, 0xd6c0 ;  /* 0x0000d6c000047802 */ /* 0x001fe20000000f00 */
[----:B------:R-:W-:Y:S02]  /*d680*/  IMAD.MOV.U32 R3, RZ, RZ, 0x8 ;  /* 0x00000008ff037424 */ /* 0x000fe400078e00ff */
[----:B------:R-:W-:Y:S02]  /*d690*/  IMAD.MOV.U32 R0, RZ, RZ, 0x1f ;  /* 0x0000001fff007424 */ /* 0x000fe400078e00ff */
[----:B------:R-:W-:-:S02]  /*d6a0*/  IMAD.MOV.U32 R7, RZ, RZ, -0x1 ;  /* 0xffffffffff077424 */ /* 0x000fc400078e00ff */
[----:B--2---:R-:W-:Y:S05]  /*d6b0*/  CALL.REL.NOINC `($__internal_3_$__cuda_sm70_shflsync_bfly_p) ;  /* 0x0000014000007944 */ /* 0x004fea0003c00000 */
[----:B01----:R-:W-:Y:S01]  /*d6c0*/  FADD.FTZ R6, R9, R0 ;  /* 0x0000000009067221 */ /* 0x003fe20000010000 */
[----:B------:R-:W-:Y:S01]  /*d6d0*/  MOV R4, 0xd720 ;  /* 0x0000d72000047802 */ /* 0x000fe20000000f00 */
[----:B------:R-:W-:-:S02]  /*d6e0*/  IMAD.MOV.U32 R3, RZ, RZ, 0x4 ;  /* 0x00000004ff037424 */ /* 0x000fc400078e00ff */
[----:B------:R-:W-:Y:S02]  /*d6f0*/  IMAD.MOV.U32 R0, RZ, RZ, 0x1f ;  /* 0x0000001fff007424 */ /* 0x000fe400078e00ff */
[----:B------:R-:W-:Y:S02]  /*d700*/  IMAD.MOV.U32 R7, RZ, RZ, -0x1 ;  /* 0xffffffffff077424 */ /* 0x000fe400078e00ff */
[----:B------:R-:W-:Y:S05]  /*d710*/  CALL.REL.NOINC `($__internal_3_$__cuda_sm70_shflsync_bfly_p) ;  /* 0x000000e000007944 */ /* 0x000fea0003c00000 */
[----:B01----:R-:W-:Y:S01]  /*d720*/  FADD.FTZ R6, R6, R0 ;  /* 0x0000000006067221 */ /* 0x003fe20000010000 */
[----:B------:R-:W-:Y:S01]  /*d730*/  MOV R4, 0xd780 ;  /* 0x0000d78000047802 */ /* 0x000fe20000000f00 */
[----:B------:R-:W-:Y:S02]  /*d740*/  IMAD.MOV.U32 R3, RZ, RZ, 0x2 ;  /* 0x00000002ff037424 */ /* 0x000fe400078e00ff */
[----:B------:R-:W-:Y:S02]  /*d750*/  IMAD.MOV.U32 R0, RZ, RZ, 0x1f ;  /* 0x0000001fff007424 */ /* 0x000fe400078e00ff */
[----:B------:R-:W-:Y:S02]  /*d760*/  IMAD.MOV.U32 R7, RZ, RZ, -0x1 ;  /* 0xffffffffff077424 */ /* 0x000fe400078e00ff */
[----:B------:R-:W-:Y:S05]  /*d770*/  CALL.REL.NOINC `($__internal_3_$__cuda_sm70_shflsync_bfly_p) ;  /* 0x0000008000007944 */ /* 0x000fea0003c00000 */
[----:B01----:R-:W-:Y:S01]  /*d780*/  FADD.FTZ R6, R6, R0 ;  /* 0x0000000006067221 */ /* 0x003fe20000010000 */
[----:B------:R-:W-:Y:S01]  /*d790*/  MOV R4, 0xd7e0 ;  /* 0x0000d7e000047802 */ /* 0x000fe20000000f00 */
[----:B------:R-:W-:-:S02]  /*d7a0*/  IMAD.MOV.U32 R3, RZ, RZ, 0x1 ;  /* 0x00000001ff037424 */ /* 0x000fc400078e00ff */
[----:B------:R-:W-:Y:S02]  /*d7b0*/  IMAD.MOV.U32 R0, RZ, RZ, 0x1f ;  /* 0x0000001fff007424 */ /* 0x000fe400078e00ff */
[----:B------:R-:W-:Y:S02]  /*d7c0*/  IMAD.MOV.U32 R7, RZ, RZ, -0x1 ;  /* 0xffffffffff077424 */ /* 0x000fe400078e00ff */
[----:B------:R-:W-:Y:S05]  /*d7d0*/  CALL.REL.NOINC `($__internal_3_$__cuda_sm70_shflsync_bfly_p) ;  /* 0x0000002000007944 */ /* 0x000fea0003c00000 */
[----:B-1----:R-:W-:Y:S01]  /*d7e0*/  IMAD.MOV.U32 R5, RZ, RZ, R0 ;  /* 0x000000ffff057224 */ /* 0x002fe200078e0000 */
[----:B0-----:R-:W-:Y:S05]  /*d7f0*/  BRA `(.L_x_804) ;  /* 0xffff550000007947 */ /* 0x001fea000383ffff */
        .weak           $__internal_3_$__cuda_sm70_shflsync_bfly_p
        .type           $__internal_3_$__cuda_sm70_shflsync_bfly_p,@function
        .size           $__internal_3_$__cuda_sm70_shflsync_bfly_p,(.L_x_4309 - $__internal_3_$__cuda_sm70_shflsync_bfly_p)
$__internal_3_$__cuda_sm70_shflsync_bfly_p:
[----:B------:R-:W-:Y:S01]  /*d800*/  IMAD.MOV.U32 R5, RZ, RZ, 0x0 ;  /* 0x00000000ff057424 */ /* 0x000fe200078e00ff */
[----:B------:R-:W-:Y:S04]  /*d810*/  WARPSYNC R7 ;  /* 0x0000000700007348 */ /* 0x000fe80003800000 */
[----:B------:R0:W1:Y:S01]  /*d820*/  SHFL.BFLY PT, R0, R6, R3, R0 ;  /* 0x0c00000306007389 */ /* 0x00006200000e0000 */
[----:B------:R-:W-:Y:S05]  /*d830*/  RET.REL.NODEC R4 `(_ZN4mmha33masked_multihead_attention_kernelItLi160ELi256ELi1ELi32ELi256ELb1ELb0EEEv26Multihead_attention_paramsIT_XT5_EE) ;  /* 0xffff27c004007950 */ /* 0x000fea0003c3ffff */
.L_x_805:
        /* <DEDUP_REMOVED lines=12> */
.L_x_4309:


//--------------------- .text._ZN4mmha33masked_multihead_attention_kernelItLi160ELi256ELi2ELi32ELi128ELb1ELb0EEEv26Multihead_attention_paramsIT_XT5_EE --------------------------
	.section	.text._ZN4mmha33masked_multihead_attention_kernelItLi160ELi256ELi2ELi32ELi128ELb1ELb0EEEv26Multihead_attention_paramsIT_XT5_EE,"ax",@progbits
	.sectioninfo	@"SHI_REGISTERS=229"
	.align	128
        .global         _ZN4mmha33masked_multihead_attention_kernelItLi160ELi256ELi2ELi32ELi128ELb1ELb0EEEv26Multihead_attention_paramsIT_XT5_EE
        .type           _ZN4mmha33masked_multihead_attention_kernelItLi160ELi256ELi2ELi32ELi128ELb1ELb0EEEv26Multihead_attention_paramsIT_XT5_EE,@function
        .size           _ZN4mmha33masked_multihead_attention_kernelItLi160ELi256ELi2ELi32ELi128ELb1ELb0EEEv26Multihead_attention_paramsIT_XT5_EE,(.L_x_4310 - _ZN4mmha33masked_multihead_attention_kernelItLi160ELi256ELi2ELi32ELi128ELb1ELb0EEEv26Multihead_attention_paramsIT_XT5_EE)
        .other          _ZN4mmha33masked_multihead_attention_kernelItLi160ELi256ELi2ELi32ELi128ELb1ELb0EEEv26Multihead_attention_paramsIT_XT5_EE,@"STO_CUDA_ENTRY STV_DEFAULT"
_ZN4mmha33masked_multihead_attention_kernelItLi160ELi256ELi2ELi32ELi128ELb1ELb0EEEv26Multihead_attention_paramsIT_XT5_EE:
.text._ZN4mmha33masked_multihead_attention_kernelItLi160ELi256ELi2ELi32ELi128ELb1ELb0EEEv26Multihead_attention_paramsIT_XT5_EE:
        /* <DEDUP_REMOVED lines=11> */
.L_x_806:
        /* <DEDUP_REMOVED lines=38> */
[----:B------:R-:W-:Y:S01]  /*0310*/  ISETP.GT.AND P0, PT, R19, 0x13, PT ;  /* 0x000000131300780c */ /* 0x000fe20003f04270 */
        /* <DEDUP_REMOVED lines=69> */
[----:B------:R-:W-:Y:S01]  /*0770*/  I2F.S8 R15, R35 ;  /* 0x00000023000f7306 */ /* 0x000fe20000001400 */
[----:B------:R-:W-:Y:S02]  /*0780*/  PRMT R0, R34, 0x9910, RZ ;  /* 0x0000991022007816 */ /* 0x000fe400000000ff */
[----:B0-----:R-:W-:Y:S02]  /*0790*/  PRMT R3, R35, 0x9910, RZ ;  /* 0x0000991023037816 */ /* 0x001fe400000000ff */
[----:B------:R-:W-:Y:S02]  /*07a0*/  PRMT R2, R32, 0x9910, RZ ;  /* 0x0000991020027816 */ /* 0x000fe400000000ff */
[--C-:B------:R-:W-:Y:S01]  /*07b0*/  SHF.R.U32.HI R20, RZ, 0x10, R35.reuse ;  /* 0x00000010ff147819 */ /* 0x100fe20000011623 */
[----:B------:R-:W3:Y:S01]  /*07c0*/  I2F.S8 R12, R32 ;  /* 0x00000020000c7306 */ /* 0x000ee20000001400 */
[----:B------:R-:W-:-:S02]  /*07d0*/  SHF.R.S32.HI R21, RZ, 0x18, R35 ;  /* 0x00000018ff157819 */ /* 0x000fc40000011423 */
[----:B------:R-:W-:Y:S02]  /*07e0*/  SHF.R.S32.HI R0, RZ, 0x8, R0 ;  /* 0x00000008ff007819 */ /* 0x000fe40000011400 */
[----:B------:R-:W-:Y:S02]  /*07f0*/  SHF.R.S32.HI R3, RZ, 0x8, R3 ;  /* 0x00000008ff037819 */ /* 0x000fe40000011403 */
[----:B------:R-:W-:Y:S01]  /*0800*/  SHF.R.S32.HI R2, RZ, 0x8, R2 ;  /* 0x00000008ff027819 */ /* 0x000fe20000011402 */
[----:B------:R-:W0:Y:S08]  /*0810*/  I2F.S8 R20, R20 ;  /* 0x0000001400147306 */ /* 0x000e300000001400 */
[----:B------:R-:W1:Y:S01]  /*0820*/  I2F.S16 R21, R21 ;  /* 0x0000001500157306 */ /* 0x000e620000101400 */
[----:B---3--:R-:W-:-:S07]  /*0830*/  FMUL.FTZ R32, R12, R33 ;  /* 0x000000210c207220 */ /* 0x008fce0000410000 */
[----:B------:R2:W3:Y:S08]  /*0840*/  I2F.S8 R14, R34 ;  /* 0x00000022000e7306 */ /* 0x0004f00000001400 */
[----:B------:R-:W4:Y:S01]  /*0850*/  I2F.S16 R0, R0 ;  /* 0x0000000000007306 */ /* 0x000f220000101400 */
[-C--:B--2---:R-:W-:Y:S02]  /*0860*/  FMUL.FTZ R34, R15, R33.reuse ;  /* 0x000000210f227220 */ /* 0x084fe40000410000 */
[----:B0-----:R-:W-:-:S02]  /*0870*/  FMUL.FTZ R15, R20, R33 ;  /* 0x00000021140f7220 */ /* 0x001fc40000410000 */
[----:B-1----:R-:W-:-:S03]  /*0880*/  FMUL.FTZ R12, R21, R33 ;  /* 0x00000021150c7220 */ /* 0x002fc60000410000 */
[----:B------:R-:W0:Y:S01]  /*0890*/  I2F.S16 R3, R3 ;  /* 0x0000000300037306 */ /* 0x000e220000101400 */
[----:B---3--:R-:W-:Y:S01]  /*08a0*/  FMUL.FTZ R14, R14, R33 ;  /* 0x000000210e0e7220 */ /* 0x008fe20000410000 */
[----:B------:R-:W-:-:S06]  /*08b0*/  F2FP.PACK_AB R15, R12, R15 ;  /* 0x0000000f0c0f723e */ /* 0x000fcc00000000ff */
[----:B------:R-:W1:Y:S01]  /*08c0*/  I2F.S16 R2, R2 ;  /* 0x0000000200027306 */ /* 0x000e620000101400 */
[----:B----4-:R-:W-:-:S05]  /*08d0*/  FMUL.FTZ R13, R0, R33 ;  /* 0x00000021000d7220 */ /* 0x010fca0000410000 */
[----:B------:R-:W-:Y:S01]  /*08e0*/  F2FP.PACK_AB R12, R13, R14 ;  /* 0x0000000e0d0c723e */ /* 0x000fe200000000ff */
[----:B0-----:R-:W-:-:S05]  /*08f0*/  FMUL.FTZ R21, R3, R33 ;  /* 0x0000002103157220 */ /* 0x001fca0000410000 */
[----:B------:R-:W-:Y:S01]  /*0900*/  F2FP.PACK_AB R14, R21, R34 ;  /* 0x00000022150e723e */ /* 0x000fe200000000ff */
[----:B-1----:R-:W-:-:S05]  /*0910*/  FMUL.FTZ R33, R2, R33 ;  /* 0x0000002102217220 */ /* 0x002fca0000410000 */
[----:B------:R-:W-:Y:S02]  /*0920*/  F2FP.PACK_AB R13, R33, R32 ;  /* 0x00000020210d723e */ /* 0x000fe400000000ff */
.L_x_808:
[----:B------:R-:W-:Y:S05]  /*0930*/  BSYNC B0 ;  /* 0x0000000000007941 */ /* 0x000fea0003800000 */
.L_x_807:
        /* <DEDUP_REMOVED lines=13> */
.L_x_810:
[----:B------:R-:W-:Y:S05]  /*0a10*/  BSYNC B0 ;  /* 0x0000000000007941 */ /* 0x000fea0003800000 */
.L_x_809:
        /* <DEDUP_REMOVED lines=11> */
.L_x_811:
        /* <DEDUP_REMOVED lines=67> */
.L_x_814:
        /* <DEDUP_REMOVED lines=9> */
.L_x_815:
        /* <DEDUP_REMOVED lines=100> */
.L_x_819:
        /* <DEDUP_REMOVED lines=114> */
.L_x_822:
[----:B------:R-:W-:Y:S05]  /*1cf0*/  BSYNC B2 ;  /* 0x0000000000027941 */ /* 0x000fea0003800000 */
.L_x_821:
        /* <DEDUP_REMOVED lines=16> */
.L_x_820:
[----:B------:R-:W-:Y:S05]  /*1e00*/  BSYNC B1 ;  /* 0x0000000000017941 */ /* 0x000fea0003800000 */
.L_x_818:
        /* <DEDUP_REMOVED lines=16> */
.L_x_817:
[----:B------:R-:W-:Y:S05]  /*1f10*/  BSYNC B0 ;  /* 0x0000000000007941 */ /* 0x000fea0003800000 */
.L_x_816:
[----:B------:R-:W-:Y:S06]  /*1f20*/  BAR.SYNC.DEFER_BLOCKING 0x0 ;  /* 0x0000000000007b1d */ /* 0x000fec0000010000 */
[----:B------:R-:W-:Y:S01]  /*1f30*/  BSSY B0, `(.L_x_823) ;  /* 0x0000005000007945 */ /* 0x000fe20003800000 */
[----:B------:R-:W-:Y:S05]  /*1f40*/  @!P6 BRA `(.L_x_824) ;  /* 0x000000300000e947 */ /* 0x000fea0003800000 */
[----:B------:R-:W-:Y:S01]  /*1f50*/  ISETP.NE.AND P0, PT, RZ, c[0x0][0x1ec], PT ;  /* 0x00007b00ff007a0c */ /* 0x000fe20003f05270 */
[----:B0-----:R0:W1:-:S12]  /*1f60*/  LDS.128 R36, [R0] ;  /* 0x0000000000247984 */ /* 0x0010580000000c00 */
[----:B------:R0:W2:Y:S02]  /*1f70*/  @!P0 LDS.128 R28, [R2] ;  /* 0x00000000021c8984 */ /* 0x0000a40000000c00 */
.L_x_824:
[----:B------:R-:W-:Y:S05]  /*1f80*/  BSYNC B0 ;  /* 0x0000000000007941 */ /* 0x000fea0003800000 */
.L_x_823:
[----:B------:R-:W-:Y:S06]  /*1f90*/  BAR.SYNC.DEFER_BLOCKING 0x0 ;  /* 0x0000000000007b1d */ /* 0x000fec0000010000 */
[----:B------:R-:W-:Y:S05]  /*1fa0*/  BRA `(.L_x_813) ;  /* 0x00000aa000007947 */ /* 0x000fea0003800000 */
.L_x_812:
        /* <DEDUP_REMOVED lines=73> */
.L_x_825:
        /* <DEDUP_REMOVED lines=96> */
.L_x_826:
[----:B------:R-:W-:Y:S05]  /*2a40*/  BSYNC B0 ;  /* 0x0000000000007941 */ /* 0x000fea0003800000 */
.L_x_813:
        /* <DEDUP_REMOVED lines=22> */
.L_x_1035:
        /* <DEDUP_REMOVED lines=9> */
.L_x_1036:
[----:B01----:R-:W-:Y:S02]  /*2c40*/  FADD.FTZ R2, R5, R2 ;  /* 0x0000000205027221 */ /* 0x003fe40000010000 */
.L_x_828:
[----:B------:R-:W-:Y:S05]  /*2c50*/  BSYNC B0 ;  /* 0x0000000000007941 */ /* 0x000fea0003800000 */
.L_x_827:
        /* <DEDUP_REMOVED lines=18> */
.L_x_832:
[----:B------:R0:W-:Y:S02]  /*2d80*/  STS [R7.X4+0x420], R0 ;  /* 0x0004200007007388 */ /* 0x0001e40000004800 */
.L_x_831:
[----:B------:R-:W-:Y:S02]  /*2d90*/  WARPSYNC 0xffffffff ;  /* 0xffffffff00007948 */ /* 0x000fe40003800000 */
[----:B------:R-:W-:Y:S01]  /*2da0*/  BAR.SYNC.DEFER_BLOCKING 0x0 ;  /* 0x0000000000007b1d */ /* 0x000fe20000010000 */
[C---:B------:R-:W-:Y:S02]  /*2db0*/  LEA.HI R76, R19.reuse, R19, RZ, 0x1 ;  /* 0x00000013134c7211 */ /* 0x040fe400078f08ff */
        /* <DEDUP_REMOVED lines=77> */
.L_x_833:
        /* <DEDUP_REMOVED lines=18> */
.L_x_967:
[----:B------:R-:W-:-:S04]  /*33b0*/  ISETP.NE.U32.AND P0, PT, RZ, c[0x0][0x200], PT ;  /* 0x00008000ff007a0c */ /* 0x000fc80003f05070 */
[----:B------:R-:W-:-:S13]  /*33c0*/  ISETP.NE.AND.EX P0, PT, RZ, c[0x0][0x204], PT, P0 ;  /* 0x00008100ff007a0c */ /* 0x000fda0003f05300 */
[----:B------:R-:W-:Y:S01]  /*33d0*/  @P0 IMAD R218, R25, c[0x0][0x1d4], RZ ;  /* 0x0000750019da0a24 */ /* 0x000fe200078e02ff */
[----:B------:R-:W-:-:S04]  /*33e0*/  @P0 SHF.R.S32.HI R144, RZ, 0x1f, R213 ;  /* 0x0000001fff900819 */ /* 0x000fc800000114d5 */
[--C-:B------:R-:W-:Y:S02]  /*33f0*/  @P0 SHF.R.S32.HI R145, RZ, 0x1f, R218.reuse ;  /* 0x0000001fff910819 */ /* 0x100fe400000114da */
[----:B------:R-:W-:-:S04]  /*3400*/  @P0 IADD3 R218, P1, P3, R213, c[0x0][0x200], R218 ;  /* 0x00008000d5da0a10 */ /* 0x000fc80007b3e0da */
[----:B------:R-:W-:-:S06]  /*3410*/  @P0 IADD3.X R219, R144, c[0x0][0x204], R145, P1, P3 ;  /* 0x0000810090db0a10 */ /* 0x000fcc0000fe6491 */
[----:B------:R1:W2:Y:S01]  /*3420*/  @P0 LDG.E.U8 R219, [R218.64] ;  /* 0x00000024dadb0981 */ /* 0x0002a2000c1e1100 */
[----:B------:R-:W-:Y:S01]  /*3430*/  IABS R221, c[0x0][0x1d4] ;  /* 0x0000750000dd7a13 */ /* 0x000fe20000000000 */
[----:B------:R-:W-:Y:S01]  /*3440*/  BSSY B1, `(.L_x_836) ;  /* 0x0000032000017945 */ /* 0x000fe20003800000 */
[----:B------:R-:W-:Y:S02]  /*3450*/  ISETP.GE.AND P3, PT, R213, RZ, PT ;  /* 0x000000ffd500720c */ /* 0x000fe40003f66270 */
[----:B------:R-:W3:Y:S01]  /*3460*/  I2F.RP R222, R221 ;  /* 0x000000dd00de7306 */ /* 0x000ee20000209400 */
[----:B------:R-:W-:Y:S02]  /*3470*/  ISETP.NE.AND P4, PT, RZ, c[0x0][0x1d4], PT ;  /* 0x00007500ff007a0c */ /* 0x000fe40003f85270 */
[----:B-1----:R-:W-:-:S05]  /*3480*/  IABS R218, R213 ;  /* 0x000000d500da7213 */ /* 0x002fca0000000000 */
[----:B---3--:R-:W1:Y:S02]  /*3490*/  MUFU.RCP R222, R222 ;  /* 0x000000de00de7308 */ /* 0x008e640000001000 */
        /* <DEDUP_REMOVED lines=12> */
[----:B------:R-:W-:Y:S01]  /*3560*/  @!P1 IMAD.IADD R218, R218, 0x1, -R221 ;  /* 0x00000001dada9824 */ /* 0x000fe200078e0add */
[----:B------:R-:W-:-:S03]  /*3570*/  ISETP.GE.AND P1, PT, R213, R26, PT ;  /* 0x0000001ad500720c */ /* 0x000fc60003f26270 */
[----:B------:R-:W-:Y:S01]  /*3580*/  @!P3 IMAD.MOV R218, RZ, RZ, -R218 ;  /* 0x000000ffffdab224 */ /* 0x000fe200078e0ada */
[----:B------:R-:W-:Y:S02]  /*3590*/  @!P4 LOP3.LUT R218, RZ, c[0x0][0x1d4], RZ, 0x33, !PT ;  /* 0x00007500ffdaca12 */ /* 0x000fe400078e33ff */
[----:B--2---:R-:W-:-:S07]  /*35a0*/  ISETP.NE.AND P0, PT, R219, RZ, P0 ;  /* 0x000000ffdb00720c */ /* 0x004fce0000705270 */
[----:B------:R-:W-:Y:S05]  /*35b0*/  @P1 BRA `(.L_x_837) ;  /* 0x000001a000001947 */ /* 0x000fea0003800000 */
[----:B------:R-:W-:Y:S01]  /*35c0*/  IMAD.SHL.U32 R224, R218, 0x8, RZ ;  /* 0x00000008dae07824 */ /* 0x000fe200078e00ff */
[----:B------:R-:W-:Y:S01]  /*35d0*/  BSSY B2, `(.L_x_838) ;  /* 0x0000009000027945 */ /* 0x000fe20003800000 */
[----:B------:R-:W-:-:S03]  /*35e0*/  CS2R R142, SRZ ;  /* 0x00000000008e7805 */ /* 0x000fc6000001ff00 */
[----:B------:R-:W-:-:S13]  /*35f0*/  ISETP.GE.AND P3, PT, R224, R212, PT ;  /* 0x000000d4e000720c */ /* 0x000fda0003f66270 */
[----:B------:R-:W-:Y:S05]  /*3600*/  @P3 BRA `(.L_x_839) ;  /* 0x0000005000003947 */ /* 0x000fea0003800000 */
[----:B------:R-:W-:-:S04]  /*3610*/  IADD3 R143, P2, R211, R224, RZ ;  /* 0x000000e0d38f7210 */ /* 0x000fc80007f5e0ff */
[----:B------:R-:W-:Y:S02]  /*3620*/  LEA.HI.X.SX32 R144, R224, R217, 0x1, P2 ;  /* 0x000000d9e0907211 */ /* 0x000fe400010f0eff */
[----:B------:R-:W-:-:S04]  /*3630*/  LEA R142, P2, R143, c[0x0][0x198], 0x1 ;  /* 0x000066008f8e7a11 */ /* 0x000fc800078408ff */
[----:B------:R-:W-:-:S06]  /*3640*/  LEA.HI.X R143, R143, c[0x0][0x19c], R144, 0x1, P2 ;  /* 0x000067008f8f7a11 */ /* 0x000fcc00010f0c90 */
[----:B------:R-:W5:Y:S03]  /*3650*/  LDG.E.64 R142, [R142.64] ;  /* 0x000000248e8e7981 */ /* 0x000f66000c1e1b00 */
.L_x_839:
[----:B------:R-:W-:Y:S05]  /*3660*/  BSYNC B2 ;  /* 0x0000000000027941 */ /* 0x000fea0003800000 */
.L_x_838:
        /* <DEDUP_REMOVED lines=15> */
.L_x_837:
[----:B------:R-:W-:Y:S05]  /*3760*/  BSYNC B1 ;  /* 0x0000000000017941 */ /* 0x000fea0003800000 */
.L_x_836:
[----:B-1----:R-:W-:Y:S01]  /*3770*/  IMAD.MOV.U32 R145, RZ, RZ, 0x2 ;  /* 0x00000002ff917424 */ /* 0x002fe200078e00ff */
        /* <DEDUP_REMOVED lines=14> */
.L_x_843:
[----:B------:R-:W-:Y:S05]  /*3860*/  BSYNC B2 ;  /* 0x0000000000027941 */ /* 0x000fea0003800000 */
.L_x_842:
[----:B------:R-:W-:Y:S02]  /*3870*/  ULDC UR4, c[0x0][0x1ec] ;  /* 0x00007b0000047ab9 */ /* 0x000fe40000000800 */
[----:B------:R-:W-:-:S06]  /*3880*/  UISETP.NE.AND UP0, UPT, URZ, UR4, UPT ;  /* 0x000000043f00728c */ /* 0x000fcc000bf05270 */
[----:B------:R-:W-:-:S13]  /*3890*/  PLOP3.LUT P2, PT, PT, PT, UP0, 0x80, 0x0 ;  /* 0x000000000000781c */ /* 0x000fda0003f4f008 */
[----:B------:R-:W-:Y:S05]  /*38a0*/  @P2 BRA `(.L_x_841) ;  /* 0x000000b000002947 */ /* 0x000fea0003800000 */
[----:B------:R-:W-:-:S13]  /*38b0*/  ISETP.NE.AND P5, PT, R220, RZ, PT ;  /* 0x000000ffdc00720c */ /* 0x000fda0003fa5270 */
[----:B------:R-:W2:Y:S01]  /*38c0*/  @P5 LDG.E.64 R222, [R144.64] ;  /* 0x0000002490de5981 */ /* 0x000ea2000c1e1b00 */
        /* <DEDUP_REMOVED lines=9> */
.L_x_841:
[----:B------:R-:W-:Y:S05]  /*3960*/  BSYNC B1 ;  /* 0x0000000000017941 */ /* 0x000fea0003800000 */
.L_x_840:
        /* <DEDUP_REMOVED lines=14> */
.L_x_847:
[----:B------:R-:W-:Y:S05]  /*3a50*/  BSYNC B2 ;  /* 0x0000000000027941 */ /* 0x000fea0003800000 */
.L_x_846:
        /* <DEDUP_REMOVED lines=10> */
[----:B-1----:R-:W-:-:S04]  /*3b00*/  @!P3 LEA R224, P4, R219, c[0x0][0x198], 0x1 ;  /* 0x00006600dbe0ba11 */ /* 0x002fc800078808ff */
[----:B------:R-:W-:Y:S01]  /*3b10*/  @!P3 LEA.HI.X R225, R219, c[0x0][0x19c], R226, 0x1, P4 ;  /* 0x00006700dbe1ba11 */ /* 0x000fe200020f0ce2 */
[----:B--2---:R-:W-:Y:S01]  /*3b20*/  @P5 HFMA2.MMA R149, R149, R223, -RZ ;  /* 0x000000df95955235 */ /* 0x004fe200001000ff */
[----:B------:R-:W-:-:S06]  /*3b30*/  @P5 HMUL2 R148, R148, R222 ;  /* 0x000000de94945232 */ /* 0x000fcc0000000000 */
[----:B------:R1:W-:Y:S04]  /*3b40*/  @!P3 STG.E.64 [R224.64], R148 ;  /* 0x00000094e000b986 */ /* 0x0003e8000c101b24 */
.L_x_845:
[----:B------:R-:W-:Y:S05]  /*3b50*/  BSYNC B1 ;  /* 0x0000000000017941 */ /* 0x000fea0003800000 */
.L_x_844:
        /* <DEDUP_REMOVED lines=14> */
.L_x_851:
[----:B------:R-:W-:Y:S05]  /*3c40*/  BSYNC B2 ;  /* 0x0000000000027941 */ /* 0x000fea0003800000 */
.L_x_850:
        /* <DEDUP_REMOVED lines=10> */
[----:B-1----:R-:W-:-:S04]  /*3cf0*/  @!P3 LEA R224, P4, R219, c[0x0][0x198], 0x1 ;  /* 0x00006600dbe0ba11 */ /* 0x002fc800078808ff */
[----:B------:R-:W-:Y:S01]  /*3d00*/  @!P3 LEA.HI.X R225, R219, c[0x0][0x19c], R226, 0x1, P4 ;  /* 0x00006700dbe1ba11 */ /* 0x000fe200020f0ce2 */
[----:B--2---:R-:W-:Y:S01]  /*3d10*/  @P5 HFMA2.MMA R151, R151, R223, -RZ ;  /* 0x000000df97975235 */ /* 0x004fe200001000ff */
[----:B------:R-:W-:-:S06]  /*3d20*/  @P5 HMUL2 R150, R150, R222 ;  /* 0x000000de96965232 */ /* 0x000fcc0000000000 */
[----:B------:R0:W-:Y:S04]  /*3d30*/  @!P3 STG.E.64 [R224.64], R150 ;  /* 0x00000096e000b986 */ /* 0x0001e8000c101b24 */
.L_x_849:
[----:B------:R-:W-:Y:S05]  /*3d40*/  BSYNC B1 ;  /* 0x0000000000017941 */ /* 0x000fea0003800000 */
.L_x_848:
[----:B------:R-:W-:Y:S01]  /*3d50*/  BSSY B1, `(.L_x_852) ;  /* 0x000001e000017945 */ /* 0x000fe20003800000 */
[----:B------:R-:W-:Y:S01]  /*3d60*/  IMAD.MOV.U32 R219, RZ, RZ, c[0x0][0x1d4] ;  /* 0x00007500ffdb7624 */ /* 0x000fe200078e00ff */
[----:B------:R-:W-:Y:S05]  /*3d70*/  @P1 BRA `(.L_x_853) ;  /* 0x000001b000001947 */ /* 0x000fea0003800000 */
[----:B------:R-:W-:Y:S01]  /*3d80*/  IMAD R152, R219, 0x4, R218 ;  /* 0x00000004db987824 */ /* 0x000fe200078e02da */
[----:B------:R-:W-:Y:S03]  /*3d90*/  BSSY B2, `(.L_x_854) ;  /* 0x000000a000027945 */ /* 0x000fe60003800000 */
        /* <DEDUP_REMOVED lines=9> */
.L_x_855:
[----:B------:R-:W-:Y:S05]  /*3e30*/  BSYNC B2 ;  /* 0x0000000000027941 */ /* 0x000fea0003800000 */
.L_x_854:
        /* <DEDUP_REMOVED lines=15> */
.L_x_853:
[----:B------:R-:W-:Y:S05]  /*3f30*/  BSYNC B1 ;  /* 0x0000000000017941 */ /* 0x000fea0003800000 */
.L_x_852:
[----:B------:R-:W-:Y:S01]  /*3f40*/  BSSY B1, `(.L_x_856) ;  /* 0x000001d000017945 */ /* 0x000fe20003800000 */
        /* <DEDUP_REMOVED lines=12> */
.L_x_859:
[----:B------:R-:W-:Y:S05]  /*4010*/  BSYNC B2 ;  /* 0x0000000000027941 */ /* 0x000fea0003800000 */
.L_x_858:
        /* <DEDUP_REMOVED lines=15> */
.L_x_857:
[----:B------:R-:W-:Y:S05]  /*4110*/  BSYNC B1 ;  /* 0x0000000000017941 */ /* 0x000fea0003800000 */
.L_x_856:
        /* <DEDUP_REMOVED lines=13> */
.L_x_863:
[----:B------:R-:W-:Y:S05]  /*41f0*/  BSYNC B2 ;  /* 0x0000000000027941 */ /* 0x000fea0003800000 */
.L_x_862:
        /* <DEDUP_REMOVED lines=15> */
.L_x_861:
[----:B------:R-:W-:Y:S05]  /*42f0*/  BSYNC B1 ;  /* 0x0000000000017941 */ /* 0x000fea0003800000 */
.L_x_860:
        /* <DEDUP_REMOVED lines=13> */
.L_x_867:
[----:B------:R-:W-:Y:S05]  /*43d0*/  BSYNC B2 ;  /* 0x0000000000027941 */ /* 0x000fea0003800000 */
.L_x_866:
        /* <DEDUP_REMOVED lines=15> */
.L_x_865:
[----:B------:R-:W-:Y:S05]  /*44d0*/  BSYNC B1 ;  /* 0x0000000000017941 */ /* 0x000fea0003800000 */
.L_x_864:
        /* <DEDUP_REMOVED lines=13> */
.L_x_871:
[----:B------:R-:W-:Y:S05]  /*45b0*/  BSYNC B2 ;  /* 0x0000000000027941 */ /* 0x000fea0003800000 */
.L_x_870:
        /* <DEDUP_REMOVED lines=15> */
.L_x_869:
[----:B------:R-:W-:Y:S05]  /*46b0*/  BSYNC B1 ;  /* 0x0000000000017941 */ /* 0x000fea0003800000 */
.L_x_868:
        /* <DEDUP_REMOVED lines=13> */
.L_x_875:
[----:B------:R-:W-:Y:S05]  /*4790*/  BSYNC B2 ;  /* 0x0000000000027941 */ /* 0x000fea0003800000 */
.L_x_874:
        /* <DEDUP_REMOVED lines=15> */
.L_x_873:
[----:B------:R-:W-:Y:S05]  /*4890*/  BSYNC B1 ;  /* 0x0000000000017941 */ /* 0x000fea0003800000 */
.L_x_872:
        /* <DEDUP_REMOVED lines=13> */
.L_x_879:
[----:B------:R-:W-:Y:S05]  /*4970*/  BSYNC B2 ;  /* 0x0000000000027941 */ /* 0x000fea0003800000 */
.L_x_878:
        /* <DEDUP_REMOVED lines=15> */
.L_x_877:
[----:B------:R-:W-:Y:S05]  /*4a70*/  BSYNC B1 ;  /* 0x0000000000017941 */ /* 0x000fea0003800000 */
.L_x_876:
        /* <DEDUP_REMOVED lines=13> */
.L_x_883:
[----:B------:R-:W-:Y:S05]  /*4b50*/  BSYNC B2 ;  /* 0x0000000000027941 */ /* 0x000fea0003800000 */
.L_x_882:
        /* <DEDUP_REMOVED lines=15> */
.L_x_881:
[----:B------:R-:W-:Y:S05]  /*4c50*/  BSYNC B1 ;  /* 0x0000000000017941 */ /* 0x000fea0003800000 */
.L_x_880:
        /* <DEDUP_REMOVED lines=13> */
.L_x_887:
[----:B------:R-:W-:Y:S05]  /*4d30*/  BSYNC B2 ;  /* 0x0000000000027941 */ /* 0x000fea0003800000 */
.L_x_886:
        /* <DEDUP_REMOVED lines=15> */
.L_x_885:
[----:B------:R-:W-:Y:S05]  /*4e30*/  BSYNC B1 ;  /* 0x0000000000017941 */ /* 0x000fea0003800000 */
.L_x_884:
        /* <DEDUP_REMOVED lines=13> */
.L_x_891:
[----:B------:R-:W-:Y:S05]  /*4f10*/  BSYNC B2 ;  /* 0x0000000000027941 */ /* 0x000fea0003800000 */
.L_x_890:
        /* <DEDUP_REMOVED lines=15> */
.L_x_889:
[----:B------:R-:W-:Y:S05]  /*5010*/  BSYNC B1 ;  /* 0x0000000000017941 */ /* 0x000fea0003800000 */
.L_x_888:
        /* <DEDUP_REMOVED lines=13> */
.L_x_895:
[----:B------:R-:W-:Y:S05]  /*50f0*/  BSYNC B2 ;  /* 0x0000000000027941 */ /* 0x000fea0003800000 */
.L_x_894:
        /* <DEDUP_REMOVED lines=15> */
.L_x_893:
[----:B------:R-:W-:Y:S05]  /*51f0*/  BSYNC B1 ;  /* 0x0000000000017941 */ /* 0x000fea0003800000 */
.L_x_892:
        /* <DEDUP_REMOVED lines=13> */
.L_x_899:
[----:B------:R-:W-:Y:S05]  /*52d0*/  BSYNC B2 ;  /* 0x0000000000027941 */ /* 0x000fea0003800000 */
.L_x_898:
        /* <DEDUP_REMOVED lines=15> */
.L_x_897:
[----:B------:R-:W-:Y:S05]  /*53d0*/  BSYNC B1 ;  /* 0x0000000000017941 */ /* 0x000fea0003800000 */
.L_x_896:
        /* <DEDUP_REMOVED lines=13> */
.L_x_903:
[----:B------:R-:W-:Y:S05]  /*54b0*/  BSYNC B2 ;  /* 0x0000000000027941 */ /* 0x000fea0003800000 */
.L_x_902:
        /* <DEDUP_REMOVED lines=15> */
.L_x_901:
[----:B------:R-:W-:Y:S05]  /*55b0*/  BSYNC B1 ;  /* 0x0000000000017941 */ /* 0x000fea0003800000 */
.L_x_900:
        /* <DEDUP_REMOVED lines=13> */
.L_x_907:
[----:B------:R-:W-:Y:S05]  /*5690*/  BSYNC B2 ;  /* 0x0000000000027941 */ /* 0x000fea0003800000 */
.L_x_906:
        /* <DEDUP_REMOVED lines=15> */
.L_x_905:
[----:B------:R-:W-:Y:S05]  /*5790*/  BSYNC B1 ;  /* 0x0000000000017941 */ /* 0x000fea0003800000 */
.L_x_904:
        /* <DEDUP_REMOVED lines=13> */
.L_x_911:
[----:B------:R-:W-:Y:S05]  /*5870*/  BSYNC B2 ;  /* 0x0000000000027941 */ /* 0x000fea0003800000 */
.L_x_910:
        /* <DEDUP_REMOVED lines=15> */
.L_x_909:
[----:B------:R-:W-:Y:S05]  /*5970*/  BSYNC B1 ;  /* 0x0000000000017941 */ /* 0x000fea0003800000 */
.L_x_908:
        /* <DEDUP_REMOVED lines=13> */
.L_x_915:
[----:B------:R-:W-:Y:S05]  /*5a50*/  BSYNC B2 ;  /* 0x0000000000027941 */ /* 0x000fea0003800000 */
.L_x_914:
        /* <DEDUP_REMOVED lines=15> */
.L_x_913:
[----:B------:R-:W-:Y:S05]  /*5b50*/  BSYNC B1 ;  /* 0x0000000000017941 */ /* 0x000fea0003800000 */
.L_x_912:
        /* <DEDUP_REMOVED lines=13> */
.L_x_919:
[----:B------:R-:W-:Y:S05]  /*5c30*/  BSYNC B2 ;  /* 0x0000000000027941 */ /* 0x000fea0003800000 */
.L_x_918:
        /* <DEDUP_REMOVED lines=15> */
.L_x_917:
[----:B------:R-:W-:Y:S05]  /*5d30*/  BSYNC B1 ;  /* 0x0000000000017941 */ /* 0x000fea0003800000 */
.L_x_916:
        /* <DEDUP_REMOVED lines=13> */
.L_x_923:
[----:B------:R-:W-:Y:S05]  /*5e10*/  BSYNC B2 ;  /* 0x0000000000027941 */ /* 0x000fea0003800000 */
.L_x_922:
        /* <DEDUP_REMOVED lines=15> */
.L_x_921:
[----:B------:R-:W-:Y:S05]  /*5f10*/  BSYNC B1 ;  /* 0x0000000000017941 */ /* 0x000fea0003800000 */
.L_x_920:
        /* <DEDUP_REMOVED lines=13> */
.L_x_927:
[----:B------:R-:W-:Y:S05]  /*5ff0*/  BSYNC B2 ;  /* 0x0000000000027941 */ /* 0x000fea0003800000 */
.L_x_926:
        /* <DEDUP_REMOVED lines=15> */
.L_x_925:
[----:B------:R-:W-:Y:S05]  /*60f0*/  BSYNC B1 ;  /* 0x0000000000017941 */ /* 0x000fea0003800000 */
.L_x_924:
        /* <DEDUP_REMOVED lines=13> */
.L_x_931:
[----:B------:R-:W-:Y:S05]  /*61d0*/  BSYNC B2 ;  /* 0x0000000000027941 */ /* 0x000fea0003800000 */
.L_x_930:
        /* <DEDUP_REMOVED lines=15> */
.L_x_929:
[----:B------:R-:W-:Y:S05]  /*62d0*/  BSYNC B1 ;  /* 0x0000000000017941 */ /* 0x000fea0003800000 */
.L_x_928:
        /* <DEDUP_REMOVED lines=13> */
.L_x_935:
[----:B------:R-:W-:Y:S05]  /*63b0*/  BSYNC B2 ;  /* 0x0000000000027941 */ /* 0x000fea0003800000 */
.L_x_934:
        /* <DEDUP_REMOVED lines=15> */
.L_x_933:
[----:B------:R-:W-:Y:S05]  /*64b0*/  BSYNC B1 ;  /* 0x0000000000017941 */ /* 0x000fea0003800000 */
.L_x_932:
        /* <DEDUP_REMOVED lines=13> */
.L_x_939:
[----:B------:R-:W-:Y:S05]  /*6590*/  BSYNC B2 ;  /* 0x0000000000027941 */ /* 0x000fea0003800000 */
.L_x_938:
        /* <DEDUP_REMOVED lines=15> */
.L_x_937:
[----:B------:R-:W-:Y:S05]  /*6690*/  BSYNC B1 ;  /* 0x0000000000017941 */ /* 0x000fea0003800000 */
.L_x_936:
        /* <DEDUP_REMOVED lines=13> */
.L_x_943:
[----:B------:R-:W-:Y:S05]  /*6770*/  BSYNC B2 ;  /* 0x0000000000027941 */ /* 0x000fea0003800000 */
.L_x_942:
        /* <DEDUP_REMOVED lines=15> */
.L_x_941:
[----:B------:R-:W-:Y:S05]  /*6870*/  BSYNC B1 ;  /* 0x0000000000017941 */ /* 0x000fea0003800000 */
.L_x_940:
        /* <DEDUP_REMOVED lines=13> */
.L_x_947:
[----:B------:R-:W-:Y:S05]  /*6950*/  BSYNC B2 ;  /* 0x0000000000027941 */ /* 0x000fea0003800000 */
.L_x_946:
        /* <DEDUP_REMOVED lines=15> */
.L_x_945:
[----:B------:R-:W-:Y:S05]  /*6a50*/  BSYNC B1 ;  /* 0x0000000000017941 */ /* 0x000fea0003800000 */
.L_x_944:
        /* <DEDUP_REMOVED lines=13> */
.L_x_951:
[----:B------:R-:W-:Y:S05]  /*6b30*/  BSYNC B2 ;  /* 0x0000000000027941 */ /* 0x000fea0003800000 */
.L_x_950:
        /* <DEDUP_REMOVED lines=15> */
.L_x_949:
[----:B------:R-:W-:Y:S05]  /*6c30*/  BSYNC B1 ;  /* 0x0000000000017941 */ /* 0x000fea0003800000 */
.L_x_948:
        /* <DEDUP_REMOVED lines=13> */
.L_x_955:
[----:B------:R-:W-:Y:S05]  /*6d10*/  BSYNC B2 ;  /* 0x0000000000027941 */ /* 0x000fea0003800000 */
.L_x_954:
        /* <DEDUP_REMOVED lines=15> */
.L_x_953:
[----:B------:R-:W-:Y:S05]  /*6e10*/  BSYNC B1 ;  /* 0x0000000000017941 */ /* 0x000fea0003800000 */
.L_x_952:
        /* <DEDUP_REMOVED lines=13> */
.L_x_959:
[----:B------:R-:W-:Y:S05]  /*6ef0*/  BSYNC B2 ;  /* 0x0000000000027941 */ /* 0x000fea0003800000 */
.L_x_958:
        /* <DEDUP_REMOVED lines=15> */
.L_x_957:
[----:B------:R-:W-:Y:S05]  /*6ff0*/  BSYNC B1 ;  /* 0x0000000000017941 */ /* 0x000fea0003800000 */
.L_x_956:
        /* <DEDUP_REMOVED lines=13> */
.L_x_963:
[----:B------:R-:W-:Y:S05]  /*70d0*/  BSYNC B2 ;  /* 0x0000000000027941 */ /* 0x000fea0003800000 */
.L_x_962:
        /* <DEDUP_REMOVED lines=15> */
.L_x_961:
[----:B------:R-:W-:Y:S05]  /*71d0*/  BSYNC B1 ;  /* 0x0000000000017941 */ /* 0x000fea0003800000 */
.L_x_960:
[----:B-----5:R-:W-:Y:S01]  /*71e0*/  HMUL2 R144, R2, R142 ;  /* 0x0000008e02907232 */ /* 0x020fe20000000000 */
[----:B------:R-:W-:Y:S01]  /*71f0*/  HFMA2.MMA R145, R3, R143, -RZ ;  /* 0x0000008f03917235 */ /* 0x000fe200001000ff */
[----:B01----:R-:W-:-:S04]  /*7200*/  LOP3.LUT R224, R19, 0x1, RZ, 0xc0, !PT ;  /* 0x0000000113e07812 */ /* 0x003fc800078ec0ff */
        /* <DEDUP_REMOVED lines=68> */
.L_x_1037:
        /* <DEDUP_REMOVED lines=12> */
[----:B------:R-:W-:Y:S02]  /*7710*/  @P3 IMAD R144, R144, c[0x0][0x220], R213 ;  /* 0x0000880090903a24 */ /* 0x000fe400078e02d5 */
[----:B------:R-:W-:-:S04]  /*7720*/  @P1 IMAD.WIDE R218, R18, R219, c[0x0][0x228] ;  /* 0x00008a0012da1625 */ /* 0x000fc800078e02db */
[----:B------:R-:W-:Y:S02]  /*7730*/  @P3 IMAD.WIDE R144, R144, R145, c[0x0][0x218] ;  /* 0x0000860090903625 */ /* 0x000fe400078e0291 */
[----:B------:R-:W2:Y:S04]  /*7740*/  @P1 LDG.E.U16 R218, [R218.64] ;  /* 0x00000024dada1981 */ /* 0x000ea8000c1e1500 */
[----:B------:R-:W3:Y:S01]  /*7750*/  @P3 LDG.E.U16 R144, [R144.64] ;  /* 0x0000002490903981 */ /* 0x000ee2000c1e1500 */
[C---:B------:R-:W-:Y:S02]  /*7760*/  @P1 ISETP.GE.AND P4, PT, R213.reuse, R214, PT ;  /* 0x000000d6d500120c */ /* 0x040fe40003f86270 */
[----:B0-----:R-:W-:Y:S02]  /*7770*/  @P1 IADD3 R223, R213, 0x1, -R22 ;  /* 0x00000001d5df1810 */ /* 0x001fe40007ffe816 */
[----:B------:R-:W-:-:S05]  /*7780*/  @P1 SEL R222, R17, RZ, !P4 ;  /* 0x000000ff11de1207 */ /* 0x000fca0006000000 */
[----:B------:R-:W-:-:S04]  /*7790*/  @P1 IMAD.IADD R223, R222, 0x1, R223 ;  /* 0x00000001dedf1824 */ /* 0x000fc800078e02df */
        /* <DEDUP_REMOVED lines=9> */
.L_x_966:
[----:B------:R-:W-:Y:S05]  /*7830*/  BSYNC B1 ;  /* 0x0000000000017941 */ /* 0x000fea0003800000 */
.L_x_965:
[----:B------:R-:W-:-:S04]  /*7840*/  IADD3 R213, R213, 0x40, RZ ;  /* 0x00000040d5d57810 */ /* 0x000fc80007ffe0ff */
[----:B------:R-:W-:-:S13]  /*7850*/  ISETP.GE.AND P0, PT, R213, R208, PT ;  /* 0x000000d0d500720c */ /* 0x000fda0003f06270 */
[----:B0-----:R-:W-:Y:S01]  /*7860*/  @P0 CALL.REL.NOINC `(.L_x_835) ;  /* 0x0000001000000944 */ /* 0x001fe20003c00000 */
[----:B------:R-:W-:Y:S05]  /*7870*/  BRA `(.L_x_967) ;  /* 0xffffbb3000007947 */ /* 0x000fea000383ffff */
.L_x_835:
[----:B------:R-:W-:Y:S05]  /*7880*/  BSYNC B0 ;  /* 0x0000000000007941 */ /* 0x000fea0003800000 */
.L_x_834:
[----:B------:R-:W-:Y:S05]  /*7890*/  BRA.DIV ~URZ, `(.L_x_968) ;  /* 0x000039627f007947 */ /* 0x000fea000b800000 */
[----:B------:R1:W2:Y:S02]  /*78a0*/  SHFL.BFLY PT, R3, R0, 0x10, 0x1f ;  /* 0x0e001f0000037f89 */ /* 0x0002a400000e0000 */
.L_x_1038:
[----:B--2---:R-:W-:Y:S01]  /*78b0*/  FMNMX.FTZ R5, R3, R0, !PT ;  /* 0x0000000003057209 */ /* 0x004fe20007810000 */
[----:B------:R-:W-:Y:S05]  /*78c0*/  BRA.DIV ~URZ, `(.L_x_969) ;  /* 0x000039b27f007947 */ /* 0x000fea000b800000 */
[----:B-1----:R-:W1:Y:S02]  /*78d0*/  SHFL.BFLY PT, R0, R5, 0x8, 0x1f ;  /* 0x0d001f0005007f89 */ /* 0x002e6400000e0000 */
[----:B-1----:R-:W-:-:S05]  /*78e0*/  FMNMX.FTZ R0, R5, R0, !PT ;  /* 0x0000000005007209 */ /* 0x002fca0007810000 */
[----:B------:R-:W1:Y:S02]  /*78f0*/  SHFL.BFLY PT, R3, R0, 0x4, 0x1f ;  /* 0x0c801f0000037f89 */ /* 0x000e6400000e0000 */
[----:B-1----:R-:W-:-:S05]  /*7900*/  FMNMX.FTZ R3, R0, R3, !PT ;  /* 0x0000000300037209 */ /* 0x002fca0007810000 */
[----:B------:R1:W2:Y:S02]  /*7910*/  SHFL.BFLY PT, R2, R3, 0x2, 0x1f ;  /* 0x0c401f0003027f89 */ /* 0x0002a400000e0000 */
.L_x_1039:
        /* <DEDUP_REMOVED lines=36> */
.L_x_977:
        /* <DEDUP_REMOVED lines=15> */
.L_x_975:
[----:B------:R-:W0:Y:S02]  /*7c50*/  LDS R2, [R11] ;  /* 0x000000000b027984 */ /* 0x000e240000000800 */
[----:B01----:R-:W-:-:S04]  /*7c60*/  FADD.FTZ R2, -R9, R2 ;  /* 0x0000000209027221 */ /* 0x003fc80000010100 */
[----:B------:R-:W-:-:S04]  /*7c70*/  FMUL.FTZ R2, R2, 1.4426950216293334961 ;  /* 0x3fb8aa3b02027820 */ /* 0x000fc80000410000 */
[----:B------:R0:W1:Y:S03]  /*7c80*/  MUFU.EX2 R10, R2 ;  /* 0x00000002000a7308 */ /* 0x0000660000000800 */
.L_x_976:
[----:B------:R-:W-:Y:S05]  /*7c90*/  BSYNC B2 ;  /* 0x0000000000027941 */ /* 0x000fea0003800000 */
.L_x_974:
[----:B-1----:R1:W-:Y:S01]  /*7ca0*/  STS [R11], R10 ;  /* 0x0000000a0b007388 */ /* 0x0023e20000000800 */
[----:B------:R-:W-:Y:S01]  /*7cb0*/  FADD.FTZ R5, R10, R5 ;  /* 0x000000050a057221 */ /* 0x000fe20000010000 */
[----:B------:R-:W-:Y:S01]  /*7cc0*/  IADD3 R8, R8, 0x80, RZ ;  /* 0x0000008008087810 */ /* 0x000fe20007ffe0ff */
[----:B------:R-:W-:Y:S05]  /*7cd0*/  @P3 BRA `(.L_x_977) ;  /* 0xfffffe8000003947 */ /* 0x000fea000383ffff */
.L_x_973:
[----:B------:R-:W-:Y:S05]  /*7ce0*/  BSYNC B1 ;  /* 0x0000000000017941 */ /* 0x000fea0003800000 */
.L_x_972:
[----:B------:R-:W-:-:S13]  /*7cf0*/  ISETP.GE.U32.AND P0, PT, R4, 0x180, PT ;  /* 0x000001800400780c */ /* 0x000fda0003f06070 */
[----:B------:R-:W-:Y:S05]  /*7d00*/  @!P0 BRA `(.L_x_971) ;  /* 0x0000040000008947 */ /* 0x000fea0003800000 */
[----:B------:R-:W-:Y:S01]  /*7d10*/  IMAD R13, R25, c[0x0][0x1d4], RZ ;  /* 0x00007500190d7a24 */ /* 0x000fe200078e02ff */
[----:B------:R-:W-:-:S04]  /*7d20*/  ISETP.NE.U32.AND P0, PT, RZ, c[0x0][0x200], PT ;  /* 0x00008000ff007a0c */ /* 0x000fc80003f05070 */
[----:B------:R-:W-:Y:S02]  /*7d30*/  ISETP.NE.AND.EX P0, PT, RZ, c[0x0][0x204], PT, P0 ;  /* 0x00008100ff007a0c */ /* 0x000fe40003f05300 */
[----:B------:R-:W-:Y:S02]  /*7d40*/  SHF.R.S32.HI R6, RZ, 0x1f, R13 ;  /* 0x0000001fff067819 */ /* 0x000fe4000001140d */
.L_x_990:
        /* <DEDUP_REMOVED lines=13> */
.L_x_979:
[----:B------:R-:W0:Y:S02]  /*7e20*/  LDS R4, [R11] ;  /* 0x000000000b047984 */ /* 0x000e240000000800 */
[----:B0-----:R-:W-:-:S04]  /*7e30*/  FADD.FTZ R4, -R9, R4 ;  /* 0x0000000409047221 */ /* 0x001fc80000010100 */
[----:B------:R-:W-:-:S06]  /*7e40*/  FMUL.FTZ R4, R4, 1.4426950216293334961 ;  /* 0x3fb8aa3b04047820 */ /* 0x000fcc0000410000 */
[----:B------:R-:W0:Y:S02]  /*7e50*/  MUFU.EX2 R4, R4 ;  /* 0x0000000400047308 */ /* 0x000e240000000800 */
.L_x_980:
[----:B------:R-:W-:Y:S05]  /*7e60*/  BSYNC B1 ;  /* 0x0000000000017941 */ /* 0x000fea0003800000 */
.L_x_978:
        /* <DEDUP_REMOVED lines=8> */
.L_x_982:
[----:B0-----:R-:W0:Y:S02]  /*7ef0*/  LDS R4, [R11+0x200] ;  /* 0x000200000b047984 */ /* 0x001e240000000800 */
[----:B0-----:R-:W-:-:S04]  /*7f00*/  FADD.FTZ R4, -R9, R4 ;  /* 0x0000000409047221 */ /* 0x001fc80000010100 */
[----:B------:R-:W-:-:S06]  /*7f10*/  FMUL.FTZ R4, R4, 1.4426950216293334961 ;  /* 0x3fb8aa3b04047820 */ /* 0x000fcc0000410000 */
[----:B------:R-:W0:Y:S02]  /*7f20*/  MUFU.EX2 R4, R4 ;  /* 0x0000000400047308 */ /* 0x000e240000000800 */
.L_x_983:
[----:B------:R-:W-:Y:S05]  /*7f30*/  BSYNC B1 ;  /* 0x0000000000017941 */ /* 0x000fea0003800000 */
.L_x_981:
        /* <DEDUP_REMOVED lines=8> */
.L_x_985:
[----:B0-----:R-:W0:Y:S02]  /*7fc0*/  LDS R4, [R11+0x400] ;  /* 0x000400000b047984 */ /* 0x001e240000000800 */
[----:B0-----:R-:W-:-:S04]  /*7fd0*/  FADD.FTZ R4, -R9, R4 ;  /* 0x0000000409047221 */ /* 0x001fc80000010100 */
[----:B------:R-:W-:-:S06]  /*7fe0*/  FMUL.FTZ R4, R4, 1.4426950216293334961 ;  /* 0x3fb8aa3b04047820 */ /* 0x000fcc0000410000 */
[----:B------:R-:W0:Y:S02]  /*7ff0*/  MUFU.EX2 R4, R4 ;  /* 0x0000000400047308 */ /* 0x000e240000000800 */
.L_x_986:
[----:B------:R-:W-:Y:S05]  /*8000*/  BSYNC B1 ;  /* 0x0000000000017941 */ /* 0x000fea0003800000 */
.L_x_984:
        /* <DEDUP_REMOVED lines=8> */
.L_x_988:
[----:B------:R-:W1:Y:S02]  /*8090*/  LDS R2, [R11+0x600] ;  /* 0x000600000b027984 */ /* 0x000e640000000800 */
[----:B-1----:R-:W-:-:S04]  /*80a0*/  FADD.FTZ R2, -R9, R2 ;  /* 0x0000000209027221 */ /* 0x002fc80000010100 */
[----:B------:R-:W-:-:S04]  /*80b0*/  FMUL.FTZ R2, R2, 1.4426950216293334961 ;  /* 0x3fb8aa3b02027820 */ /* 0x000fc80000410000 */
[----:B0-----:R0:W1:Y:S03]  /*80c0*/  MUFU.EX2 R4, R2 ;  /* 0x0000000200047308 */ /* 0x0010660000000800 */
.L_x_989:
[----:B------:R-:W-:Y:S05]  /*80d0*/  BSYNC B1 ;  /* 0x0000000000017941 */ /* 0x000fea0003800000 */
.L_x_987:
[----:B-1----:R1:W-:Y:S01]  /*80e0*/  STS [R11+0x600], R4 ;  /* 0x000600040b007388 */ /* 0x0023e20000000800 */
[----:B------:R-:W-:Y:S01]  /*80f0*/  FADD.FTZ R5, R5, R4 ;  /* 0x0000000405057221 */ /* 0x000fe20000010000 */
[----:B------:R-:W-:Y:S05]  /*8100*/  @!P3 BRA `(.L_x_990) ;  /* 0xfffffc400000b947 */ /* 0x000fea000383ffff */
.L_x_971:
[----:B------:R-:W-:Y:S05]  /*8110*/  BSYNC B0 ;  /* 0x0000000000007941 */ /* 0x000fea0003800000 */
.L_x_970:
        /* <DEDUP_REMOVED lines=26> */
[----:B-1----:R-:W-:-:S13]  /*82c0*/  ISETP.NE.AND P0, PT, R10, RZ, PT ;  /* 0x000000ff0a00720c */ /* 0x002fda0003f05270 */
[----:B0-----:R-:W-:-:S04]  /*82d0*/  @P0 IMAD.MOV.U32 R5, RZ, RZ, c[0x0][0x268] ;  /* 0x00009a00ff050624 */ /* 0x001fc800078e00ff */
[----:B------:R-:W-:-:S04]  /*82e0*/  @P0 IMAD R16, R16, R5, c[0x0][0x1ec] ;  /* 0x00007b0010100624 */ /* 0x000fc800078e0205 */
[----:B------:R-:W-:Y:S01]  /*82f0*/  @P0 IMAD R5, R16, c[0x0][0x1d4], RZ ;  /* 0x0000750010050a24 */ /* 0x000fe200078e02ff */
[----:B------:R-:W0:Y:S04]  /*8300*/  @!P3 LDS R6, [R8.X4+0x10] ;  /* 0x000010000806b984 */ /* 0x000e280000004800 */
[----:B0-----:R-:W0:Y:S02]  /*8310*/  SHFL.BFLY PT, R3, R6, 0x2, 0x1f ;  /* 0x0c401f0006037f89 */ /* 0x001e2400000e0000 */
        /* <DEDUP_REMOVED lines=17> */
.L_x_995:
[C---:B------:R-:W-:Y:S01]  /*8430*/  IMAD.IADD R12, R7.reuse, 0x1, -R209 ;  /* 0x00000001070c7824 */ /* 0x040fe200078e0ad1 */
[C---:B------:R-:W-:Y:S02]  /*8440*/  @P0 IADD3 R5, P3, R7.reuse, R2, RZ ;  /* 0x0000000207050210 */ /* 0x040fe40007f7e0ff */
        /* <DEDUP_REMOVED lines=13> */
.L_x_994:
[----:B------:R-:W-:Y:S05]  /*8520*/  BSYNC B1 ;  /* 0x0000000000017941 */ /* 0x000fea0003800000 */
.L_x_993:
        /* <DEDUP_REMOVED lines=8> */
.L_x_996:
        /* <DEDUP_REMOVED lines=34> */
.L_x_992:
[----:B------:R-:W-:Y:S05]  /*87d0*/  BSYNC B0 ;  /* 0x0000000000007941 */ /* 0x000fea0003800000 */
.L_x_991:
[----:B------:R-:W1:Y:S01]  /*87e0*/  S2R R18, SR_CTAID.X ;  /* 0x0000000000127919 */ /* 0x000e620000002500 */
[----:B------:R-:W-:Y:S01]  /*87f0*/  SHF.R.S32.HI R3, RZ, 0x1f, R26 ;  /* 0x0000001fff037819 */ /* 0x000fe2000001141a */
[----:B------:R-:W-:Y:S01]  /*8800*/  ULDC UR5, c[0x0][0x1d4] ;  /* 0x0000750000057ab9 */ /* 0x000fe20000000800 */
[----:B------:R-:W-:Y:S01]  /*8810*/  SHF.R.S32.HI R15, RZ, 0x5, R15 ;  /* 0x00000005ff0f7819 */ /* 0x000fe2000001140f */
[----:B------:R-:W-:Y:S01]  /*8820*/  UIMAD UR5, UR5, 0xa0, URZ ;  /* 0x000000a0050578a4 */ /* 0x000fe2000f8e023f */
[----:B------:R-:W-:Y:S01]  /*8830*/  LEA.HI R3, R3, R26, RZ, 0x2 ;  /* 0x0000001a03037211 */ /* 0x000fe200078f10ff */
[----:B------:R-:W-:Y:S01]  /*8840*/  BSSY B0, `(.L_x_997) ;  /* 0x000001b000007945 */ /* 0x000fe20003800000 */
[----:B------:R-:W-:Y:S01]  /*8850*/  ISETP.GT.OR P1, PT, R0, 0x13, P2 ;  /* 0x000000130000780c */ /* 0x000fe20001724670 */
[----:B------:R-:W-:Y:S01]  /*8860*/  CS2R R6, SRZ ;  /* 0x0000000000067805 */ /* 0x000fe2000001ff00 */
[----:B------:R-:W-:Y:S01]  /*8870*/  LOP3.LUT R3, R3, 0xfffffffc, RZ, 0xc0, !PT ;  /* 0xfffffffc03037812 */ /* 0x000fe200078ec0ff */
[----:B0-----:R-:W-:-:S04]  /*8880*/  CS2R R4, SRZ ;  /* 0x0000000000047805 */ /* 0x001fc8000001ff00 */
[----:B------:R-:W-:Y:S02]  /*8890*/  IMAD.IADD R2, R26, 0x1, -R3 ;  /* 0x000000011a027824 */ /* 0x000fe400078e0a03 */
[----:B------:R-:W-:-:S03]  /*88a0*/  IMAD R3, R24, c[0x0][0x1d8], RZ ;  /* 0x0000760018037a24 */ /* 0x000fc600078e02ff */
[CC--:B------:R-:W-:Y:S02]  /*88b0*/  ISETP.NE.OR P3, PT, R15.reuse, R2.reuse, P1 ;  /* 0x000000020f00720c */ /* 0x0c0fe40000f65670 */
[----:B------:R-:W-:Y:S01]  /*88c0*/  ISETP.NE.AND P0, PT, R15, R2, PT ;  /* 0x000000020f00720c */ /* 0x000fe20003f05270 */
[C---:B------:R-:W-:Y:S01]  /*88d0*/  IMAD.SHL.U32 R2, R0.reuse, 0x8, RZ ;  /* 0x0000000800027824 */ /* 0x040fe200078e00ff */
        /* <DEDUP_REMOVED lines=16> */
.L_x_999:
[----:B-----5:R0:W-:Y:S02]  /*89e0*/  STS.128 [R0.X16+0x220], R4 ;  /* 0x0002200400007388 */ /* 0x0201e4000000cc00 */
.L_x_998:
[----:B------:R-:W-:Y:S05]  /*89f0*/  BSYNC B0 ;  /* 0x0000000000007941 */ /* 0x000fea0003800000 */
.L_x_997:
        /* <DEDUP_REMOVED lines=8> */
[C---:B------:R-:W-:Y:S01]  /*8a80*/  IMAD.IADD R33, R15.reuse, 0x1, R209 ;  /* 0x000000010f217824 */ /* 0x040fe200078e02d1 */
[----:B------:R-:W-:Y:S01]  /*8a90*/  IMNMX R38, R26, c[0x0][0x1d4], PT ;  /* 0x000075001a267a17 */ /* 0x000fe20003800200 */
[----:B------:R-:W-:Y:S01]  /*8aa0*/  BSSY B1, `(.L_x_1002) ;  /* 0x000009b000017945 */ /* 0x000fe20003800000 */
[----:B------:R-:W-:Y:S01]  /*8ab0*/  LEA R39, R15, UR6, 0x1 ;  /* 0x000000060f277c11 */ /* 0x000fe2000f8e08ff */
        /* <DEDUP_REMOVED lines=20> */
[----:B------:R-:W-:-:S02]  /*8c00*/  IMAD.MOV.U32 R14, RZ, RZ, RZ ;  /* 0x000000ffff0e7224 */ /* 0x000fc400078e00ff */
[----:B------:R-:W-:Y:S02]  /*8c10*/  IMAD.IADD R29, R3, 0x1, -R8 ;  /* 0x00000001031d7824 */ /* 0x000fe400078e0a08 */
[----:B------:R-:W-:Y:S01]  /*8c20*/  IMAD.MOV.U32 R40, RZ, RZ, R33 ;  /* 0x000000ffff287224 */ /* 0x000fe200078e0021 */
[----:B------:R-:W-:Y:S01]  /*8c30*/  CS2R R8, SRZ ;  /* 0x0000000000087805 */ /* 0x000fe2000001ff00 */
[----:B------:R-:W-:Y:S01]  /*8c40*/  IMAD.MOV.U32 R3, RZ, RZ, RZ ;  /* 0x000000ffff037224 */ /* 0x000fe200078e00ff */
[----:B------:R-:W-:Y:S01]  /*8c50*/  LOP3.LUT P3, RZ, R29, 0x4, RZ, 0xc0, !PT ;  /* 0x000000041dff7812 */ /* 0x000fe2000786c0ff */
[----:B------:R-:W-:-:S12]  /*8c60*/  IMAD.WIDE R34, R34, R35, c[0x0][0x238] ;  /* 0x00008e0022227625 */ /* 0x000fd800078e0223 */
[----:B------:R-:W-:Y:S05]  /*8c70*/  @P3 BRA `(.L_x_1005) ;  /* 0x0000028000003947 */ /* 0x000fea0003800000 */
[----:B------:R-:W-:Y:S01]  /*8c80*/  IADD3 R28, P2, R24, R28, RZ ;  /* 0x0000001c181c7210 */ /* 0x000fe20007f5e0ff */
[----:B------:R-:W1:Y:S04]  /*8c90*/  LDS.U16 R3, [R39] ;  /* 0x0000000027037984 */ /* 0x000e680000000400 */
[----:B------:R-:W-:Y:S01]  /*8ca0*/  IMAD.X R31, R32, 0x1, R31, P2 ;  /* 0x00000001201f7824 */ /* 0x000fe200010e061f */
[----:B------:R-:W-:-:S04]  /*8cb0*/  LEA R8, P2, R28, c[0x0][0x1a0], 0x1 ;  /* 0x000068001c087a11 */ /* 0x000fc800078408ff */
[----:B------:R-:W-:-:S06]  /*8cc0*/  LEA.HI.X R9, R28, c[0x0][0x1a4], R31, 0x1, P2 ;  /* 0x000069001c097a11 */ /* 0x000fcc00010f0c1f */
        /* <DEDUP_REMOVED lines=18> */
.L_x_1006:
[--C-:B-----5:R-:W-:Y:S02]  /*8df0*/  HADD2.F32 R14, -RZ, R8.reuse.H0_H0 ;  /* 0x20000008ff0e7230 */ /* 0x120fe40000004100 */
[----:B-1----:R-:W-:Y:S02]  /*8e00*/  HADD2.F32 R8, -RZ, R8.H1_H1 ;  /* 0x30000008ff087230 */ /* 0x002fe40000004100 */
[--C-:B------:R-:W-:Y:S01]  /*8e10*/  HADD2.F32 R12, -RZ, R9.reuse.H0_H0 ;  /* 0x20000009ff0c7230 */ /* 0x100fe20000004100 */
[C---:B------:R-:W-:Y:S01]  /*8e20*/  FFMA.FTZ R14, R3.reuse, R14, RZ ;  /* 0x0000000e030e7223 */ /* 0x040fe200000100ff */
[----:B------:R-:W-:Y:S01]  /*8e30*/  HADD2.F32 R28, -RZ, R9.H1_H1 ;  /* 0x30000009ff1c7230 */ /* 0x000fe20000004100 */
[C---:B------:R-:W-:Y:S01]  /*8e40*/  FFMA.FTZ R13, R3.reuse, R8, RZ ;  /* 0x00000008030d7223 */ /* 0x040fe200000100ff */
[--C-:B------:R-:W-:Y:S01]  /*8e50*/  HADD2.F32 R30, -RZ, R10.reuse.H0_H0 ;  /* 0x2000000aff1e7230 */ /* 0x100fe20000004100 */
[----:B------:R-:W-:Y:S01]  /*8e60*/  FFMA.FTZ R12, R3, R12, RZ ;  /* 0x0000000c030c7223 */ /* 0x000fe200000100ff */
[----:B------:R-:W-:-:S02]  /*8e70*/  HADD2.F32 R36, -RZ, R10.H1_H1 ;  /* 0x3000000aff247230 */ /* 0x000fc40000004100 */
[--C-:B------:R-:W-:Y:S01]  /*8e80*/  HADD2.F32 R40, -RZ, R11.reuse.H0_H0 ;  /* 0x2000000bff287230 */ /* 0x100fe20000004100 */
[C---:B------:R-:W-:Y:S01]  /*8e90*/  FFMA.FTZ R10, R3.reuse, R30, RZ ;  /* 0x0000001e030a7223 */ /* 0x040fe200000100ff */
[----:B------:R-:W-:Y:S01]  /*8ea0*/  HADD2.F32 R42, -RZ, R11.H1_H1 ;  /* 0x3000000bff2a7230 */ /* 0x000fe20000004100 */
[C---:B------:R-:W-:Y:S02]  /*8eb0*/  FFMA.FTZ R11, R3.reuse, R28, RZ ;  /* 0x0000001c030b7223 */ /* 0x040fe400000100ff */
[C---:B------:R-:W-:Y:S02]  /*8ec0*/  FFMA.FTZ R9, R3.reuse, R36, RZ ;  /* 0x0000002403097223 */ /* 0x040fe400000100ff */
[----:B------:R-:W-:Y:S01]  /*8ed0*/  FFMA.FTZ R8, R3, R40, RZ ;  /* 0x0000002803087223 */ /* 0x000fe200000100ff */
[----:B------:R-:W-:Y:S01]  /*8ee0*/  IADD3 R40, R33, 0x4, RZ ;  /* 0x0000000421287810 */ /* 0x000fe20007ffe0ff */
[----:B------:R-:W-:Y:S02]  /*8ef0*/  FFMA.FTZ R3, R3, R42, RZ ;  /* 0x0000002a03037223 */ /* 0x000fe400000100ff */
.L_x_1005:
[----:B------:R-:W-:Y:S05]  /*8f00*/  BSYNC B2 ;  /* 0x0000000000027941 */ /* 0x000fea0003800000 */
.L_x_1004:
[----:B------:R-:W-:-:S13]  /*8f10*/  LOP3.LUT P3, RZ, R29, 0xfffffffc, RZ, 0xc0, !PT ;  /* 0xfffffffc1dff7812 */ /* 0x000fda000786c0ff */
[----:B------:R-:W-:Y:S05]  /*8f20*/  @!P3 BRA `(.L_x_1003) ;  /* 0x000005200000b947 */ /* 0x000fea0003800000 */
[----:B------:R-:W-:Y:S02]  /*8f30*/  ULDC UR5, c[0x0][0x1ec] ;  /* 0x00007b0000057ab9 */ /* 0x000fe40000000800 */
[----:B------:R-:W-:-:S06]  /*8f40*/  UISETP.NE.AND UP0, UPT, URZ, UR5, UPT ;  /* 0x000000053f00728c */ /* 0x000fcc000bf05270 */
[----:B------:R-:W-:Y:S02]  /*8f50*/  PLOP3.LUT P2, PT, PT, PT, UP0, 0x80, 0x0 ;  /* 0x000000000000781c */ /* 0x000fe40003f4f008 */
.L_x_1009:
[----:B------:R-:W-:Y:S01]  /*8f60*/  IMAD R28, R40, 0xa0, RZ ;  /* 0x000000a0281c7824 */ /* 0x000fe200078e02ff */
[----:B------:R-:W-:-:S04]  /*8f70*/  ISETP.NE.AND P5, PT, R220, RZ, PT ;  /* 0x000000ffdc00720c */ /* 0x000fc80003fa5270 */
[----:B------:R-:W-:Y:S02]  /*8f80*/  SHF.R.S32.HI R29, RZ, 0x1f, R28 ;  /* 0x0000001fff1d7819 */ /* 0x000fe4000001141c */
[-C--:B------:R-:W-:Y:S02]  /*8f90*/  IADD3 R37, P3, R24, R28.reuse, RZ ;  /* 0x0000001c18257210 */ /* 0x080fe40007f7e0ff */
[----:B------:R-:W-:-:S03]  /*8fa0*/  IADD3 R30, P4, R17, R28, RZ ;  /* 0x0000001c111e7210 */ /* 0x000fc60007f9e0ff */
[--C-:B------:R-:W-:Y:S01]  /*8fb0*/  IMAD.X R42, R32, 0x1, R29.reuse, P3 ;  /* 0x00000001202a7824 */ /* 0x100fe200018e061d */
[C---:B------:R-:W-:Y:S01]  /*8fc0*/  LEA R28, P3, R37.reuse, c[0x0][0x1a0], 0x1 ;  /* 0x00006800251c7a11 */ /* 0x040fe200078608ff */
        /* <DEDUP_REMOVED lines=17> */
.L_x_1007:
[----:B-1----:R-:W5:Y:S01]  /*90e0*/  LDG.E.128 R28, [R28.64+0x500] ;  /* 0x000500241c1c7981 */ /* 0x002f62000c1e1d00 */
[----:B------:R-:W-:Y:S01]  /*90f0*/  IMAD.IADD R41, R40, 0x1, -R209 ;  /* 0x0000000128297824 */ /* 0x000fe200078e0ad1 */
[----:B-----5:R-:W-:Y:S02]  /*9100*/  HADD2.F32 R43, -RZ, R44.H0_H0 ;  /* 0x2000002cff2b7230 */ /* 0x020fe40000004100 */
[----:B------:R-:W-:Y:S02]  /*9110*/  HADD2.F32 R49, -RZ, R45.H0_H0 ;  /* 0x2000002dff317230 */ /* 0x000fe40000004100 */
[C---:B------:R-:W-:Y:S01]  /*9120*/  LEA R48, R41.reuse, UR4, 0x1 ;  /* 0x0000000429307c11 */ /* 0x040fe2000f8e08ff */
[----:B------:R-:W-:Y:S01]  /*9130*/  HADD2.F32 R51, -RZ, R46.H0_H0 ;  /* 0x2000002eff337230 */ /* 0x000fe20000004100 */
[----:B------:R-:W-:Y:S01]  /*9140*/  LEA R41, R41, UR6, 0x1 ;  /* 0x0000000629297c11 */ /* 0x000fe2000f8e08ff */
        /* <DEDUP_REMOVED lines=27> */
.L_x_1008:
[----:B------:R-:W2:Y:S01]  /*9300*/  LDS.U16 R3, [R41+0x8] ;  /* 0x0000080029037984 */ /* 0x000ea20000000400 */
[----:B------:R-:W-:Y:S01]  /*9310*/  IADD3 R40, R40, 0x8, RZ ;  /* 0x0000000828287810 */ /* 0x000fe20007ffe0ff */
[----:B------:R-:W-:Y:S02]  /*9320*/  HADD2.F32 R14, -RZ, R28.H0_H0 ;  /* 0x2000001cff0e7230 */ /* 0x000fe40000004100 */
[--C-:B------:R-:W-:Y:S01]  /*9330*/  HADD2.F32 R8, -RZ, R29.reuse.H1_H1 ;  /* 0x3000001dff087230 */ /* 0x100fe20000004100 */
[----:B------:R-:W-:Y:S01]  /*9340*/  ISETP.GE.AND P3, PT, R40, R38, PT ;  /* 0x000000262800720c */ /* 0x000fe20003f66270 */
[----:B------:R-:W-:Y:S02]  /*9350*/  HADD2.F32 R10, -RZ, R30.H0_H0 ;  /* 0x2000001eff0a7230 */ /* 0x000fe40000004100 */
[----:B-1----:R-:W-:Y:S02]  /*9360*/  HADD2.F32 R28, -RZ, R28.H1_H1 ;  /* 0x3000001cff1c7230 */ /* 0x002fe40000004100 */
[----:B------:R-:W-:-:S02]  /*9370*/  HADD2.F32 R12, -RZ, R29.H0_H0 ;  /* 0x2000001dff0c7230 */ /* 0x000fc40000004100 */
        /* <DEDUP_REMOVED lines=13> */
.L_x_1003:
[----:B------:R-:W-:Y:S05]  /*9450*/  BSYNC B1 ;  /* 0x0000000000017941 */ /* 0x000fea0003800000 */
.L_x_1002:
        /* <DEDUP_REMOVED lines=60> */
.L_x_1014:
[----:B-12--5:R-:W-:Y:S02]  /*9820*/  HADD2.F32 R20, -RZ, R40.H0_H0 ;  /* 0x20000028ff147230 */ /* 0x026fe40000004100 */
[----:B------:R-:W-:Y:S02]  /*9830*/  HADD2.F32 R31, -RZ, R42.H0_H0 ;  /* 0x2000002aff1f7230 */ /* 0x000fe40000004100 */
        /* <DEDUP_REMOVED lines=14> */
.L_x_1013:
[----:B------:R-:W-:Y:S05]  /*9920*/  BSYNC B2 ;  /* 0x0000000000027941 */ /* 0x000fea0003800000 */
.L_x_1012:
[----:B------:R-:W-:Y:S02]  /*9930*/  IADD3 R33, R33, 0x4, RZ ;  /* 0x0000000421217810 */ /* 0x000fe40007ffe0ff */
.L_x_1011:
[----:B------:R-:W-:Y:S05]  /*9940*/  BSYNC B1 ;  /* 0x0000000000017941 */ /* 0x000fea0003800000 */
.L_x_1010:
[----:B------:R-:W-:-:S13]  /*9950*/  LOP3.LUT P3, RZ, R34, 0xfffffffc, RZ, 0xc0, !PT ;  /* 0xfffffffc22ff7812 */ /* 0x000fda000786c0ff */
[----:B------:R-:W-:Y:S05]  /*9960*/  @!P3 BRA `(.L_x_1001) ;  /* 0x000009500000b947 */ /* 0x000fea0003800000 */
[----:B------:R-:W-:Y:S01]  /*9970*/  LEA R20, R33, UR4, 0x1 ;  /* 0x0000000421147c11 */ /* 0x000fe2000f8e08ff */
[----:B------:R-:W-:Y:S02]  /*9980*/  IMAD.MOV.U32 R34, RZ, RZ, 0xa0 ;  /* 0x000000a0ff227424 */ /* 0x000fe400078e00ff */
[----:B------:R-:W-:Y:S02]  /*9990*/  IMAD.MOV.U32 R35, RZ, RZ, RZ ;  /* 0x000000ffff237224 */ /* 0x000fe400078e00ff */
[----:B------:R-:W-:Y:S02]  /*99a0*/  IMAD R50, R209, -0x2, R20 ;  /* 0xfffffffed1327824 */ /* 0x000fe400078e0214 */
[----:B------:R-:W-:-:S05]  /*99b0*/  IMAD R34, R33, R34, 0x280 ;  /* 0x0000028021227424 */ /* 0x000fca00078e0222 */
.L_x_1021:
        /* <DEDUP_REMOVED lines=55> */
.L_x_1017:
        /* <DEDUP_REMOVED lines=16> */
.L_x_1016:
[----:B------:R-:W-:Y:S05]  /*9e30*/  BSYNC B1 ;  /* 0x0000000000017941 */ /* 0x000fea0003800000 */
.L_x_1015:
        /* <DEDUP_REMOVED lines=50> */
.L_x_1020:
[----:B--2--5:R-:W-:Y:S02]  /*a160*/  HADD2.F32 R21, -RZ, R36.H0_H0 ;  /* 0x20000024ff157230 */ /* 0x024fe40000004100 */
[----:B-1----:R-:W-:Y:S02]  /*a170*/  HADD2.F32 R31, -RZ, R37.H0_H0 ;  /* 0x20000025ff1f7230 */ /* 0x002fe40000004100 */
        /* <DEDUP_REMOVED lines=14> */
.L_x_1019:
[----:B------:R-:W-:Y:S05]  /*a260*/  BSYNC B1 ;  /* 0x0000000000017941 */ /* 0x000fea0003800000 */
.L_x_1018:
[----:B------:R-:W-:Y:S02]  /*a270*/  IADD3 R33, R33, 0x8, RZ ;  /* 0x0000000821217810 */ /* 0x000fe40007ffe0ff */
[----:B------:R-:W-:Y:S02]  /*a280*/  IADD3 R35, R35, 0x10, RZ ;  /* 0x0000001023237810 */ /* 0x000fe40007ffe0ff */
[----:B------:R-:W-:Y:S02]  /*a290*/  ISETP.GE.AND P3, PT, R33, R26, PT ;  /* 0x0000001a2100720c */ /* 0x000fe40003f66270 */
[----:B------:R-:W-:-:S11]  /*a2a0*/  IADD3 R34, R34, 0x500, RZ ;  /* 0x0000050022227810 */ /* 0x000fd60007ffe0ff */
[----:B------:R-:W-:Y:S05]  /*a2b0*/  @!P3 BRA `(.L_x_1021) ;  /* 0xfffff7000000b947 */ /* 0x000fea000383ffff */
.L_x_1001:
[----:B------:R-:W-:Y:S05]  /*a2c0*/  BSYNC B0 ;  /* 0x0000000000007941 */ /* 0x000fea0003800000 */
.L_x_1000:
        /* <DEDUP_REMOVED lines=20> */
[----:B------:R-:W-:-:S06]  /*a410*/  @P3 IMAD.WIDE R20, R20, R21, c[0x0][0x238] ;  /* 0x00008e0014143625 */ /* 0x000fcc00078e0215 */
        /* <DEDUP_REMOVED lines=15> */
.L_x_1025:
[----:B0-----:R-:W-:Y:S05]  /*a510*/  BSYNC B1 ;  /* 0x0000000000017941 */ /* 0x001fea0003800000 */
.L_x_1024:
        /* <DEDUP_REMOVED lines=16> */
.L_x_1023:
[----:B------:R-:W-:Y:S05]  /*a620*/  BSYNC B0 ;  /* 0x0000000000007941 */ /* 0x000fea0003800000 */
.L_x_1022:
[----:B------:R-:W-:Y:S06]  /*a630*/  BAR.SYNC.DEFER_BLOCKING 0x0 ;  /* 0x0000000000007b1d */ /* 0x000fec0000010000 */
[----:B------:R-:W-:Y:S05]  /*a640*/  @P1 BRA `(.L_x_1026) ;  /* 0x0000043000001947 */ /* 0x000fea0003800000 */
[----:B0-----:R-:W-:Y:S01]  /*a650*/  LOP3.LUT R0, R19, 0xffffffc0, RZ, 0xc0, !PT ;  /* 0xffffffc013007812 */ /* 0x001fe200078ec0ff */
[----:B------:R-:W-:Y:S01]  /*a660*/  IMAD R15, R15, 0xa0, R2 ;  /* 0x000000a00f0f7824 */ /* 0x000fe200078e0202 */
[----:B------:R-:W-:-:S02]  /*a670*/  LOP3.LUT R4, R19, 0xffffffe0, RZ, 0xc0, !PT ;  /* 0xffffffe013047812 */ /* 0x000fc400078ec0ff */
[----:B------:R-:W-:Y:S02]  /*a680*/  ISETP.NE.AND P0, PT, R0, 0x40, PT ;  /* 0x000000400000780c */ /* 0x000fe40003f05270 */
[C---:B------:R-:W-:Y:S02]  /*a690*/  ISETP.GT.AND P2, PT, R19.reuse, 0x3f, PT ;  /* 0x0000003f1300780c */ /* 0x040fe40003f44270 */
        /* <DEDUP_REMOVED lines=9> */
.L_x_1027:
        /* <DEDUP_REMOVED lines=21> */
.L_x_1029:
[----:B------:R-:W-:Y:S05]  /*a880*/  BSYNC B0 ;  /* 0x0000000000007941 */ /* 0x000fea0003800000 */
.L_x_1028:
        /* <DEDUP_REMOVED lines=8> */
.L_x_1031:
[----:B------:R-:W-:Y:S05]  /*a910*/  BSYNC B0 ;  /* 0x0000000000007941 */ /* 0x000fea0003800000 */
.L_x_1030:
        /* <DEDUP_REMOVED lines=20> */
.L_x_1033:
[----:B------:R-:W-:Y:S05]  /*aa60*/  BSYNC B0 ;  /* 0x0000000000007941 */ /* 0x000fea0003800000 */
.L_x_1032:
[----:B------:R-:W-:Y:S06]  /*aa70*/  BAR.SYNC.DEFER_BLOCKING 0x0 ;  /* 0x0000000000007b1d */ /* 0x000fec0000010000 */
.L_x_1026:
        /* <DEDUP_REMOVED lines=17> */
.L_x_1034:
        /* <DEDUP_REMOVED lines=20> */
[----:B------:R-:W-:-:S03]  /*acd0*/  PRMT R5, R5, 0x7710, RZ ;  /* 0x0000771005057816 */ /* 0x000fc600000000ff */
[----:B------:R-:W1:Y:S01]  /*ace0*/  F2I.S8.NTZ R9, R9 ;  /* 0x0000000900097305 */ /* 0x000e620000202100 */
[----:B--2---:R-:W-:Y:S02]  /*acf0*/  PRMT R6, R11, 0x8880, RZ ;  /* 0x000088800b067816 */ /* 0x004fe400000000ff */
[----:B------:R-:W-:Y:S02]  /*ad00*/  LOP3.LUT R7, R5, 0xff, RZ, 0xc0, !PT ;  /* 0x000000ff05077812 */ /* 0x000fe400078ec0ff */
[----:B------:R-:W-:Y:S02]  /*ad10*/  PRMT R6, R6, 0x7710, RZ ;  /* 0x0000771006067816 */ /* 0x000fe400000000ff */
[----:B------:R-:W-:Y:S01]  /*ad20*/  SHF.L.U64.HI R11, R13, 0x8, RZ ;  /* 0x000000080d0b7819 */ /* 0x000fe200000102ff */
[----:B------:R-:W2:Y:S01]  /*ad30*/  F2I.S8.NTZ R14, R14 ;  /* 0x0000000e000e7305 */ /* 0x000ea20000202100 */
[----:B------:R-:W-:Y:S02]  /*ad40*/  LOP3.LUT R6, R6, 0xff, RZ, 0xc0, !PT ;  /* 0x000000ff06067812 */ /* 0x000fe400078ec0ff */
[----:B0-----:R-:W-:-:S02]  /*ad50*/  PRMT R0, R10, 0x8880, RZ ;  /* 0x000088800a007816 */ /* 0x001fc400000000ff */
[C---:B------:R-:W-:Y:S01]  /*ad60*/  SHF.L.U64.HI R10, R7.reuse, 0x10, RZ ;  /* 0x00000010070a7819 */ /* 0x040fe200000102ff */
[----:B------:R-:W-:Y:S01]  /*ad70*/  IMAD.U32 R7, R7, 0x10000, RZ ;  /* 0x0001000007077824 */ /* 0x000fe200078e00ff */
[----:B------:R-:W-:Y:S01]  /*ad80*/  SHF.L.U64.HI R5, R6, 0x18, RZ ;  /* 0x0000001806057819 */ /* 0x000fe200000102ff */
[----:B------:R-:W0:Y:S01]  /*ad90*/  F2I.S8.NTZ R8, R8 ;  /* 0x0000000800087305 */ /* 0x000e220000202100 */
[----:B------:R-:W-:Y:S02]  /*ada0*/  PRMT R0, R0, 0x7710, RZ ;  /* 0x0000771000007816 */ /* 0x000fe400000000ff */
[----:B-1----:R-:W-:Y:S02]  /*adb0*/  PRMT R4, R9, 0x8880, RZ ;  /* 0x0000888009047816 */ /* 0x002fe400000000ff */
[----:B------:R-:W-:Y:S02]  /*adc0*/  LOP3.LUT R5, R5, R10, R11, 0xfe, !PT ;  /* 0x0000000a05057212 */ /* 0x000fe400078efe0b */
[----:B------:R-:W-:Y:S01]  /*add0*/  LOP3.LUT R0, R0, 0xff, RZ, 0xc0, !PT ;  /* 0x000000ff00007812 */ /* 0x000fe200078ec0ff */
[----:B------:R-:W1:Y:S01]  /*ade0*/  F2I.S8.NTZ R3, R3 ;  /* 0x0000000300037305 */ /* 0x000e620000202100 */
[----:B--2---:R-:W-:-:S02]  /*adf0*/  PRMT R14, R14, 0x8880, RZ ;  /* 0x000088800e0e7816 */ /* 0x004fc400000000ff */
[----:B------:R-:W-:Y:S02]  /*ae00*/  PRMT R4, R4, 0x7710, RZ ;  /* 0x0000771004047816 */ /* 0x000fe400000000ff */
[----:B------:R-:W-:Y:S02]  /*ae10*/  LOP3.LUT R5, R0, 0xffffff00, R5, 0xf8, !PT ;  /* 0xffffff0000057812 */ /* 0x000fe400078ef805 */
[----:B------:R-:W-:Y:S02]  /*ae20*/  PRMT R0, R14, 0x7710, RZ ;  /* 0x000077100e007816 */ /* 0x000fe400000000ff */
[----:B0-----:R-:W-:Y:S02]  /*ae30*/  PRMT R8, R8, 0x8880, RZ ;  /* 0x0000888008087816 */ /* 0x001fe400000000ff */
[----:B------:R-:W-:Y:S02]  /*ae40*/  PRMT R4, R4, 0x7604, RZ ;  /* 0x0000760404047816 */ /* 0x000fe400000000ff */
[----:B------:R-:W-:-:S02]  /*ae50*/  PRMT R2, R8, 0x7710, RZ ;  /* 0x0000771008027816 */ /* 0x000fc400000000ff */
[----:B------:R-:W-:Y:S02]  /*ae60*/  PRMT R0, R0, 0x6540, R13 ;  /* 0x0000654000007816 */ /* 0x000fe4000000000d */
[----:B------:R-:W-:Y:S02]  /*ae70*/  LOP3.LUT R5, R4, 0xffff00ff, R5, 0xf8, !PT ;  /* 0xffff00ff04057812 */ /* 0x000fe400078ef805 */
[----:B------:R-:W-:Y:S02]  /*ae80*/  PRMT R2, R2, 0x7054, RZ ;  /* 0x0000705402027816 */ /* 0x000fe400000000ff */
[----:B-1----:R-:W-:Y:S02]  /*ae90*/  PRMT R8, R3, 0x8880, RZ ;  /* 0x0000888003087816 */ /* 0x002fe400000000ff */
[----:B------:R-:W-:Y:S02]  /*aea0*/  LOP3.LUT R7, R7, 0xff00ffff, R0, 0xf8, !PT ;  /* 0xff00ffff07077812 */ /* 0x000fe400078ef800 */
[----:B------:R-:W-:-:S02]  /*aeb0*/  LOP3.LUT R3, R2, 0xff00ffff, R5, 0xf8, !PT ;  /* 0xff00ffff02037812 */ /* 0x000fc400078ef805 */
[----:B------:R-:W-:Y:S02]  /*aec0*/  IADD3 R4, P0, R25, c[0x0][0x160], RZ ;  /* 0x0000580019047a10 */ /* 0x000fe40007f1e0ff */
[----:B------:R-:W-:Y:S02]  /*aed0*/  PRMT R0, R8, 0x7710, RZ ;  /* 0x0000771008007816 */ /* 0x000fe400000000ff */
[----:B------:R-:W-:Y:S02]  /*aee0*/  PRMT R2, R7, 0x4210, R6 ;  /* 0x0000421007027816 */ /* 0x000fe40000000006 */
[----:B------:R-:W-:Y:S02]  /*aef0*/  LEA.HI.X.SX32 R5, R25, c[0x0][0x164], 0x1, P0 ;  /* 0x0000590019057a11 */ /* 0x000fe400000f0eff */
[----:B------:R-:W-:-:S05]  /*af00*/  PRMT R3, R3, 0x4210, R0 ;  /* 0x0000421003037816 */ /* 0x000fca0000000000 */
[----:B------:R-:W-:Y:S01]  /*af10*/  STG.E.64 [R4.64], R2 ;  /* 0x0000000204007986 */ /* 0x000fe2000c101b24 */
[----:B------:R-:W-:Y:S05]  /*af20*/  EXIT ;  /* 0x000000000000794d */ /* 0x000fea0003800000 */
.L_x_829:
[----:B------:R-:W-:Y:S01]  /*af30*/  IMAD.MOV.U32 R218, RZ, RZ, R15 ;  /* 0x000000ffffda7224 */ /* 0x000fe200078e000f */
[----:B------:R-:W-:Y:S01]  /*af40*/  MOV R144, 0xaf90 ;  /* 0x0000af9000907802 */ /* 0x000fe20000000f00 */
[----:B------:R-:W-:Y:S02]  /*af50*/  IMAD.MOV.U32 R219, RZ, RZ, 0x10 ;  /* 0x00000010ffdb7424 */ /* 0x000fe400078e00ff */
[----:B------:R-:W-:Y:S02]  /*af60*/  IMAD.MOV.U32 R221, RZ, RZ, 0x1f ;  /* 0x0000001fffdd7424 */ /* 0x000fe400078e00ff */
[----:B------:R-:W-:Y:S02]  /*af70*/  IMAD.MOV.U32 R222, RZ, RZ, -0x1 ;  /* 0xffffffffffde7424 */ /* 0x000fe400078e00ff */
[----:B0-----:R-:W-:Y:S05]  /*af80*/  CALL.REL.NOINC `($__internal_4_$__cuda_sm70_shflsync_bfly_p) ;  /* 0x0000045000007944 */ /* 0x001fea0003c00000 */
[----:B-1----:R-:W-:Y:S01]  /*af90*/  IMAD.MOV.U32 R0, RZ, RZ, R218 ;  /* 0x000000ffff007224 */ /* 0x002fe200078e00da */
[----:B0-----:R-:W-:Y:S05]  /*afa0*/  BRA `(.L_x_1035) ;  /* 0xffff7c0000007947 */ /* 0x001fea000383ffff */
.L_x_830:
[----:B------:R-:W-:Y:S01]  /*afb0*/  IMAD.MOV.U32 R218, RZ, RZ, R15 ;  /* 0x000000ffffda7224 */ /* 0x000fe200078e000f */
[----:B------:R-:W-:Y:S01]  /*afc0*/  MOV R144, 0xb010 ;  /* 0x0000b01000907802 */ /* 0x000fe20000000f00 */
[----:B------:R-:W-:-:S02]  /*afd0*/  IMAD.MOV.U32 R219, RZ, RZ, 0x8 ;  /* 0x00000008ffdb7424 */ /* 0x000fc400078e00ff */
[----:B------:R-:W-:Y:S02]  /*afe0*/  IMAD.MOV.U32 R221, RZ, RZ, 0x1f ;  /* 0x0000001fffdd7424 */ /* 0x000fe400078e00ff */
[----:B------:R-:W-:Y:S02]  /*aff0*/  IMAD.MOV.U32 R222, RZ, RZ, -0x1 ;  /* 0xffffffffffde7424 */ /* 0x000fe400078e00ff */
[----:B0-----:R-:W-:Y:S05]  /*b000*/  CALL.REL.NOINC `($__internal_4_$__cuda_sm70_shflsync_bfly_p) ;  /* 0x000003d000007944 */ /* 0x001fea0003c00000 */
[----:B-1----:R-:W-:Y:S01]  /*b010*/  FADD.FTZ R15, R15, R218 ;  /* 0x000000da0f0f7221 */ /* 0x002fe20000010000 */
[----:B------:R-:W-:Y:S01]  /*b020*/  MOV R144, 0xb080 ;  /* 0x0000b08000907802 */ /* 0x000fe20000000f00 */
[----:B0-----:R-:W-:Y:S02]  /*b030*/  IMAD.MOV.U32 R219, RZ, RZ, 0x4 ;  /* 0x00000004ffdb7424 */ /* 0x001fe400078e00ff */
[----:B------:R-:W-:Y:S02]  /*b040*/  IMAD.MOV.U32 R221, RZ, RZ, 0x1f ;  /* 0x0000001fffdd7424 */ /* 0x000fe400078e00ff */
[----:B------:R-:W-:Y:S02]  /*b050*/  IMAD.MOV.U32 R222, RZ, RZ, -0x1 ;  /* 0xffffffffffde7424 */ /* 0x000fe400078e00ff */
[----:B------:R-:W-:-:S02]  /*b060*/  IMAD.MOV.U32 R218, RZ, RZ, R15 ;  /* 0x000000ffffda7224 */ /* 0x000fc400078e000f */
[----:B------:R-:W-:Y:S05]  /*b070*/  CALL.REL.NOINC `($__internal_4_$__cuda_sm70_shflsync_bfly_p) ;  /* 0x0000036000007944 */ /* 0x000fea0003c00000 */
[----:B-1----:R-:W-:Y:S01]  /*b080*/  FADD.FTZ R15, R15, R218 ;  /* 0x000000da0f0f7221 */ /* 0x002fe20000010000 */
[----:B------:R-:W-:Y:S01]  /*b090*/  MOV R144, 0xb0f0 ;  /* 0x0000b0f000907802 */ /* 0x000fe20000000f00 */
[----:B0-----:R-:W-:-:S02]  /*b0a0*/  IMAD.MOV.U32 R219, RZ, RZ, 0x2 ;  /* 0x00000002ffdb7424 */ /* 0x001fc400078e00ff */
[----:B------:R-:W-:Y:S02]  /*b0b0*/  IMAD.MOV.U32 R221, RZ, RZ, 0x1f ;  /* 0x0000001fffdd7424 */ /* 0x000fe400078e00ff */
[----:B------:R-:W-:Y:S02]  /*b0c0*/  IMAD.MOV.U32 R222, RZ, RZ, -0x1 ;  /* 0xffffffffffde7424 */ /* 0x000fe400078e00ff */
[----:B------:R-:W-:Y:S02]  /*b0d0*/  IMAD.MOV.U32 R218, RZ, RZ, R15 ;  /* 0x000000ffffda7224 */ /* 0x000fe400078e000f */
[----:B------:R-:W-:Y:S05]  /*b0e0*/  CALL.REL.NOINC `($__internal_4_$__cuda_sm70_shflsync_bfly_p) ;  /* 0x000002f000007944 */ /* 0x000fea0003c00000 */
[----:B-1----:R-:W-:Y:S01]  /*b0f0*/  FADD.FTZ R2, R15, R218 ;  /* 0x000000da0f027221 */ /* 0x002fe20000010000 */
[----:B------:R-:W-:Y:S01]  /*b100*/  MOV R144, 0xb160 ;  /* 0x0000b16000907802 */ /* 0x000fe20000000f00 */
[----:B0-----:R-:W-:Y:S02]  /*b110*/  IMAD.MOV.U32 R219, RZ, RZ, 0x1 ;  /* 0x00000001ffdb7424 */ /* 0x001fe400078e00ff */
[----:B------:R-:W-:Y:S02]  /*b120*/  IMAD.MOV.U32 R221, RZ, RZ, 0x1f ;  /* 0x0000001fffdd7424 */ /* 0x000fe400078e00ff */
[----:B------:R-:W-:-:S02]  /*b130*/  IMAD.MOV.U32 R222, RZ, RZ, -0x1 ;  /* 0xffffffffffde7424 */ /* 0x000fc400078e00ff */
[----:B------:R-:W-:Y:S02]  /*b140*/  IMAD.MOV.U32 R218, RZ, RZ, R2 ;  /* 0x000000ffffda7224 */ /* 0x000fe400078e0002 */
[----:B------:R-:W-:Y:S05]  /*b150*/  CALL.REL.NOINC `($__internal_4_$__cuda_sm70_shflsync_bfly_p) ;  /* 0x0000028000007944 */ /* 0x000fea0003c00000 */
[----:B-1----:R-:W-:Y:S01]  /*b160*/  IMAD.MOV.U32 R5, RZ, RZ, R218 ;  /* 0x000000ffff057224 */ /* 0x002fe200078e00da */
[----:B0-----:R-:W-:Y:S05]  /*b170*/  BRA `(.L_x_1036) ;  /* 0xffff7ac000007947 */ /* 0x001fea000383ffff */
.L_x_964:
[----:B------:R-:W-:Y:S01]  /*b180*/  IMAD.MOV.U32 R218, RZ, RZ, R223 ;  /* 0x000000ffffda7224 */ /* 0x000fe200078e00df */
[----:B------:R-:W-:Y:S01]  /*b190*/  MOV R144, 0xb1e0 ;  /* 0x0000b1e000907802 */ /* 0x000fe20000000f00 */
[----:B------:R-:W-:Y:S02]  /*b1a0*/  IMAD.MOV.U32 R219, RZ, RZ, 0x1 ;  /* 0x00000001ffdb7424 */ /* 0x000fe400078e00ff */
[----:B------:R-:W-:Y:S02]  /*b1b0*/  IMAD.MOV.U32 R221, RZ, RZ, 0x1f ;  /* 0x0000001fffdd7424 */ /* 0x000fe400078e00ff */
[----:B------:R-:W-:Y:S02]  /*b1c0*/  IMAD.MOV.U32 R222, RZ, RZ, -0x1 ;  /* 0xffffffffffde7424 */ /* 0x000fe400078e00ff */
[----:B------:R-:W-:Y:S05]  /*b1d0*/  CALL.REL.NOINC `($__internal_4_$__cuda_sm70_shflsync_bfly_p) ;  /* 0x0000020000007944 */ /* 0x000fea0003c00000 */
[----:B-1----:R-:W-:Y:S01]  /*b1e0*/  IMAD.MOV.U32 R144, RZ, RZ, R218 ;  /* 0x000000ffff907224 */ /* 0x002fe200078e00da */
[----:B0-----:R-:W-:Y:S05]  /*b1f0*/  BRA `(.L_x_1037) ;  /* 0xffffc45000007947 */ /* 0x001fea000383ffff */
.L_x_968:
[----:B------:R-:W-:Y:S01]  /*b200*/  IMAD.MOV.U32 R218, RZ, RZ, R0 ;  /* 0x000000ffffda7224 */ /* 0x000fe200078e0000 */
[----:B------:R-:W-:Y:S01]  /*b210*/  MOV R144, 0xb260 ;  /* 0x0000b26000907802 */ /* 0x000fe20000000f00 */
[----:B------:R-:W-:-:S02]  /*b220*/  IMAD.MOV.U32 R219, RZ, RZ, 0x10 ;  /* 0x00000010ffdb7424 */ /* 0x000fc400078e00ff */
[----:B------:R-:W-:Y:S02]  /*b230*/  IMAD.MOV.U32 R221, RZ, RZ, 0x1f ;  /* 0x0000001fffdd7424 */ /* 0x000fe400078e00ff */
[----:B------:R-:W-:Y:S02]  /*b240*/  IMAD.MOV.U32 R222, RZ, RZ, -0x1 ;  /* 0xffffffffffde7424 */ /* 0x000fe400078e00ff */
[----:B0-----:R-:W-:Y:S05]  /*b250*/  CALL.REL.NOINC `($__internal_4_$__cuda_sm70_shflsync_bfly_p) ;  /* 0x0000018000007944 */ /* 0x001fea0003c00000 */
[----:B-1----:R-:W-:Y:S01]  /*b260*/  IMAD.MOV.U32 R3, RZ, RZ, R218 ;  /* 0x000000ffff037224 */ /* 0x002fe200078e00da */
[----:B0-----:R-:W-:Y:S05]  /*b270*/  BRA `(.L_x_1038) ;  /* 0xffffc63000007947 */ /* 0x001fea000383ffff */
.L_x_969:
[----:B------:R-:W-:Y:S01]  /*b280*/  IMAD.MOV.U32 R218, RZ, RZ, R5 ;  /* 0x000000ffffda7224 */ /* 0x000fe200078e0005 */
[----:B------:R-:W-:Y:S01]  /*b290*/  MOV R144, 0xb2e0 ;  /* 0x0000b2e000907802 */ /* 0x000fe20000000f00 */
[----:B------:R-:W-:Y:S02]  /*b2a0*/  IMAD.MOV.U32 R219, RZ, RZ, 0x8 ;  /* 0x00000008ffdb7424 */ /* 0x000fe400078e00ff */
[----:B------:R-:W-:Y:S02]  /*b2b0*/  IMAD.MOV.U32 R221, RZ, RZ, 0x1f ;  /* 0x0000001fffdd7424 */ /* 0x000fe400078e00ff */
[----:B------:R-:W-:Y:S02]  /*b2c0*/  IMAD.MOV.U32 R222, RZ, RZ, -0x1 ;  /* 0xffffffffffde7424 */ /* 0x000fe400078e00ff */
[----:B01----:R-:W-:Y:S05]  /*b2d0*/  CALL.REL.NOINC `($__internal_4_$__cuda_sm70_shflsync_bfly_p) ;  /* 0x0000010000007944 */ /* 0x003fea0003c00000 */
[----:B-1----:R-:W-:Y:S01]  /*b2e0*/  FMNMX.FTZ R3, R5, R218, !PT ;  /* 0x000000da05037209 */ /* 0x002fe20007810000 */
[----:B0-----:R-:W-:Y:S01]  /*b2f0*/  IMAD.MOV.U32 R219, RZ, RZ, 0x4 ;  /* 0x00000004ffdb7424 */ /* 0x001fe200078e00ff */
[----:B------:R-:W-:Y:S01]  /*b300*/  MOV R144, 0xb350 ;  /* 0x0000b35000907802 */ /* 0x000fe20000000f00 */
[----:B------:R-:W-:-:S02]  /*b310*/  IMAD.MOV.U32 R221, RZ, RZ, 0x1f ;  /* 0x0000001fffdd7424 */ /* 0x000fc400078e00ff */
[----:B------:R-:W-:Y:S02]  /*b320*/  IMAD.MOV.U32 R222, RZ, RZ, -0x1 ;  /* 0xffffffffffde7424 */ /* 0x000fe400078e00ff */
[----:B------:R-:W-:Y:S02]  /*b330*/  IMAD.MOV.U32 R218, RZ, RZ, R3 ;  /* 0x000000ffffda7224 */ /* 0x000fe400078e0003 */
[----:B------:R-:W-:Y:S05]  /*b340*/  CALL.REL.NOINC `($__internal_4_$__cuda_sm70_shflsync_bfly_p) ;  /* 0x0000009000007944 */ /* 0x000fea0003c00000 */
[----:B-1----:R-:W-:Y:S01]  /*b350*/  FMNMX.FTZ R3, R3, R218, !PT ;  /* 0x000000da03037209 */ /* 0x002fe20007810000 */
[----:B0-----:R-:W-:Y:S01]  /*b360*/  IMAD.MOV.U32 R219, RZ, RZ, 0x2 ;  /* 0x00000002ffdb7424 */ /* 0x001fe200078e00ff */
[----:B------:R-:W-:Y:S01]  /*b370*/  MOV R144, 0xb3c0 ;  /* 0x0000b3c000907802 */ /* 0x000fe20000000f00 */
[----:B------:R-:W-:Y:S02]  /*b380*/  IMAD.MOV.U32 R221, RZ, RZ, 0x1f ;  /* 0x0000001fffdd7424 */ /* 0x000fe400078e00ff */
[----:B------:R-:W-:Y:S02]  /*b390*/  IMAD.MOV.U32 R222, RZ, RZ, -0x1 ;  /* 0xffffffffffde7424 */ /* 0x000fe400078e00ff */
[----:B------:R-:W-:Y:S02]  /*b3a0*/  IMAD.MOV.U32 R218, RZ, RZ, R3 ;  /* 0x000000ffffda7224 */ /* 0x000fe400078e0003 */
[----:B------:R-:W-:Y:S05]  /*b3b0*/  CALL.REL.NOINC `($__internal_4_$__cuda_sm70_shflsync_bfly_p) ;  /* 0x0000002000007944 */ /* 0x000fea0003c00000 */
[----:B-1----:R-:W-:Y:S01]  /*b3c0*/  IMAD.MOV.U32 R2, RZ, RZ, R218 ;  /* 0x000000ffff027224 */ /* 0x002fe200078e00da */
[----:B0-----:R-:W-:Y:S05]  /*b3d0*/  BRA `(.L_x_1039) ;  /* 0xffffc54000007947 */ /* 0x001fea000383ffff */
        .weak           $__internal_4_$__cuda_sm70_shflsync_bfly_p
        .type           $__internal_4_$__cuda_sm70_shflsync_bfly_p,@function
        .size           $__internal_4_$__cuda_sm70_shflsync_bfly_p,(.L_x_4310 - $__internal_4_$__cuda_sm70_shflsync_bfly_p)
$__internal_4_$__cuda_sm70_shflsync_bfly_p:
[----:B------:R-:W-:Y:S01]  /*b3e0*/  IMAD.MOV.U32 R145, RZ, RZ, 0x0 ;  /* 0x00000000ff917424 */ /* 0x000fe200078e00ff */
[----:B------:R-:W-:Y:S04]  /*b3f0*/  WARPSYNC R222 ;  /* 0x000000de00007348 */ /* 0x000fe80003800000 */
[----:B------:R0:W1:Y:S01]  /*b400*/  SHFL.BFLY PT, R218, R218, R219, R221 ;  /* 0x0c0000dbdada7389 */ /* 0x00006200000e00dd */
[----:B------:R-:W-:Y:S05]  /*b410*/  RET.REL.NODEC R144 `(_ZN4mmha33masked_multihead_attention_kernelItLi160ELi256ELi2ELi32ELi128ELb1ELb0EEEv26Multihead_attention_paramsIT_XT5_EE) ;  /* 0xffff4be090007950 */ /* 0x000fea0003c3ffff */
.L_x_1040:
        /* <DEDUP_REMOVED lines=14> */
.L_x_4310:


//--------------------- .text._ZN4mmha33masked_multihead_attention_kernelItLi160ELi256ELi4ELi32ELi64ELb1ELb0EEEv26Multihead_attention_paramsIT_XT5_EE --------------------------
	.section	.text._ZN4mmha33masked_multihead_attention_kernelItLi160ELi256ELi4ELi32ELi64ELb1ELb0EEEv26Multihead_attention_paramsIT_XT5_EE,"ax",@progbits
	.sectioninfo	@"SHI_REGISTERS=132"
	.align	128
        .global         _ZN4mmha33masked_multihead_attention_kernelItLi160ELi256ELi4ELi32ELi64ELb1ELb0EEEv26Multihead_attention_paramsIT_XT5_EE
        .type           _ZN4mmha33masked_multihead_attention_kernelItLi160ELi256ELi4ELi32ELi64ELb1ELb0EEEv26Multihead_attention_paramsIT_XT5_EE,@function
        .size           _ZN4mmha33masked_multihead_attention_kernelItLi160ELi256ELi4ELi32ELi64ELb1ELb0EEEv26Multihead_attention_paramsIT_XT5_EE,(.L_x_4311 - _ZN4mmha33masked_multihead_attention_kernelItLi160ELi256ELi4ELi32ELi64ELb1ELb0EEEv26Multihead_attention_paramsIT_XT5_EE)
        .other          _ZN4mmha33masked_multihead_attention_kernelItLi160ELi256ELi4ELi32ELi64ELb1ELb0EEEv26Multihead_attention_paramsIT_XT5_EE,@"STO_CUDA_ENTRY STV_DEFAULT"
_ZN4mmha33masked_multihead_attention_kernelItLi160ELi256ELi4ELi32ELi64ELb1ELb0EEEv26Multihead_attention_paramsIT_XT5_EE:
.text._ZN4mmha33masked_multihead_attention_kernelItLi160ELi256ELi4ELi32ELi64ELb1ELb0EEEv26Multihead_attention_paramsIT_XT5_EE:
        /* <DEDUP_REMOVED lines=11> */
.L_x_1041:
        /* <DEDUP_REMOVED lines=136> */
.L_x_1043:
[----:B------:R-:W-:Y:S05]  /*0930*/  BSYNC B0 ;  /* 0x0000000000007941 */ /* 0x000fea0003800000 */
.L_x_1042:
        /* <DEDUP_REMOVED lines=13> */
.L_x_1045:
[----:B------:R-:W-:Y:S05]  /*0a10*/  BSYNC B0 ;  /* 0x0000000000007941 */ /* 0x000fea0003800000 */
.L_x_1044:
        /* <DEDUP_REMOVED lines=11> */
.L_x_1046:
        /* <DEDUP_REMOVED lines=67> */
.L_x_1049:
        /* <DEDUP_REMOVED lines=9> */
.L_x_1050:
        /* <DEDUP_REMOVED lines=100> */
.L_x_1054:
        /* <DEDUP_REMOVED lines=114> */
.L_x_1057:
[----:B------:R-:W-:Y:S05]  /*1cf0*/  BSYNC B2 ;  /* 0x0000000000027941 */ /* 0x000fea0003800000 */
.L_x_1056:
        /* <DEDUP_REMOVED lines=16> */
.L_x_1055:
[----:B------:R-:W-:Y:S05]  /*1e00*/  BSYNC B1 ;  /* 0x0000000000017941 */ /* 0x000fea0003800000 */
.L_x_1053:
        /* <DEDUP_REMOVED lines=16> */
.L_x_1052:
[----:B------:R-:W-:Y:S05]  /*1f10*/  BSYNC B0 ;  /* 0x0000000000007941 */ /* 0x000fea0003800000 */
.L_x_1051:
[----:B------:R-:W-:Y:S06]  /*1f20*/  BAR.SYNC.DEFER_BLOCKING 0x0 ;  /* 0x0000000000007b1d */ /* 0x000fec0000010000 */
[----:B------:R-:W-:Y:S01]  /*1f30*/  BSSY B0, `(.L_x_1058) ;  /* 0x0000005000007945 */ /* 0x000fe20003800000 */
[----:B------:R-:W-:Y:S05]  /*1f40*/  @!P6 BRA `(.L_x_1059) ;  /* 0x000000300000e947 */ /* 0x000fea0003800000 */
[----:B------:R-:W-:Y:S01]  /*1f50*/  ISETP.NE.AND P0, PT, RZ, c[0x0][0x1ec], PT ;  /* 0x00007b00ff007a0c */ /* 0x000fe20003f05270 */
[----:B0-----:R0:W1:-:S12]  /*1f60*/  LDS.128 R40, [R0] ;  /* 0x0000000000287984 */ /* 0x0010580000000c00 */
[----:B------:R0:W2:Y:S02]  /*1f70*/  @!P0 LDS.128 R32, [R3] ;  /* 0x0000000003208984 */ /* 0x0000a40000000c00 */
.L_x_1059:
[----:B------:R-:W-:Y:S05]  /*1f80*/  BSYNC B0 ;  /* 0x0000000000007941 */ /* 0x000fea0003800000 */
.L_x_1058:
[----:B------:R-:W-:Y:S06]  /*1f90*/  BAR.SYNC.DEFER_BLOCKING 0x0 ;  /* 0x0000000000007b1d */ /* 0x000fec0000010000 */
[----:B------:R-:W-:Y:S05]  /*1fa0*/  BRA `(.L_x_1048) ;  /* 0x00000aa000007947 */ /* 0x000fea0003800000 */
.L_x_1047:
        /* <DEDUP_REMOVED lines=73> */
.L_x_1060:
        /* <DEDUP_REMOVED lines=96> */
.L_x_1061:
[----:B------:R-:W-:Y:S05]  /*2a40*/  BSYNC B0 ;  /* 0x0000000000007941 */ /* 0x000fea0003800000 */
.L_x_1048:
        /* <DEDUP_REMOVED lines=22> */
.L_x_1267:
        /* <DEDUP_REMOVED lines=9> */
.L_x_1268:
[----:B-1----:R-:W-:Y:S02]  /*2c40*/  FADD.FTZ R0, R5, R4 ;  /* 0x0000000405007221 */ /* 0x002fe40000010000 */
.L_x_1063:
[----:B------:R-:W-:Y:S05]  /*2c50*/  BSYNC B0 ;  /* 0x0000000000007941 */ /* 0x000fea0003800000 */
.L_x_1062:
        /* <DEDUP_REMOVED lines=18> */
.L_x_1067:
[----:B------:R0:W-:Y:S02]  /*2d80*/  STS [R8.X4+0x410], R3 ;  /* 0x0004100308007388 */ /* 0x0001e40000004800 */
.L_x_1066:
        /* <DEDUP_REMOVED lines=81> */
.L_x_1068:
        /* <DEDUP_REMOVED lines=18> */
.L_x_1203:
[----:B------:R-:W-:-:S04]  /*33c0*/  ISETP.NE.U32.AND P0, PT, RZ, c[0x0][0x200], PT ;  /* 0x00008000ff007a0c */ /* 0x000fc80003f05070 */
[----:B------:R-:W-:-:S13]  /*33d0*/  ISETP.NE.AND.EX P0, PT, RZ, c[0x0][0x204], PT, P0 ;  /* 0x00008100ff007a0c */ /* 0x000fda0003f05300 */
[----:B------:R-:W-:Y:S01]  /*33e0*/  @P0 IMAD R85, R28, c[0x0][0x1d4], RZ ;  /* 0x000075001c550a24 */ /* 0x000fe200078e02ff */
[----:B------:R-:W-:-:S04]  /*33f0*/  @P0 SHF.R.S32.HI R82, RZ, 0x1f, R88 ;  /* 0x0000001fff520819 */ /* 0x000fc80000011458 */
        /* <DEDUP_REMOVED lines=31> */
[----:B------:R-:W-:-:S03]  /*35f0*/  IMAD.MOV.U32 R96, RZ, RZ, RZ ;  /* 0x000000ffff607224 */ /* 0x000fc600078e00ff */
[----:B------:R-:W-:-:S13]  /*3600*/  ISETP.GE.AND P3, PT, R126, R89, PT ;  /* 0x000000597e00720c */ /* 0x000fda0003f66270 */
[----:B------:R-:W-:Y:S05]  /*3610*/  @P3 BRA `(.L_x_1074) ;  /* 0x0000005000003947 */ /* 0x000fea0003800000 */
[----:B------:R-:W-:-:S04]  /*3620*/  IADD3 R83, P2, R87, R126, RZ ;  /* 0x0000007e57537210 */ /* 0x000fc80007f5e0ff */
[----:B------:R-:W-:Y:S02]  /*3630*/  LEA.HI.X.SX32 R84, R126, R93, 0x1, P2 ;  /* 0x0000005d7e547211 */ /* 0x000fe400010f0eff */
[----:B------:R-:W-:-:S04]  /*3640*/  LEA R82, P2, R83, c[0x0][0x198], 0x1 ;  /* 0x0000660053527a11 */ /* 0x000fc800078408ff */
[----:B------:R-:W-:-:S05]  /*3650*/  LEA.HI.X R83, R83, c[0x0][0x19c], R84, 0x1, P2 ;  /* 0x0000670053537a11 */ /* 0x000fca00010f0c54 */
[----:B------:R1:W5:Y:S04]  /*3660*/  LDG.E R96, [R82.64] ;  /* 0x0000002452607981 */ /* 0x000368000c1e1900 */
.L_x_1074:
[----:B------:R-:W-:Y:S05]  /*3670*/  BSYNC B2 ;  /* 0x0000000000027941 */ /* 0x000fea0003800000 */
.L_x_1073:
        /* <DEDUP_REMOVED lines=13> */
.L_x_1072:
[----:B------:R-:W-:Y:S05]  /*3750*/  BSYNC B1 ;  /* 0x0000000000017941 */ /* 0x000fea0003800000 */
.L_x_1071:
        /* <DEDUP_REMOVED lines=10> */
[----:B------:R-:W-:-:S04]  /*3800*/  IADD3 R85, P2, R87, R128, RZ ;  /* 0x0000008057557210 */ /* 0x000fc80007f5e0ff */
[----:B------:R-:W-:Y:S02]  /*3810*/  LEA.HI.X.SX32 R126, R128, R93, 0x1, P2 ;  /* 0x0000005d807e7211 */ /* 0x000fe400010f0eff */
[----:B------:R-:W-:-:S04]  /*3820*/  LEA R84, P2, R85, c[0x0][0x198], 0x1 ;  /* 0x0000660055547a11 */ /* 0x000fc800078408ff */
[----:B------:R-:W-:-:S05]  /*3830*/  LEA.HI.X R85, R85, c[0x0][0x19c], R126, 0x1, P2 ;  /* 0x0000670055557a11 */ /* 0x000fca00010f0c7e */
[----:B------:R1:W5:Y:S04]  /*3840*/  LDG.E R95, [R84.64] ;  /* 0x00000024545f7981 */ /* 0x000368000c1e1900 */
.L_x_1078:
[----:B------:R-:W-:Y:S05]  /*3850*/  BSYNC B2 ;  /* 0x0000000000027941 */ /* 0x000fea0003800000 */
.L_x_1077:
        /* <DEDUP_REMOVED lines=13> */
.L_x_1076:
[----:B------:R-:W-:Y:S05]  /*3930*/  BSYNC B1 ;  /* 0x0000000000017941 */ /* 0x000fea0003800000 */
.L_x_1075:
        /* <DEDUP_REMOVED lines=14> */
.L_x_1082:
[----:B------:R-:W-:Y:S05]  /*3a20*/  BSYNC B2 ;  /* 0x0000000000027941 */ /* 0x000fea0003800000 */
.L_x_1081:
        /* <DEDUP_REMOVED lines=13> */
.L_x_1080:
[----:B------:R-:W-:Y:S05]  /*3b00*/  BSYNC B1 ;  /* 0x0000000000017941 */ /* 0x000fea0003800000 */
.L_x_1079:
        /* <DEDUP_REMOVED lines=14> */
.L_x_1086:
[----:B------:R-:W-:Y:S05]  /*3bf0*/  BSYNC B2 ;  /* 0x0000000000027941 */ /* 0x000fea0003800000 */
.L_x_1085:
        /* <DEDUP_REMOVED lines=13> */
.L_x_1084:
[----:B------:R-:W-:Y:S05]  /*3cd0*/  BSYNC B1 ;  /* 0x0000000000017941 */ /* 0x000fea0003800000 */
.L_x_1083:
        /* <DEDUP_REMOVED lines=14> */
.L_x_1090:
[----:B------:R-:W-:Y:S05]  /*3dc0*/  BSYNC B2 ;  /* 0x0000000000027941 */ /* 0x000fea0003800000 */
.L_x_1089:
        /* <DEDUP_REMOVED lines=13> */
.L_x_1088:
[----:B------:R-:W-:Y:S05]  /*3ea0*/  BSYNC B1 ;  /* 0x0000000000017941 */ /* 0x000fea0003800000 */
.L_x_1087:
        /* <DEDUP_REMOVED lines=13> */
.L_x_1094:
[----:B------:R-:W-:Y:S05]  /*3f80*/  BSYNC B2 ;  /* 0x0000000000027941 */ /* 0x000fea0003800000 */
.L_x_1093:
        /* <DEDUP_REMOVED lines=13> */
.L_x_1092:
[----:B------:R-:W-:Y:S05]  /*4060*/  BSYNC B1 ;  /* 0x0000000000017941 */ /* 0x000fea0003800000 */
.L_x_1091:
        /* <DEDUP_REMOVED lines=13> */
.L_x_1098:
[----:B------:R-:W-:Y:S05]  /*4140*/  BSYNC B2 ;  /* 0x0000000000027941 */ /* 0x000fea0003800000 */
.L_x_1097:
        /* <DEDUP_REMOVED lines=13> */
.L_x_1096:
[----:B------:R-:W-:Y:S05]  /*4220*/  BSYNC B1 ;  /* 0x0000000000017941 */ /* 0x000fea0003800000 */
.L_x_1095:
        /* <DEDUP_REMOVED lines=13> */
.L_x_1102:
[----:B------:R-:W-:Y:S05]  /*4300*/  BSYNC B2 ;  /* 0x0000000000027941 */ /* 0x000fea0003800000 */
.L_x_1101:
        /* <DEDUP_REMOVED lines=13> */
.L_x_1100:
[----:B------:R-:W-:Y:S05]  /*43e0*/  BSYNC B1 ;  /* 0x0000000000017941 */ /* 0x000fea0003800000 */
.L_x_1099:
        /* <DEDUP_REMOVED lines=13> */
.L_x_1106:
[----:B------:R-:W-:Y:S05]  /*44c0*/  BSYNC B2 ;  /* 0x0000000000027941 */ /* 0x000fea0003800000 */
.L_x_1105:
        /* <DEDUP_REMOVED lines=13> */
.L_x_1104:
[----:B------:R-:W-:Y:S05]  /*45a0*/  BSYNC B1 ;  /* 0x0000000000017941 */ /* 0x000fea0003800000 */
.L_x_1103:
        /* <DEDUP_REMOVED lines=13> */
.L_x_1110:
[----:B------:R-:W-:Y:S05]  /*4680*/  BSYNC B2 ;  /* 0x0000000000027941 */ /* 0x000fea0003800000 */
.L_x_1109:
        /* <DEDUP_REMOVED lines=13> */
.L_x_1108:
[----:B------:R-:W-:Y:S05]  /*4760*/  BSYNC B1 ;  /* 0x0000000000017941 */ /* 0x000fea0003800000 */
.L_x_1107:
        /* <DEDUP_REMOVED lines=8> */
[----:B------:R-:W-:-:S04]  /*47f0*/  IADD3 R0, P2, R87, R126, RZ ;  /* 0x0000007e57007210 */ /* 0x000fc80007f5e0ff */
[----:B0-----:R-:W-:Y:S02]  /*4800*/  LEA.HI.X.SX32 R85, R126, R93, 0x1, P2 ;  /* 0x0000005d7e557211 */ /* 0x001fe400010f0eff */
[----:B------:R-:W-:-:S04]  /*4810*/  LEA R84, P2, R0, c[0x0][0x198], 0x1 ;  /* 0x0000660000547a11 */ /* 0x000fc800078408ff */
[----:B------:R-:W-:-:S05]  /*4820*/  LEA.HI.X R85, R0, c[0x0][0x19c], R85, 0x1, P2 ;  /* 0x0000670000557a11 */ /* 0x000fca00010f0c55 */
[----:B------:R0:W5:Y:S04]  /*4830*/  LDG.E R0, [R84.64] ;  /* 0x0000002454007981 */ /* 0x000168000c1e1900 */
.L_x_1114:
[----:B------:R-:W-:Y:S05]  /*4840*/  BSYNC B2 ;  /* 0x0000000000027941 */ /* 0x000fea0003800000 */
.L_x_1113:
        /* <DEDUP_REMOVED lines=13> */
.L_x_1112:
[----:B------:R-:W-:Y:S05]  /*4920*/  BSYNC B1 ;  /* 0x0000000000017941 */ /* 0x000fea0003800000 */
.L_x_1111:
        /* <DEDUP_REMOVED lines=13> */
.L_x_1118:
[----:B------:R-:W-:Y:S05]  /*4a00*/  BSYNC B2 ;  /* 0x0000000000027941 */ /* 0x000fea0003800000 */
.L_x_1117:
        /* <DEDUP_REMOVED lines=13> */
.L_x_1116:
[----:B------:R-:W-:Y:S05]  /*4ae0*/  BSYNC B1 ;  /* 0x0000000000017941 */ /* 0x000fea0003800000 */
.L_x_1115:
        /* <DEDUP_REMOVED lines=13> */
.L_x_1122:
[----:B------:R-:W-:Y:S05]  /*4bc0*/  BSYNC B2 ;  /* 0x0000000000027941 */ /* 0x000fea0003800000 */
.L_x_1121:
        /* <DEDUP_REMOVED lines=13> */
.L_x_1120:
[----:B------:R-:W-:Y:S05]  /*4ca0*/  BSYNC B1 ;  /* 0x0000000000017941 */ /* 0x000fea0003800000 */
.L_x_1119:
        /* <DEDUP_REMOVED lines=13> */
.L_x_1126:
[----:B------:R-:W-:Y:S05]  /*4d80*/  BSYNC B2 ;  /* 0x0000000000027941 */ /* 0x000fea0003800000 */
.L_x_1125:
        /* <DEDUP_REMOVED lines=13> */
.L_x_1124:
[----:B------:R-:W-:Y:S05]  /*4e60*/  BSYNC B1 ;  /* 0x0000000000017941 */ /* 0x000fea0003800000 */
.L_x_1123:
        /* <DEDUP_REMOVED lines=13> */
.L_x_1130:
[----:B------:R-:W-:Y:S05]  /*4f40*/  BSYNC B2 ;  /* 0x0000000000027941 */ /* 0x000fea0003800000 */
.L_x_1129:
        /* <DEDUP_REMOVED lines=13> */
.L_x_1128:
[----:B------:R-:W-:Y:S05]  /*5020*/  BSYNC B1 ;  /* 0x0000000000017941 */ /* 0x000fea0003800000 */
.L_x_1127:
        /* <DEDUP_REMOVED lines=13> */
.L_x_1134:
[----:B------:R-:W-:Y:S05]  /*5100*/  BSYNC B2 ;  /* 0x0000000000027941 */ /* 0x000fea0003800000 */
.L_x_1133:
        /* <DEDUP_REMOVED lines=13> */
.L_x_1132:
[----:B------:R-:W-:Y:S05]  /*51e0*/  BSYNC B1 ;  /* 0x0000000000017941 */ /* 0x000fea0003800000 */
.L_x_1131:
        /* <DEDUP_REMOVED lines=13> */
.L_x_1138:
[----:B------:R-:W-:Y:S05]  /*52c0*/  BSYNC B2 ;  /* 0x0000000000027941 */ /* 0x000fea0003800000 */
.L_x_1137:
        /* <DEDUP_REMOVED lines=13> */
.L_x_1136:
[----:B------:R-:W-:Y:S05]  /*53a0*/  BSYNC B1 ;  /* 0x0000000000017941 */ /* 0x000fea0003800000 */
.L_x_1135:
        /* <DEDUP_REMOVED lines=13> */
.L_x_1142:
[----:B------:R-:W-:Y:S05]  /*5480*/  BSYNC B2 ;  /* 0x0000000000027941 */ /* 0x000fea0003800000 */
.L_x_1141:
        /* <DEDUP_REMOVED lines=13> */
.L_x_1140:
[----:B------:R-:W-:Y:S05]  /*5560*/  BSYNC B1 ;  /* 0x0000000000017941 */ /* 0x000fea0003800000 */
.L_x_1139:
        /* <DEDUP_REMOVED lines=13> */
.L_x_1146:
[----:B------:R-:W-:Y:S05]  /*5640*/  BSYNC B2 ;  /* 0x0000000000027941 */ /* 0x000fea0003800000 */
.L_x_1145:
        /* <DEDUP_REMOVED lines=13> */
.L_x_1144:
[----:B------:R-:W-:Y:S05]  /*5720*/  BSYNC B1 ;  /* 0x0000000000017941 */ /* 0x000fea0003800000 */
.L_x_1143:
        /* <DEDUP_REMOVED lines=13> */
.L_x_1150:
[----:B------:R-:W-:Y:S05]  /*5800*/  BSYNC B2 ;  /* 0x0000000000027941 */ /* 0x000fea0003800000 */
.L_x_1149:
        /* <DEDUP_REMOVED lines=13> */
.L_x_1148:
[----:B------:R-:W-:Y:S05]  /*58e0*/  BSYNC B1 ;  /* 0x0000000000017941 */ /* 0x000fea0003800000 */
.L_x_1147:
        /* <DEDUP_REMOVED lines=13> */
.L_x_1154:
[----:B------:R-:W-:Y:S05]  /*59c0*/  BSYNC B2 ;  /* 0x0000000000027941 */ /* 0x000fea0003800000 */
.L_x_1153:
        /* <DEDUP_REMOVED lines=13> */
.L_x_1152:
[----:B------:R-:W-:Y:S05]  /*5aa0*/  BSYNC B1 ;  /* 0x0000000000017941 */ /* 0x000fea0003800000 */
.L_x_1151:
        /* <DEDUP_REMOVED lines=13> */
.L_x_1158:
[----:B------:R-:W-:Y:S05]  /*5b80*/  BSYNC B2 ;  /* 0x0000000000027941 */ /* 0x000fea0003800000 */
.L_x_1157:
        /* <DEDUP_REMOVED lines=13> */
.L_x_1156:
[----:B------:R-:W-:Y:S05]  /*5c60*/  BSYNC B1 ;  /* 0x0000000000017941 */ /* 0x000fea0003800000 */
.L_x_1155:
        /* <DEDUP_REMOVED lines=13> */
.L_x_1162:
[----:B------:R-:W-:Y:S05]  /*5d40*/  BSYNC B2 ;  /* 0x0000000000027941 */ /* 0x000fea0003800000 */
.L_x_1161:
        /* <DEDUP_REMOVED lines=13> */
.L_x_1160:
[----:B------:R-:W-:Y:S05]  /*5e20*/  BSYNC B1 ;  /* 0x0000000000017941 */ /* 0x000fea0003800000 */
.L_x_1159:
        /* <DEDUP_REMOVED lines=13> */
.L_x_1166:
[----:B------:R-:W-:Y:S05]  /*5f00*/  BSYNC B2 ;  /* 0x0000000000027941 */ /* 0x000fea0003800000 */
.L_x_1165:
        /* <DEDUP_REMOVED lines=13> */
.L_x_1164:
[----:B------:R-:W-:Y:S05]  /*5fe0*/  BSYNC B1 ;  /* 0x0000000000017941 */ /* 0x000fea0003800000 */
.L_x_1163:
        /* <DEDUP_REMOVED lines=13> */
.L_x_1170:
[----:B------:R-:W-:Y:S05]  /*60c0*/  BSYNC B2 ;  /* 0x0000000000027941 */ /* 0x000fea0003800000 */
.L_x_1169:
        /* <DEDUP_REMOVED lines=13> */
.L_x_1168:
[----:B------:R-:W-:Y:S05]  /*61a0*/  BSYNC B1 ;  /* 0x0000000000017941 */ /* 0x000fea0003800000 */
.L_x_1167:
        /* <DEDUP_REMOVED lines=13> */
.L_x_1174:
[----:B------:R-:W-:Y:S05]  /*6280*/  BSYNC B2 ;  /* 0x0000000000027941 */ /* 0x000fea0003800000 */
.L_x_1173:
        /* <DEDUP_REMOVED lines=13> */
.L_x_1172:
[----:B------:R-:W-:Y:S05]  /*6360*/  BSYNC B1 ;  /* 0x0000000000017941 */ /* 0x000fea0003800000 */
.L_x_1171:
        /* <DEDUP_REMOVED lines=13> */
.L_x_1178:
[----:B------:R-:W-:Y:S05]  /*6440*/  BSYNC B2 ;  /* 0x0000000000027941 */ /* 0x000fea0003800000 */
.L_x_1177:
        /* <DEDUP_REMOVED lines=13> */
.L_x_1176:
[----:B------:R-:W-:Y:S05]  /*6520*/  BSYNC B1 ;  /* 0x0000000000017941 */ /* 0x000fea0003800000 */
.L_x_1175:
        /* <DEDUP_REMOVED lines=13> */
.L_x_1182:
[----:B------:R-:W-:Y:S05]  /*6600*/  BSYNC B2 ;  /* 0x0000000000027941 */ /* 0x000fea0003800000 */
.L_x_1181:
        /* <DEDUP_REMOVED lines=13> */
.L_x_1180:
[----:B------:R-:W-:Y:S05]  /*66e0*/  BSYNC B1 ;  /* 0x0000000000017941 */ /* 0x000fea0003800000 */
.L_x_1179:
        /* <DEDUP_REMOVED lines=13> */
.L_x_1186:
[----:B------:R-:W-:Y:S05]  /*67c0*/  BSYNC B2 ;  /* 0x0000000000027941 */ /* 0x000fea0003800000 */
.L_x_1185:
        /* <DEDUP_REMOVED lines=13> */
.L_x_1184:
[----:B------:R-:W-:Y:S05]  /*68a0*/  BSYNC B1 ;  /* 0x0000000000017941 */ /* 0x000fea0003800000 */
.L_x_1183:
        /* <DEDUP_REMOVED lines=13> */
.L_x_1190:
[----:B------:R-:W-:Y:S05]  /*6980*/  BSYNC B2 ;  /* 0x0000000000027941 */ /* 0x000fea0003800000 */
.L_x_1189:
        /* <DEDUP_REMOVED lines=13> */
.L_x_1188:
[----:B------:R-:W-:Y:S05]  /*6a60*/  BSYNC B1 ;  /* 0x0000000000017941 */ /* 0x000fea0003800000 */
.L_x_1187:
        /* <DEDUP_REMOVED lines=13> */
.L_x_1194:
[----:B------:R-:W-:Y:S05]  /*6b40*/  BSYNC B2 ;  /* 0x0000000000027941 */ /* 0x000fea0003800000 */
.L_x_1193:
        /* <DEDUP_REMOVED lines=13> */
.L_x_1192:
[----:B------:R-:W-:Y:S05]  /*6c20*/  BSYNC B1 ;  /* 0x0000000000017941 */ /* 0x000fea0003800000 */
.L_x_1191:
        /* <DEDUP_REMOVED lines=8> */
[----:B0-----:R-:W-:-:S04]  /*6cb0*/  IADD3 R85, P2, R87, R126, RZ ;  /* 0x0000007e57557210 */ /* 0x001fc80007f5e0ff */
[----:B------:R-:W-:Y:S02]  /*6cc0*/  LEA.HI.X.SX32 R94, R126, R93, 0x1, P2 ;  /* 0x0000005d7e5e7211 */ /* 0x000fe400010f0eff */
[----:B------:R-:W-:-:S04]  /*6cd0*/  LEA R84, P2, R85, c[0x0][0x198], 0x1 ;  /* 0x0000660055547a11 */ /* 0x000fc800078408ff */
[----:B------:R-:W-:-:S05]  /*6ce0*/  LEA.HI.X R85, R85, c[0x0][0x19c], R94, 0x1, P2 ;  /* 0x0000670055557a11 */ /* 0x000fca00010f0c5e */
[----:B------:R0:W5:Y:S04]  /*6cf0*/  LDG.E R127, [R84.64] ;  /* 0x00000024547f7981 */ /* 0x000168000c1e1900 */
.L_x_1198:
[----:B------:R-:W-:Y:S05]  /*6d00*/  BSYNC B2 ;  /* 0x0000000000027941 */ /* 0x000fea0003800000 */
.L_x_1197:
        /* <DEDUP_REMOVED lines=13> */
.L_x_1196:
[----:B------:R-:W-:Y:S05]  /*6de0*/  BSYNC B1 ;  /* 0x0000000000017941 */ /* 0x000fea0003800000 */
.L_x_1195:
[----:B-----5:R-:W-:Y:S01]  /*6df0*/  HMUL2 R82, R5, R96 ;  /* 0x0000006005527232 */ /* 0x020fe20000000000 */
[----:B------:R-:W-:-:S05]  /*6e00*/  LOP3.LUT P1, RZ, R23, 0x3, RZ, 0xc0, !PT ;  /* 0x0000000317ff7812 */ /* 0x000fca000782c0ff */
[----:B------:R-:W-:-:S10]  /*6e10*/  HFMA2.MMA R82, R6, R95, R82 ;  /* 0x0000005f06527235 */ /* 0x000fd40000000052 */
[----:B------:R-:W-:-:S06]  /*6e20*/  HFMA2 R82, R7, R98, R82 ;  /* 0x0000006207527231 */ /* 0x000fcc0000000052 */
[----:B0-----:R-:W-:-:S10]  /*6e30*/  HFMA2.MMA R82, R8, R97, R82 ;  /* 0x0000006108527235 */ /* 0x001fd40000000052 */
        /* <DEDUP_REMOVED lines=33> */
.L_x_1269:
[----:B01----:R-:W-:Y:S01]  /*7050*/  FADD.FTZ R129, R129, R82 ;  /* 0x0000005281817221 */ /* 0x003fe20000010000 */
[----:B------:R-:W-:Y:S05]  /*7060*/  BRA.DIV ~URZ, `(.L_x_1200) ;  /* 0x000039727f007947 */ /* 0x000fea000b800000 */
[----:B------:R0:W1:Y:S02]  /*7070*/  SHFL.BFLY PT, R82, R129, 0x1, 0x1f ;  /* 0x0c201f0081527f89 */ /* 0x00006400000e0000 */
.L_x_1270:
        /* <DEDUP_REMOVED lines=30> */
.L_x_1202:
[----:B------:R-:W-:Y:S05]  /*7260*/  BSYNC B1 ;  /* 0x0000000000017941 */ /* 0x000fea0003800000 */
.L_x_1201:
[----:B------:R-:W-:-:S04]  /*7270*/  IADD3 R88, R88, 0x10, RZ ;  /* 0x0000001058587810 */ /* 0x000fc80007ffe0ff */
[----:B------:R-:W-:-:S13]  /*7280*/  ISETP.GE.AND P0, PT, R88, R47, PT ;  /* 0x0000002f5800720c */ /* 0x000fda0003f06270 */
[----:B0-----:R-:W-:Y:S01]  /*7290*/  @P0 CALL.REL.NOINC `(.L_x_1070) ;  /* 0x0000001000000944 */ /* 0x001fe20003c00000 */
[----:B------:R-:W-:Y:S05]  /*72a0*/  BRA `(.L_x_1203) ;  /* 0xffffc11000007947 */ /* 0x000fea000383ffff */
.L_x_1070:
[----:B------:R-:W-:Y:S05]  /*72b0*/  BSYNC B0 ;  /* 0x0000000000007941 */ /* 0x000fea0003800000 */
.L_x_1069:
[----:B0-----:R-:W-:Y:S01]  /*72c0*/  SHF.R.S32.HI R10, RZ, 0x1f, R23 ;  /* 0x0000001fff0a7819 */ /* 0x001fe20000011417 */
[----:B------:R-:W-:Y:S05]  /*72d0*/  BRA.DIV ~URZ, `(.L_x_1204) ;  /* 0x000037827f007947 */ /* 0x000fea000b800000 */
[----:B------:R0:W1:Y:S02]  /*72e0*/  SHFL.BFLY PT, R0, R3, 0x10, 0x1f ;  /* 0x0e001f0003007f89 */ /* 0x00006400000e0000 */
.L_x_1271:
[----:B-1----:R-:W-:Y:S01]  /*72f0*/  FMNMX.FTZ R5, R0, R3, !PT ;  /* 0x0000000300057209 */ /* 0x002fe20007810000 */
[----:B------:R-:W-:Y:S05]  /*7300*/  BRA.DIV ~URZ, `(.L_x_1205) ;  /* 0x000037d27f007947 */ /* 0x000fea000b800000 */
[----:B------:R-:W1:Y:S02]  /*7310*/  SHFL.BFLY PT, R0, R5, 0x8, 0x1f ;  /* 0x0d001f0005007f89 */ /* 0x000e6400000e0000 */
[----:B01----:R-:W-:-:S05]  /*7320*/  FMNMX.FTZ R3, R5, R0, !PT ;  /* 0x0000000005037209 */ /* 0x003fca0007810000 */
[----:B------:R0:W1:Y:S02]  /*7330*/  SHFL.BFLY PT, R6, R3, 0x4, 0x1f ;  /* 0x0c801f0003067f89 */ /* 0x00006400000e0000 */
.L_x_1272:
        /* <DEDUP_REMOVED lines=33> */
.L_x_1213:
        /* <DEDUP_REMOVED lines=15> */
.L_x_1211:
[----:B------:R-:W0:Y:S02]  /*7640*/  LDS R6, [R14] ;  /* 0x000000000e067984 */ /* 0x000e240000000800 */
[----:B01----:R-:W-:-:S04]  /*7650*/  FADD.FTZ R6, -R12, R6 ;  /* 0x000000060c067221 */ /* 0x003fc80000010100 */
[----:B------:R-:W-:-:S04]  /*7660*/  FMUL.FTZ R6, R6, 1.4426950216293334961 ;  /* 0x3fb8aa3b06067820 */ /* 0x000fc80000410000 */
[----:B------:R0:W1:Y:S03]  /*7670*/  MUFU.EX2 R13, R6 ;  /* 0x00000006000d7308 */ /* 0x0000660000000800 */
.L_x_1212:
[----:B------:R-:W-:Y:S05]  /*7680*/  BSYNC B2 ;  /* 0x0000000000027941 */ /* 0x000fea0003800000 */
.L_x_1210:
[----:B-1----:R1:W-:Y:S01]  /*7690*/  STS [R14], R13 ;  /* 0x0000000d0e007388 */ /* 0x0023e20000000800 */
[----:B------:R-:W-:Y:S01]  /*76a0*/  FADD.FTZ R8, R13, R8 ;  /* 0x000000080d087221 */ /* 0x000fe20000010000 */
[----:B------:R-:W-:Y:S01]  /*76b0*/  IADD3 R11, R11, 0x40, RZ ;  /* 0x000000400b0b7810 */ /* 0x000fe20007ffe0ff */
[----:B------:R-:W-:Y:S05]  /*76c0*/  @P3 BRA `(.L_x_1213) ;  /* 0xfffffe8000003947 */ /* 0x000fea000383ffff */
.L_x_1209:
[----:B------:R-:W-:Y:S05]  /*76d0*/  BSYNC B1 ;  /* 0x0000000000017941 */ /* 0x000fea0003800000 */
.L_x_1208:
[----:B------:R-:W-:-:S13]  /*76e0*/  ISETP.GE.U32.AND P0, PT, R3, 0xc0, PT ;  /* 0x000000c00300780c */ /* 0x000fda0003f06070 */
[----:B------:R-:W-:Y:S05]  /*76f0*/  @!P0 BRA `(.L_x_1207) ;  /* 0x0000040000008947 */ /* 0x000fea0003800000 */
[----:B------:R-:W-:Y:S01]  /*7700*/  IMAD R20, R28, c[0x0][0x1d4], RZ ;  /* 0x000075001c147a24 */ /* 0x000fe200078e02ff */
[----:B------:R-:W-:-:S04]  /*7710*/  ISETP.NE.U32.AND P0, PT, RZ, c[0x0][0x200], PT ;  /* 0x00008000ff007a0c */ /* 0x000fc80003f05070 */
[----:B------:R-:W-:Y:S02]  /*7720*/  ISETP.NE.AND.EX P0, PT, RZ, c[0x0][0x204], PT, P0 ;  /* 0x00008100ff007a0c */ /* 0x000fe40003f05300 */
[----:B------:R-:W-:Y:S02]  /*7730*/  SHF.R.S32.HI R22, RZ, 0x1f, R20 ;  /* 0x0000001fff167819 */ /* 0x000fe40000011414 */
.L_x_1226:
        /* <DEDUP_REMOVED lines=13> */
.L_x_1215:
[----:B------:R-:W0:Y:S02]  /*7810*/  LDS R3, [R14] ;  /* 0x000000000e037984 */ /* 0x000e240000000800 */
[----:B0-----:R-:W-:-:S04]  /*7820*/  FADD.FTZ R3, -R12, R3 ;  /* 0x000000030c037221 */ /* 0x001fc80000010100 */
[----:B------:R-:W-:-:S06]  /*7830*/  FMUL.FTZ R3, R3, 1.4426950216293334961 ;  /* 0x3fb8aa3b03037820 */ /* 0x000fcc0000410000 */
[----:B------:R-:W0:Y:S02]  /*7840*/  MUFU.EX2 R3, R3 ;  /* 0x0000000300037308 */ /* 0x000e240000000800 */
.L_x_1216:
[----:B------:R-:W-:Y:S05]  /*7850*/  BSYNC B1 ;  /* 0x0000000000017941 */ /* 0x000fea0003800000 */
.L_x_1214:
        /* <DEDUP_REMOVED lines=8> */
.L_x_1218:
[----:B0-----:R-:W0:Y:S02]  /*78e0*/  LDS R3, [R14+0x100] ;  /* 0x000100000e037984 */ /* 0x001e240000000800 */
[----:B0-----:R-:W-:-:S04]  /*78f0*/  FADD.FTZ R3, -R12, R3 ;  /* 0x000000030c037221 */ /* 0x001fc80000010100 */
[----:B------:R-:W-:-:S06]  /*7900*/  FMUL.FTZ R3, R3, 1.4426950216293334961 ;  /* 0x3fb8aa3b03037820 */ /* 0x000fcc0000410000 */
[----:B------:R-:W0:Y:S02]  /*7910*/  MUFU.EX2 R3, R3 ;  /* 0x0000000300037308 */ /* 0x000e240000000800 */
.L_x_1219:
[----:B------:R-:W-:Y:S05]  /*7920*/  BSYNC B1 ;  /* 0x0000000000017941 */ /* 0x000fea0003800000 */
.L_x_1217:
        /* <DEDUP_REMOVED lines=8> */
.L_x_1221:
[----:B0-----:R-:W0:Y:S02]  /*79b0*/  LDS R3, [R14+0x200] ;  /* 0x000200000e037984 */ /* 0x001e240000000800 */
[----:B0-----:R-:W-:-:S04]  /*79c0*/  FADD.FTZ R3, -R12, R3 ;  /* 0x000000030c037221 */ /* 0x001fc80000010100 */
[----:B------:R-:W-:-:S06]  /*79d0*/  FMUL.FTZ R3, R3, 1.4426950216293334961 ;  /* 0x3fb8aa3b03037820 */ /* 0x000fcc0000410000 */
[----:B------:R-:W0:Y:S02]  /*79e0*/  MUFU.EX2 R3, R3 ;  /* 0x0000000300037308 */ /* 0x000e240000000800 */
.L_x_1222:
[----:B------:R-:W-:Y:S05]  /*79f0*/  BSYNC B1 ;  /* 0x0000000000017941 */ /* 0x000fea0003800000 */
.L_x_1220:
        /* <DEDUP_REMOVED lines=8> */
.L_x_1224:
[----:B0-----:R-:W0:Y:S02]  /*7a80*/  LDS R3, [R14+0x300] ;  /* 0x000300000e037984 */ /* 0x001e240000000800 */
[----:B0-----:R-:W-:-:S04]  /*7a90*/  FADD.FTZ R3, -R12, R3 ;  /* 0x000000030c037221 */ /* 0x001fc80000010100 */
[----:B------:R-:W-:-:S06]  /*7aa0*/  FMUL.FTZ R3, R3, 1.4426950216293334961 ;  /* 0x3fb8aa3b03037820 */ /* 0x000fcc0000410000 */
[----:B------:R-:W0:Y:S02]  /*7ab0*/  MUFU.EX2 R3, R3 ;  /* 0x0000000300037308 */ /* 0x000e240000000800 */
.L_x_1225:
[----:B------:R-:W-:Y:S05]  /*7ac0*/  BSYNC B1 ;  /* 0x0000000000017941 */ /* 0x000fea0003800000 */
.L_x_1223:
[----:B0-----:R0:W-:Y:S01]  /*7ad0*/  STS [R14+0x300], R3 ;  /* 0x000300030e007388 */ /* 0x0011e20000000800 */
[----:B------:R-:W-:Y:S01]  /*7ae0*/  FADD.FTZ R8, R8, R3 ;  /* 0x0000000308087221 */ /* 0x000fe20000010000 */
[----:B------:R-:W-:Y:S05]  /*7af0*/  @!P3 BRA `(.L_x_1226) ;  /* 0xfffffc400000b947 */ /* 0x000fea000383ffff */
.L_x_1207:
[----:B------:R-:W-:Y:S05]  /*7b00*/  BSYNC B0 ;  /* 0x0000000000007941 */ /* 0x000fea0003800000 */
.L_x_1206:
        /* <DEDUP_REMOVED lines=48> */
.L_x_1231:
[C---:B------:R-:W-:Y:S01]  /*7e10*/  IMAD.IADD R18, R5.reuse, 0x1, -R4 ;  /* 0x0000000105127824 */ /* 0x040fe200078e0a04 */
[----:B0-----:R-:W-:Y:S02]  /*7e20*/  @P0 IADD3 R9, P3, R5, R6, RZ ;  /* 0x0000000605090210 */ /* 0x001fe40007f7e0ff */
        /* <DEDUP_REMOVED lines=13> */
.L_x_1230:
[----:B01----:R-:W-:Y:S05]  /*7f00*/  BSYNC B1 ;  /* 0x0000000000017941 */ /* 0x003fea0003800000 */
.L_x_1229:
        /* <DEDUP_REMOVED lines=8> */
.L_x_1232:
        /* <DEDUP_REMOVED lines=34> */
.L_x_1228:
[----:B------:R-:W-:Y:S05]  /*81b0*/  BSYNC B0 ;  /* 0x0000000000007941 */ /* 0x000fea0003800000 */
.L_x_1227:
        /* <DEDUP_REMOVED lines=31> */
.L_x_1235:
[----:B-----5:R0:W-:Y:S02]  /*83b0*/  STS.128 [R0.X16+0x210], R8 ;  /* 0x0002100800007388 */ /* 0x0201e4000000cc00 */
.L_x_1234:
[----:B------:R-:W-:Y:S05]  /*83c0*/  BSYNC B0 ;  /* 0x0000000000007941 */ /* 0x000fea0003800000 */
.L_x_1233:
[----:B------:R-:W-:Y:S01]  /*83d0*/  BAR.SYNC.DEFER_BLOCKING 0x0 ;  /* 0x0000000000007b1d */ /* 0x000fe20000010000 */
[----:B------:R-:W-:Y:S01]  /*83e0*/  IMAD.MOV.U32 R42, RZ, RZ, RZ ;  /* 0x000000ffff2a7224 */ /* 0x000fe200078e00ff */
[----:B------:R-:W-:Y:S01]  /*83f0*/  CS2R R38, SRZ ;  /* 0x0000000000267805 */ /* 0x000fe2000001ff00 */
[----:B------:R-:W-:Y:S01]  /*8400*/  IMAD.MOV.U32 R40, RZ, RZ, RZ ;  /* 0x000000ffff287224 */ /* 0x000fe200078e00ff */
[----:B------:R-:W-:Y:S01]  /*8410*/  CS2R R36, SRZ ;  /* 0x0000000000247805 */ /* 0x000fe2000001ff00 */
[----:B------:R-:W-:Y:S01]  /*8420*/  IMAD.MOV.U32 R35, RZ, RZ, RZ ;  /* 0x000000ffff237224 */ /* 0x000fe200078e00ff */
[----:B------:R-:W-:Y:S01]  /*8430*/  BSSY B0, `(.L_x_1236) ;  /* 0x0000188000007945 */ /* 0x000fe20003800000 */
[----:B------:R-:W-:Y:S01]  /*8440*/  IMAD.MOV.U32 R33, RZ, RZ, RZ ;  /* 0x000000ffff217224 */ /* 0x000fe200078e00ff */
[----:B------:R-:W-:Y:S05]  /*8450*/  @P1 BRA `(.L_x_1237) ;  /* 0x0000185000001947 */ /* 0x000fea0003800000 */
[----:B------:R-:W-:Y:S01]  /*8460*/  IMAD.IADD R34, R3, 0x1, R4 ;  /* 0x0000000103227824 */ /* 0x000fe200078e0204 */
[----:B------:R-:W-:Y:S01]  /*8470*/  IMNMX R43, R17, c[0x0][0x1d4], PT ;  /* 0x00007500112b7a17 */ /* 0x000fe20003800200 */
[----:B------:R-:W-:Y:S01]  /*8480*/  BSSY B1, `(.L_x_1238) ;  /* 0x000009c000017945 */ /* 0x000fe20003800000 */
[----:B------:R-:W-:Y:S01]  /*8490*/  LEA R41, R3, UR6, 0x1 ;  /* 0x0000000603297c11 */ /* 0x000fe2000f8e08ff */
[----:B------:R-:W-:-:S02]  /*84a0*/  IMAD R12, R34, 0xa0, RZ ;  /* 0x000000a0220c7824 */ /* 0x000fc400078e02ff */
[----:B------:R-:W-:-:S03]  /*84b0*/  IMAD.MOV.U32 R42, RZ, RZ, RZ ;  /* 0x000000ffff2a7224 */ /* 0x000fc600078e00ff */
[----:B------:R-:W-:Y:S02]  /*84c0*/  SHF.R.S32.HI R15, RZ, 0x1f, R12 ;  /* 0x0000001fff0f7819 */ /* 0x000fe4000001140c */
[----:B------:R-:W-:-:S04]  /*84d0*/  IADD3 R7, P3, R22, R12, RZ ;  /* 0x0000000c16077210 */ /* 0x000fc80007f7e0ff */
[----:B------:R-:W-:Y:S01]  /*84e0*/  LEA R6, P4, R7, c[0x0][0x1a0], 0x1 ;  /* 0x0000680007067a11 */ /* 0x000fe200078808ff */
[----:B------:R-:W-:Y:S01]  /*84f0*/  IMAD.X R14, R25, 0x1, R15, P3 ;  /* 0x00000001190e7824 */ /* 0x000fe200018e060f */
[----:B------:R-:W-:-:S04]  /*8500*/  ISETP.GE.AND P3, PT, R34, R43, PT ;  /* 0x0000002b2200720c */ /* 0x000fc80003f66270 */
[----:B------:R-:W-:-:S09]  /*8510*/  LEA.HI.X R7, R7, c[0x0][0x1a4], R14, 0x1, P4 ;  /* 0x0000690007077a11 */ /* 0x000fd200020f0c0e */
        /* <DEDUP_REMOVED lines=14> */
[----:B------:R-:W-:Y:S02]  /*8600*/  IMAD.MOV.U32 R46, RZ, RZ, R34 ;  /* 0x000000ffff2e7224 */ /* 0x000fe400078e0022 */
[----:B------:R-:W-:Y:S01]  /*8610*/  IMAD.MOV.U32 R35, RZ, RZ, RZ ;  /* 0x000000ffff237224 */ /* 0x000fe200078e00ff */
[----:B------:R-:W-:Y:S01]  /*8620*/  LOP3.LUT P3, RZ, R14, 0x2, RZ, 0xc0, !PT ;  /* 0x000000020eff7812 */ /* 0x000fe2000786c0ff */
[----:B------:R-:W-:Y:S02]  /*8630*/  IMAD.MOV.U32 R40, RZ, RZ, RZ ;  /* 0x000000ffff287224 */ /* 0x000fe400078e00ff */
[----:B------:R-:W-:Y:S02]  /*8640*/  IMAD.MOV.U32 R42, RZ, RZ, RZ ;  /* 0x000000ffff2a7224 */ /* 0x000fe400078e00ff */
[----:B------:R-:W-:-:S08]  /*8650*/  IMAD.WIDE R18, R18, R29, c[0x0][0x238] ;  /* 0x00008e0012127625 */ /* 0x000fd000078e021d */
[----:B------:R-:W-:Y:S05]  /*8660*/  @P3 BRA `(.L_x_1241) ;  /* 0x0000028000003947 */ /* 0x000fea0003800000 */
[----:B------:R-:W-:-:S05]  /*8670*/  IADD3 R13, P2, R27, R12, RZ ;  /* 0x0000000c1b0d7210 */ /* 0x000fca0007f5e0ff */
[----:B------:R-:W-:Y:S01]  /*8680*/  IMAD.X R28, R32, 0x1, R15, P2 ;  /* 0x00000001201c7824 */ /* 0x000fe200010e060f */
[C---:B------:R-:W-:Y:S01]  /*8690*/  LEA R12, P2, R13.reuse, c[0x0][0x1a0], 0x1 ;  /* 0x000068000d0c7a11 */ /* 0x040fe200078408ff */
[----:B------:R-:W1:Y:S03]  /*86a0*/  LDS.U16 R15, [R41] ;  /* 0x00000000290f7984 */ /* 0x000e660000000400 */
[----:B------:R-:W-:-:S05]  /*86b0*/  LEA.HI.X R13, R13, c[0x0][0x1a4], R28, 0x1, P2 ;  /* 0x000069000d0d7a11 */ /* 0x000fca00010f0c1c */
        /* <DEDUP_REMOVED lines=18> */
.L_x_1242:
[--C-:B--2--5:R-:W-:Y:S02]  /*87e0*/  HADD2.F32 R38, -RZ, R29.reuse.H0_H0 ;  /* 0x2000001dff267230 */ /* 0x124fe40000004100 */
[----:B------:R-:W-:Y:S02]  /*87f0*/  HADD2.F32 R42, -RZ, R30.H0_H0 ;  /* 0x2000001eff2a7230 */ /* 0x000fe40000004100 */
[--C-:B------:R-:W-:Y:S01]  /*8800*/  HADD2.F32 R12, -RZ, R28.reuse.H0_H0 ;  /* 0x2000001cff0c7230 */ /* 0x100fe20000004100 */
[C---:B------:R-:W-:Y:S01]  /*8810*/  FFMA.FTZ R35, R15.reuse, R38, RZ ;  /* 0x000000260f237223 */ /* 0x040fe200000100ff */
[----:B------:R-:W-:Y:S01]  /*8820*/  HADD2.F32 R40, -RZ, R29.H1_H1 ;  /* 0x3000001dff287230 */ /* 0x000fe20000004100 */
[C---:B------:R-:W-:Y:S01]  /*8830*/  FFMA.FTZ R37, R15.reuse, R42, RZ ;  /* 0x0000002a0f257223 */ /* 0x040fe200000100ff */
[--C-:B------:R-:W-:Y:S01]  /*8840*/  HADD2.F32 R46, -RZ, R31.reuse.H1_H1 ;  /* 0x3000001fff2e7230 */ /* 0x100fe20000004100 */
[C---:B------:R-:W-:Y:S01]  /*8850*/  FFMA.FTZ R33, R15.reuse, R12, RZ ;  /* 0x0000000c0f217223 */ /* 0x040fe200000100ff */
[----:B-1----:R-:W-:Y:S01]  /*8860*/  HADD2.F32 R28, -RZ, R28.H1_H1 ;  /* 0x3000001cff1c7230 */ /* 0x002fe20000004100 */
[C---:B------:R-:W-:Y:S01]  /*8870*/  FFMA.FTZ R38, R15.reuse, R40, RZ ;  /* 0x000000280f267223 */ /* 0x040fe200000100ff */
[----:B------:R-:W-:Y:S01]  /*8880*/  HADD2.F32 R30, -RZ, R30.H1_H1 ;  /* 0x3000001eff1e7230 */ /* 0x000fe20000004100 */
[C---:B------:R-:W-:Y:S01]  /*8890*/  FFMA.FTZ R42, R15.reuse, R46, RZ ;  /* 0x0000002e0f2a7223 */ /* 0x040fe200000100ff */
[----:B------:R-:W-:Y:S01]  /*88a0*/  HADD2.F32 R44, -RZ, R31.H0_H0 ;  /* 0x2000001fff2c7230 */ /* 0x000fe20000004100 */
[C---:B------:R-:W-:Y:S01]  /*88b0*/  FFMA.FTZ R36, R15.reuse, R28, RZ ;  /* 0x0000001c0f247223 */ /* 0x040fe200000100ff */
[----:B------:R-:W-:Y:S01]  /*88c0*/  IADD3 R46, R34, 0x2, RZ ;  /* 0x00000002222e7810 */ /* 0x000fe20007ffe0ff */
[----:B------:R-:W-:-:S02]  /*88d0*/  FFMA.FTZ R40, R15, R30, RZ ;  /* 0x0000001e0f287223 */ /* 0x000fc400000100ff */
[----:B------:R-:W-:Y:S02]  /*88e0*/  FFMA.FTZ R39, R15, R44, RZ ;  /* 0x0000002c0f277223 */ /* 0x000fe400000100ff */
.L_x_1241:
[----:B------:R-:W-:Y:S05]  /*88f0*/  BSYNC B2 ;  /* 0x0000000000027941 */ /* 0x000fea0003800000 */
.L_x_1240:
[----:B------:R-:W-:-:S13]  /*8900*/  LOP3.LUT P3, RZ, R14, 0xfffffffe, RZ, 0xc0, !PT ;  /* 0xfffffffe0eff7812 */ /* 0x000fda000786c0ff */
[----:B------:R-:W-:Y:S05]  /*8910*/  @!P3 BRA `(.L_x_1239) ;  /* 0x000005200000b947 */ /* 0x000fea0003800000 */
[----:B------:R-:W-:Y:S02]  /*8920*/  ULDC UR5, c[0x0][0x1ec] ;  /* 0x00007b0000057ab9 */ /* 0x000fe40000000800 */
[----:B------:R-:W-:-:S06]  /*8930*/  UISETP.NE.AND UP0, UPT, URZ, UR5, UPT ;  /* 0x000000053f00728c */ /* 0x000fcc000bf05270 */
[----:B------:R-:W-:Y:S02]  /*8940*/  PLOP3.LUT P2, PT, PT, PT, UP0, 0x80, 0x0 ;  /* 0x000000000000781c */ /* 0x000fe40003f4f008 */
.L_x_1245:
        /* <DEDUP_REMOVED lines=8> */
[----:B------:R-:W-:Y:S02]  /*89d0*/  LEA R44, P4, R12, c[0x0][0x1a0], 0x1 ;  /* 0x000068000c2c7a11 */ /* 0x000fe400078808ff */
        /* <DEDUP_REMOVED lines=15> */
.L_x_1243:
[----:B-1----:R-:W5:Y:S01]  /*8ad0*/  LDG.E.128 R28, [R28.64+0x280] ;  /* 0x000280241c1c7981 */ /* 0x002f62000c1e1d00 */
[----:B------:R-:W-:Y:S01]  /*8ae0*/  IMAD.IADD R47, R46, 0x1, -R4 ;  /* 0x000000012e2f7824 */ /* 0x000fe200078e0a04 */
[--C-:B-----5:R-:W-:Y:S02]  /*8af0*/  HADD2.F32 R49, -RZ, R12.reuse.H0_H0 ;  /* 0x2000000cff317230 */ /* 0x120fe40000004100 */
[----:B------:R-:W-:Y:S02]  /*8b00*/  HADD2.F32 R51, -RZ, R12.H1_H1 ;  /* 0x3000000cff337230 */ /* 0x000fe40000004100 */
[C---:B------:R-:W-:Y:S01]  /*8b10*/  LEA R52, R47.reuse, UR4, 0x1 ;  /* 0x000000042f347c11 */ /* 0x040fe2000f8e08ff */
[--C-:B------:R-:W-:Y:S01]  /*8b20*/  HADD2.F32 R50, -RZ, R14.reuse.H0_H0 ;  /* 0x2000000eff327230 */ /* 0x100fe20000004100 */
[----:B------:R-:W-:Y:S01]  /*8b30*/  LEA R47, R47, UR6, 0x1 ;  /* 0x000000062f2f7c11 */ /* 0x000fe2000f8e08ff */
[----:B------:R-:W-:Y:S02]  /*8b40*/  HADD2.F32 R53, -RZ, R14.H1_H1 ;  /* 0x3000000eff357230 */ /* 0x000fe40000004100 */
[----:B------:R-:W1:Y:S01]  /*8b50*/  LDS.U16 R48, [R52+0x410] ;  /* 0x0004100034307984 */ /* 0x000e620000000400 */
[----:B--2---:R-:W-:-:S02]  /*8b60*/  HADD2.F32 R12, -RZ, R13.H0_H0 ;  /* 0x2000000dff0c7230 */ /* 0x004fc40000004100 */
[----:B------:R-:W-:Y:S02]  /*8b70*/  HADD2.F32 R14, -RZ, R15.H0_H0 ;  /* 0x2000000fff0e7230 */ /* 0x000fe40000004100 */
        /* <DEDUP_REMOVED lines=23> */
.L_x_1244:
[----:B------:R-:W2:Y:S01]  /*8cf0*/  LDS.U16 R12, [R47+0x4] ;  /* 0x000004002f0c7984 */ /* 0x000ea20000000400 */
[----:B------:R-:W-:Y:S01]  /*8d00*/  IADD3 R46, R46, 0x4, RZ ;  /* 0x000000042e2e7810 */ /* 0x000fe20007ffe0ff */
[----:B------:R-:W-:Y:S02]  /*8d10*/  HADD2.F32 R35, -RZ, R29.H0_H0 ;  /* 0x2000001dff237230 */ /* 0x000fe40000004100 */
[----:B------:R-:W-:Y:S01]  /*8d20*/  HADD2.F32 R39, -RZ, R31.H0_H0 ;  /* 0x2000001fff277230 */ /* 0x000fe20000004100 */
[----:B------:R-:W-:Y:S01]  /*8d30*/  ISETP.GE.AND P3, PT, R46, R43, PT ;  /* 0x0000002b2e00720c */ /* 0x000fe20003f66270 */
[--C-:B------:R-:W-:Y:S02]  /*8d40*/  HADD2.F32 R33, -RZ, R28.reuse.H0_H0 ;  /* 0x2000001cff217230 */ /* 0x100fe40000004100 */
[----:B------:R-:W-:Y:S02]  /*8d50*/  HADD2.F32 R13, -RZ, R28.H1_H1 ;  /* 0x3000001cff0d7230 */ /* 0x000fe40000004100 */
[----:B-1----:R-:W-:-:S02]  /*8d60*/  HADD2.F32 R29, -RZ, R29.H1_H1 ;  /* 0x3000001dff1d7230 */ /* 0x002fc40000004100 */
[--C-:B------:R-:W-:Y:S02]  /*8d70*/  HADD2.F32 R37, -RZ, R30.reuse.H0_H0 ;  /* 0x2000001eff257230 */ /* 0x100fe40000004100 */
[----:B------:R-:W-:Y:S02]  /*8d80*/  HADD2.F32 R15, -RZ, R30.H1_H1 ;  /* 0x3000001eff0f7230 */ /* 0x000fe40000004100 */
        /* <DEDUP_REMOVED lines=11> */
.L_x_1239:
[----:B------:R-:W-:Y:S05]  /*8e40*/  BSYNC B1 ;  /* 0x0000000000017941 */ /* 0x000fea0003800000 */
.L_x_1238:
        /* <DEDUP_REMOVED lines=60> */
.L_x_1250:
        /* <DEDUP_REMOVED lines=16> */
.L_x_1249:
[----:B------:R-:W-:Y:S05]  /*9310*/  BSYNC B2 ;  /* 0x0000000000027941 */ /* 0x000fea0003800000 */
.L_x_1248:
[----:B------:R-:W-:Y:S02]  /*9320*/  IADD3 R34, R34, 0x2, RZ ;  /* 0x0000000222227810 */ /* 0x000fe40007ffe0ff */
.L_x_1247:
[----:B------:R-:W-:Y:S05]  /*9330*/  BSYNC B1 ;  /* 0x0000000000017941 */ /* 0x000fea0003800000 */
.L_x_1246:
[----:B------:R-:W-:-:S13]  /*9340*/  LOP3.LUT P3, RZ, R28, 0xfffffffe, RZ, 0xc0, !PT ;  /* 0xfffffffe1cff7812 */ /* 0x000fda000786c0ff */
[----:B------:R-:W-:Y:S05]  /*9350*/  @!P3 BRA `(.L_x_1237) ;  /* 0x000009500000b947 */ /* 0x000fea0003800000 */
[----:B------:R-:W-:Y:S01]  /*9360*/  LEA R7, R34, UR4, 0x1 ;  /* 0x0000000422077c11 */ /* 0x000fe2000f8e08ff */
[----:B------:R-:W-:Y:S02]  /*9370*/  IMAD.MOV.U32 R13, RZ, RZ, 0xa0 ;  /* 0x000000a0ff0d7424 */ /* 0x000fe400078e00ff */
[----:B------:R-:W-:Y:S02]  /*9380*/  IMAD.MOV.U32 R29, RZ, RZ, RZ ;  /* 0x000000ffff1d7224 */ /* 0x000fe400078e00ff */
[----:B------:R-:W-:Y:S02]  /*9390*/  IMAD R52, R4, -0x2, R7 ;  /* 0xfffffffe04347824 */ /* 0x000fe400078e0207 */
[----:B------:R-:W-:-:S05]  /*93a0*/  IMAD R28, R34, R13, 0x140 ;  /* 0x00000140221c7424 */ /* 0x000fca00078e020d */
.L_x_1257:
        /* <DEDUP_REMOVED lines=16> */
[----:B------:R1:W2:Y:S02]  /*94b0*/  F2I.FTZ.U32.TRUNC.NTZ R13, R30 ;  /* 0x0000001e000d7305 */ /* 0x0002a4000021f000 */
[----:B-1----:R-:W1:Y:S01]  /*94c0*/  LDS.U16 R30, [R53+0x410] ;  /* 0x00041000351e7984 */ /* 0x002e620000000400 */
        /* <DEDUP_REMOVED lines=37> */
.L_x_1253:
[--C-:B-----5:R-:W-:Y:S02]  /*9720*/  HADD2.F32 R31, -RZ, R12.reuse.H0_H0 ;  /* 0x2000000cff1f7230 */ /* 0x120fe40000004100 */
[----:B------:R-:W-:Y:S02]  /*9730*/  HADD2.F32 R41, -RZ, R12.H1_H1 ;  /* 0x3000000cff297230 */ /* 0x000fe40000004100 */
[--C-:B------:R-:W-:Y:S01]  /*9740*/  HADD2.F32 R43, -RZ, R14.reuse.H0_H0 ;  /* 0x2000000eff2b7230 */ /* 0x100fe20000004100 */
[C---:B------:R-:W-:Y:S01]  /*9750*/  FFMA.FTZ R33, R30.reuse, R31, R33 ;  /* 0x0000001f1e217223 */ /* 0x040fe20000010021 */
[----:B------:R-:W-:Y:S01]  /*9760*/  HADD2.F32 R45, -RZ, R14.H1_H1 ;  /* 0x3000000eff2d7230 */ /* 0x000fe20000004100 */
[C---:B------:R-:W-:Y:S01]  /*9770*/  FFMA.FTZ R36, R30.reuse, R41, R36 ;  /* 0x000000291e247223 */ /* 0x040fe20000010024 */
[----:B-1----:R-:W-:Y:S01]  /*9780*/  HADD2.F32 R12, -RZ, R13.H0_H0 ;  /* 0x2000000dff0c7230 */ /* 0x002fe20000004100 */
        /* <DEDUP_REMOVED lines=9> */
.L_x_1252:
[----:B------:R-:W-:Y:S05]  /*9820*/  BSYNC B1 ;  /* 0x0000000000017941 */ /* 0x000fea0003800000 */
.L_x_1251:
        /* <DEDUP_REMOVED lines=50> */
.L_x_1256:
        /* <DEDUP_REMOVED lines=16> */
.L_x_1255:
[----:B------:R-:W-:Y:S05]  /*9c50*/  BSYNC B1 ;  /* 0x0000000000017941 */ /* 0x000fea0003800000 */
.L_x_1254:
[----:B------:R-:W-:Y:S02]  /*9c60*/  IADD3 R34, R34, 0x4, RZ ;  /* 0x0000000422227810 */ /* 0x000fe40007ffe0ff */
[----:B------:R-:W-:Y:S02]  /*9c70*/  IADD3 R29, R29, 0x8, RZ ;  /* 0x000000081d1d7810 */ /* 0x000fe40007ffe0ff */
[----:B------:R-:W-:Y:S02]  /*9c80*/  ISETP.GE.AND P3, PT, R34, R17, PT ;  /* 0x000000112200720c */ /* 0x000fe40003f66270 */
[----:B------:R-:W-:-:S11]  /*9c90*/  IADD3 R28, R28, 0x280, RZ ;  /* 0x000002801c1c7810 */ /* 0x000fd60007ffe0ff */
[----:B------:R-:W-:Y:S05]  /*9ca0*/  @!P3 BRA `(.L_x_1257) ;  /* 0xfffff7000000b947 */ /* 0x000fea000383ffff */
.L_x_1237:
[----:B------:R-:W-:Y:S05]  /*9cb0*/  BSYNC B0 ;  /* 0x0000000000007941 */ /* 0x000fea0003800000 */
.L_x_1236:
        /* <DEDUP_REMOVED lines=36> */
.L_x_1261:
[----:B------:R-:W-:Y:S05]  /*9f00*/  BSYNC B1 ;  /* 0x0000000000017941 */ /* 0x000fea0003800000 */
.L_x_1260:
[----:B0----5:R-:W-:Y:S02]  /*9f10*/  HADD2.F32 R4, -RZ, R13.H0_H0 ;  /* 0x2000000dff047230 */ /* 0x021fe40000004100 */
[----:B------:R-:W-:Y:S02]  /*9f20*/  HADD2.F32 R8, -RZ, R15.H0_H0 ;  /* 0x2000000fff087230 */ /* 0x000fe40000004100 */
        /* <DEDUP_REMOVED lines=14> */
.L_x_1259:
[----:B------:R-:W-:Y:S05]  /*a010*/  BSYNC B0 ;  /* 0x0000000000007941 */ /* 0x000fea0003800000 */
.L_x_1258:
        /* <DEDUP_REMOVED lines=13> */
.L_x_1263:
        /* <DEDUP_REMOVED lines=9> */
[----:B------:R-:W-:Y:S01]  /*a180*/  HADD2.F32 R11, -RZ, R6.H1_H1 ;  /* 0x30000006ff0b7230 */ /* 0x000fe20000004100 */
        /* <DEDUP_REMOVED lines=8> */
[----:B------:R-:W-:-:S02]  /*a210*/  FADD.FTZ R39, R39, R6 ;  /* 0x0000000627277221 */ /* 0x000fc40000010000 */
[----:B------:R-:W-:Y:S02]  /*a220*/  FADD.FTZ R38, R38, R5 ;  /* 0x0000000526267221 */ /* 0x000fe40000010000 */
[----:B------:R-:W-:Y:S02]  /*a230*/  FADD.FTZ R42, R42, R7 ;  /* 0x000000072a2a7221 */ /* 0x000fe40000010000 */
.L_x_1265:
[----:B------:R-:W-:Y:S05]  /*a240*/  BSYNC B0 ;  /* 0x0000000000007941 */ /* 0x000fea0003800000 */
.L_x_1264:
[----:B------:R-:W-:Y:S06]  /*a250*/  BAR.SYNC.DEFER_BLOCKING 0x0 ;  /* 0x0000000000007b1d */ /* 0x000fec0000010000 */
.L_x_1262:
        /* <DEDUP_REMOVED lines=17> */
.L_x_1266:
        /* <DEDUP_REMOVED lines=58> */
.L_x_1064:
[----:B------:R-:W-:Y:S01]  /*a710*/  IMAD.MOV.U32 R84, RZ, RZ, R21 ;  /* 0x000000ffff547224 */ /* 0x000fe200078e0015 */
[----:B------:R-:W-:Y:S01]  /*a720*/  MOV R82, 0xa770 ;  /* 0x0000a77000527802 */ /* 0x000fe20000000f00 */
[----:B------:R-:W-:Y:S02]  /*a730*/  IMAD.MOV.U32 R85, RZ, RZ, 0x10 ;  /* 0x00000010ff557424 */ /* 0x000fe400078e00ff */
[----:B------:R-:W-:Y:S02]  /*a740*/  IMAD.MOV.U32 R94, RZ, RZ, 0x1f ;  /* 0x0000001fff5e7424 */ /* 0x000fe400078e00ff */
[----:B------:R-:W-:Y:S02]  /*a750*/  IMAD.MOV.U32 R99, RZ, RZ, -0x1 ;  /* 0xffffffffff637424 */ /* 0x000fe400078e00ff */
[----:B0-----:R-:W-:Y:S05]  /*a760*/  CALL.REL.NOINC `($__internal_5_$__cuda_sm70_shflsync_bfly_p) ;  /* 0x0000046000007944 */ /* 0x001fea0003c00000 */
[----:B-1----:R-:W-:Y:S01]  /*a770*/  IMAD.MOV.U32 R0, RZ, RZ, R84 ;  /* 0x000000ffff007224 */ /* 0x002fe200078e0054 */
[----:B0-----:R-:W-:Y:S05]  /*a780*/  BRA `(.L_x_1267) ;  /* 0xffff842000007947 */ /* 0x001fea000383ffff */
.L_x_1065:
[----:B------:R-:W-:Y:S01]  /*a790*/  IMAD.MOV.U32 R84, RZ, RZ, R21 ;  /* 0x000000ffff547224 */ /* 0x000fe200078e0015 */
[----:B------:R-:W-:Y:S01]  /*a7a0*/  MOV R82, 0xa7f0 ;  /* 0x0000a7f000527802 */ /* 0x000fe20000000f00 */
[----:B------:R-:W-:-:S02]  /*a7b0*/  IMAD.MOV.U32 R85, RZ, RZ, 0x8 ;  /* 0x00000008ff557424 */ /* 0x000fc400078e00ff */
[----:B------:R-:W-:Y:S02]  /*a7c0*/  IMAD.MOV.U32 R94, RZ, RZ, 0x1f ;  /* 0x0000001fff5e7424 */ /* 0x000fe400078e00ff */
[----:B------:R-:W-:Y:S02]  /*a7d0*/  IMAD.MOV.U32 R99, RZ, RZ, -0x1 ;  /* 0xffffffffff637424 */ /* 0x000fe400078e00ff */
[----:B0-----:R-:W-:Y:S05]  /*a7e0*/  CALL.REL.NOINC `($__internal_5_$__cuda_sm70_shflsync_bfly_p) ;  /* 0x000003e000007944 */ /* 0x001fea0003c00000 */
[----:B-1----:R-:W-:Y:S01]  /*a7f0*/  FADD.FTZ R21, R21, R84 ;  /* 0x0000005415157221 */ /* 0x002fe20000010000 */
[----:B------:R-:W-:Y:S01]  /*a800*/  MOV R82, 0xa860 ;  /* 0x0000a86000527802 */ /* 0x000fe20000000f00 */
[----:B0-----:R-:W-:Y:S02]  /*a810*/  IMAD.MOV.U32 R85, RZ, RZ, 0x4 ;  /* 0x00000004ff557424 */ /* 0x001fe400078e00ff */
[----:B------:R-:W-:Y:S02]  /*a820*/  IMAD.MOV.U32 R94, RZ, RZ, 0x1f ;  /* 0x0000001fff5e7424 */ /* 0x000fe400078e00ff */
[----:B------:R-:W-:Y:S02]  /*a830*/  IMAD.MOV.U32 R99, RZ, RZ, -0x1 ;  /* 0xffffffffff637424 */ /* 0x000fe400078e00ff */
[----:B------:R-:W-:-:S02]  /*a840*/  IMAD.MOV.U32 R84, RZ, RZ, R21 ;  /* 0x000000ffff547224 */ /* 0x000fc400078e0015 */
[----:B------:R-:W-:Y:S05]  /*a850*/  CALL.REL.NOINC `($__internal_5_$__cuda_sm70_shflsync_bfly_p) ;  /* 0x0000037000007944 */ /* 0x000fea0003c00000 */
[----:B-1----:R-:W-:Y:S01]  /*a860*/  FADD.FTZ R21, R21, R84 ;  /* 0x0000005415157221 */ /* 0x002fe20000010000 */
[----:B------:R-:W-:Y:S01]  /*a870*/  MOV R82, 0xa8d0 ;  /* 0x0000a8d000527802 */ /* 0x000fe20000000f00 */
[----:B0-----:R-:W-:-:S02]  /*a880*/  IMAD.MOV.U32 R85, RZ, RZ, 0x2 ;  /* 0x00000002ff557424 */ /* 0x001fc400078e00ff */
[----:B------:R-:W-:Y:S02]  /*a890*/  IMAD.MOV.U32 R94, RZ, RZ, 0x1f ;  /* 0x0000001fff5e7424 */ /* 0x000fe400078e00ff */
[----:B------:R-:W-:Y:S02]  /*a8a0*/  IMAD.MOV.U32 R99, RZ, RZ, -0x1 ;  /* 0xffffffffff637424 */ /* 0x000fe400078e00ff */
[----:B------:R-:W-:Y:S02]  /*a8b0*/  IMAD.MOV.U32 R84, RZ, RZ, R21 ;  /* 0x000000ffff547224 */ /* 0x000fe400078e0015 */
[----:B------:R-:W-:Y:S05]  /*a8c0*/  CALL.REL.NOINC `($__internal_5_$__cuda_sm70_shflsync_bfly_p) ;  /* 0x0000030000007944 */ /* 0x000fea0003c00000 */
[----:B-1----:R-:W-:Y:S01]  /*a8d0*/  FADD.FTZ R4, R21, R84 ;  /* 0x0000005415047221 */ /* 0x002fe20000010000 */
[----:B------:R-:W-:Y:S01]  /*a8e0*/  MOV R82, 0xa940 ;  /* 0x0000a94000527802 */ /* 0x000fe20000000f00 */
[----:B0-----:R-:W-:Y:S02]  /*a8f0*/  IMAD.MOV.U32 R85, RZ, RZ, 0x1 ;  /* 0x00000001ff557424 */ /* 0x001fe400078e00ff */
[----:B------:R-:W-:Y:S02]  /*a900*/  IMAD.MOV.U32 R94, RZ, RZ, 0x1f ;  /* 0x0000001fff5e7424 */ /* 0x000fe400078e00ff */
[----:B------:R-:W-:-:S02]  /*a910*/  IMAD.MOV.U32 R99, RZ, RZ, -0x1 ;  /* 0xffffffffff637424 */ /* 0x000fc400078e00ff */
[----:B------:R-:W-:Y:S02]  /*a920*/  IMAD.MOV.U32 R84, RZ, RZ, R4 ;  /* 0x000000ffff547224 */ /* 0x000fe400078e0004 */
[----:B------:R-:W-:Y:S05]  /*a930*/  CALL.REL.NOINC `($__internal_5_$__cuda_sm70_shflsync_bfly_p) ;  /* 0x0000029000007944 */ /* 0x000fea0003c00000 */
[----:B-1----:R-:W-:Y:S01]  /*a940*/  IMAD.MOV.U32 R5, RZ, RZ, R84 ;  /* 0x000000ffff057224 */ /* 0x002fe200078e0054 */
[----:B0-----:R-:W-:Y:S05]  /*a950*/  BRA `(.L_x_1268) ;  /* 0xffff82e000007947 */ /* 0x001fea000383ffff */
.L_x_1199:
[----:B------:R-:W-:Y:S01]  /*a960*/  IMAD.MOV.U32 R84, RZ, RZ, R129 ;  /* 0x000000ffff547224 */ /* 0x000fe200078e0081 */
[----:B------:R-:W-:Y:S01]  /*a970*/  MOV R82, 0xa9c0 ;  /* 0x0000a9c000527802 */ /* 0x000fe20000000f00 */
[----:B------:R-:W-:Y:S02]  /*a980*/  IMAD.MOV.U32 R85, RZ, RZ, 0x2 ;  /* 0x00000002ff557424 */ /* 0x000fe400078e00ff */
[----:B------:R-:W-:Y:S02]  /*a990*/  IMAD.MOV.U32 R94, RZ, RZ, 0x1f ;  /* 0x0000001fff5e7424 */ /* 0x000fe400078e00ff */
[----:B------:R-:W-:Y:S02]  /*a9a0*/  IMAD.MOV.U32 R99, RZ, RZ, -0x1 ;  /* 0xffffffffff637424 */ /* 0x000fe400078e00ff */
[----:B------:R-:W-:Y:S05]  /*a9b0*/  CALL.REL.NOINC `($__internal_5_$__cuda_sm70_shflsync_bfly_p) ;  /* 0x0000021000007944 */ /* 0x000fea0003c00000 */
[----:B-1----:R-:W-:Y:S01]  /*a9c0*/  IMAD.MOV.U32 R82, RZ, RZ, R84 ;  /* 0x000000ffff527224 */ /* 0x002fe200078e0054 */
[----:B0-----:R-:W-:Y:S05]  /*a9d0*/  BRA `(.L_x_1269) ;  /* 0xffffc67000007947 */ /* 0x001fea000383ffff */
.L_x_1200:
[----:B------:R-:W-:Y:S01]  /*a9e0*/  IMAD.MOV.U32 R84, RZ, RZ, R129 ;  /* 0x000000ffff547224 */ /* 0x000fe200078e0081 */
[----:B------:R-:W-:Y:S01]  /*a9f0*/  MOV R82, 0xaa40 ;  /* 0x0000aa4000527802 */ /* 0x000fe20000000f00 */
[----:B------:R-:W-:-:S02]  /*aa00*/  IMAD.MOV.U32 R85, RZ, RZ, 0x1 ;  /* 0x00000001ff557424 */ /* 0x000fc400078e00ff */
[----:B------:R-:W-:Y:S02]  /*aa10*/  IMAD.MOV.U32 R94, RZ, RZ, 0x1f ;  /* 0x0000001fff5e7424 */ /* 0x000fe400078e00ff */
[----:B------:R-:W-:Y:S02]  /*aa20*/  IMAD.MOV.U32 R99, RZ, RZ, -0x1 ;  /* 0xffffffffff637424 */ /* 0x000fe400078e00ff */
[----:B------:R-:W-:Y:S05]  /*aa30*/  CALL.REL.NOINC `($__internal_5_$__cuda_sm70_shflsync_bfly_p) ;  /* 0x0000019000007944 */ /* 0x000fea0003c00000 */
[----:B-1----:R-:W-:Y:S01]  /*aa40*/  IMAD.MOV.U32 R82, RZ, RZ, R84 ;  /* 0x000000ffff527224 */ /* 0x002fe200078e0054 */
[----:B0-----:R-:W-:Y:S05]  /*aa50*/  BRA `(.L_x_1270) ;  /* 0xffffc62000007947 */ /* 0x001fea000383ffff */
.L_x_1204:
        /* <DEDUP_REMOVED lines=8> */
.L_x_1205:
[----:B------:R-:W-:Y:S01]  /*aae0*/  IMAD.MOV.U32 R84, RZ, RZ, R5 ;  /* 0x000000ffff547224 */ /* 0x000fe200078e0005 */
[----:B------:R-:W-:Y:S01]  /*aaf0*/  MOV R82, 0xab40 ;  /* 0x0000ab4000527802 */ /* 0x000fe20000000f00 */
[----:B------:R-:W-:-:S02]  /*ab00*/  IMAD.MOV.U32 R85, RZ, RZ, 0x8 ;  /* 0x00000008ff557424 */ /* 0x000fc400078e00ff */
[----:B------:R-:W-:Y:S02]  /*ab10*/  IMAD.MOV.U32 R94, RZ, RZ, 0x1f ;  /* 0x0000001fff5e7424 */ /* 0x000fe400078e00ff */
[----:B------:R-:W-:Y:S02]  /*ab20*/  IMAD.MOV.U32 R99, RZ, RZ, -0x1 ;  /* 0xffffffffff637424 */ /* 0x000fe400078e00ff */
[----:B0-----:R-:W-:Y:S05]  /*ab30*/  CALL.REL.NOINC `($__internal_5_$__cuda_sm70_shflsync_bfly_p) ;  /* 0x0000009000007944 */ /* 0x001fea0003c00000 */
[----:B-1----:R-:W-:Y:S01]  /*ab40*/  FMNMX.FTZ R3, R5, R84, !PT ;  /* 0x0000005405037209 */ /* 0x002fe20007810000 */
[----:B0-----:R-:W-:Y:S01]  /*ab50*/  IMAD.MOV.U32 R85, RZ, RZ, 0x4 ;  /* 0x00000004ff557424 */ /* 0x001fe200078e00ff */
[----:B------:R-:W-:Y:S01]  /*ab60*/  MOV R82, 0xabb0 ;  /* 0x0000abb000527802 */ /* 0x000fe20000000f00 */
[----:B------:R-:W-:Y:S02]  /*ab70*/  IMAD.MOV.U32 R94, RZ, RZ, 0x1f ;  /* 0x0000001fff5e7424 */ /* 0x000fe400078e00ff */
[----:B------:R-:W-:Y:S02]  /*ab80*/  IMAD.MOV.U32 R99, RZ, RZ, -0x1 ;  /* 0xffffffffff637424 */ /* 0x000fe400078e00ff */
[----:B------:R-:W-:Y:S02]  /*ab90*/  IMAD.MOV.U32 R84, RZ, RZ, R3 ;  /* 0x000000ffff547224 */ /* 0x000fe400078e0003 */
[----:B------:R-:W-:Y:S05]  /*aba0*/  CALL.REL.NOINC `($__internal_5_$__cuda_sm70_shflsync_bfly_p) ;  /* 0x0000002000007944 */ /* 0x000fea0003c00000 */
[----:B-1----:R-:W-:Y:S01]  /*abb0*/  IMAD.MOV.U32 R6, RZ, RZ, R84 ;  /* 0x000000ffff067224 */ /* 0x002fe200078e0054 */
[----:B0-----:R-:W-:Y:S05]  /*abc0*/  BRA `(.L_x_1272) ;  /* 0xffffc77000007947 */ /* 0x001fea000383ffff */
        .weak           $__internal_5_$__cuda_sm70_shflsync_bfly_p
        .type           $__internal_5_$__cuda_sm70_shflsync_bfly_p,@function
        .size           $__internal_5_$__cuda_sm70_shflsync_bfly_p,(.L_x_4311 - $__internal_5_$__cuda_sm70_shflsync_bfly_p)
$__internal_5_$__cuda_sm70_shflsync_bfly_p:
[----:B------:R-:W-:Y:S01]  /*abd0*/  IMAD.MOV.U32 R83, RZ, RZ, 0x0 ;  /* 0x00000000ff537424 */ /* 0x000fe200078e00ff */
[----:B------:R-:W-:Y:S04]  /*abe0*/  WARPSYNC R99 ;  /* 0x0000006300007348 */ /* 0x000fe80003800000 */
[----:B------:R0:W1:Y:S01]  /*abf0*/  SHFL.BFLY PT, R84, R84, R85, R94 ;  /* 0x0c00005554547389 */ /* 0x00006200000e005e */
[----:B------:R-:W-:Y:S05]  /*ac00*/  RET.REL.NODEC R82 `(_ZN4mmha33masked_multihead_attention_kernelItLi160ELi256ELi4ELi32ELi64ELb1ELb0EEEv26Multihead_attention_paramsIT_XT5_EE) ;  /* 0xffff53f052007950 */ /* 0x000fea0003c3ffff */
.L_x_1273:
        /* <DEDUP_REMOVED lines=15> */
.L_x_4311:


//--------------------- .text._ZN4mmha33masked_multihead_attention_kernelIfLi160ELi256ELi1ELi64ELi256ELb1ELb1EEEv26Multihead_attention_paramsIT_XT5_EE --------------------------
	.section	.text._ZN4mmha33masked_multihead_attention_kernelIfLi160ELi256ELi1ELi64ELi256ELb1ELb1EEEv26Multihead_attention_paramsIT_XT5_EE,"ax",@progbits
	.sectioninfo	@"SHI_REGISTERS=255"
	.align	128
        .global         _ZN4mmha33masked_multihead_attention_kernelIfLi160ELi256ELi1ELi64ELi256ELb1ELb1EEEv26Multihead_attention_paramsIT_XT5_EE
        .type           _ZN4mmha33masked_multihead_attention_kernelIfLi160ELi256ELi1ELi64ELi256ELb1ELb1EEEv26Multihead_attention_paramsIT_XT5_EE,@function
        .size           _ZN4mmha33masked_multihead_attention_kernelIfLi160ELi256ELi1ELi64ELi256ELb1ELb1EEEv26Multihead_attention_paramsIT_XT5_EE,(.L_x_4332 - _ZN4mmha33masked_multihead_attention_kernelIfLi160ELi256ELi1ELi64ELi256ELb1ELb1EEEv26Multihead_attention_paramsIT_XT5_EE)
        .other          _ZN4mmha33masked_multihead_attention_kernelIfLi160ELi256ELi1ELi64ELi256ELb1ELb1EEEv26Multihead_attention_paramsIT_XT5_EE,@"STO_CUDA_ENTRY STV_DEFAULT"
_ZN4mmha33masked_multihead_attention_kernelIfLi160ELi256ELi1ELi64ELi256ELb1ELb1EEEv26Multihead_attention_paramsIT_XT5_EE:
.text._ZN4mmha33masked_multihead_attention_kernelIfLi160ELi256ELi1ELi64ELi256ELb1ELb1EEEv26Multihead_attention_paramsIT_XT5_EE:
[----:B------:R-:W-:Y:S02]  /*0000*/  MOV R1, c[0x0][0x28] ;  /* 0x00000a0000017a02 */ /* 0x000fe40000000f00 */
        /* <DEDUP_REMOVED lines=11> */
.L_x_1274:
[----:B------:R-:W-:Y:S01]  /*00c0*/  IABS R5, c[0x0][0x1d0] ;  /* 0x0000740000057a13 */ /* 0x000fe20000000000 */
[----:B------:R-:W-:Y:S01]  /*00d0*/  IMAD.MOV.U32 R14, RZ, RZ, 0x4 ;  /* 0x00000004ff0e7424 */ /* 0x000fe200078e00ff */
[----:B0-----:R-:W-:Y:S02]  /*00e0*/  IABS R6, R17 ;  /* 0x0000001100067213 */ /* 0x001fe40000000000 */
[----:B------:R-:W0:Y:S08]  /*00f0*/  I2F.RP R0, R5 ;  /* 0x0000000500007306 */ /* 0x000e300000209400 */
[----:B0-----:R-:W0:Y:S02]  /*0100*/  MUFU.RCP R0, R0 ;  /* 0x0000000000007308 */ /* 0x001e240000001000 */
[----:B0-----:R-:W-:-:S06]  /*0110*/  IADD3 R2, R0, 0xffffffe, RZ ;  /* 0x0ffffffe00027810 */ /* 0x001fcc0007ffe0ff */
[----:B------:R0:W1:Y:S02]  /*0120*/  F2I.FTZ.U32.TRUNC.NTZ R3, R2 ;  /* 0x0000000200037305 */ /* 0x000064000021f000 */
[----:B0-----:R-:W-:Y:S01]  /*0130*/  HFMA2.MMA R2, -RZ, RZ, 0, 0 ;  /* 0x00000000ff027435 */ /* 0x001fe200000001ff */
[----:B-1----:R-:W-:-:S05]  /*0140*/  IADD3 R4, RZ, -R3, RZ ;  /* 0x80000003ff047210 */ /* 0x002fca0007ffe0ff */
[----:B------:R-:W-:-:S04]  /*0150*/  IMAD R7, R4, R5, RZ ;  /* 0x0000000504077224 */ /* 0x000fc800078e02ff */
[----:B------:R-:W-:-:S06]  /*0160*/  IMAD.HI.U32 R3, R3, R7, R2 ;  /* 0x0000000703037227 */ /* 0x000fcc00078e0002 */
[----:B------:R-:W-:Y:S01]  /*0170*/  IMAD.HI.U32 R4, R3, R6, RZ ;  /* 0x0000000603047227 */ /* 0x000fe200078e00ff */
[----:B------:R-:W-:-:S03]  /*0180*/  ISETP.NE.U32.AND P0, PT, RZ, c[0x0][0x240], PT ;  /* 0x00009000ff007a0c */ /* 0x000fc60003f05070 */
[----:B------:R-:W-:Y:S01]  /*0190*/  IMAD.WIDE R2, R17, R14, c[0x0][0x278] ;  /* 0x00009e0011027625 */ /* 0x000fe200078e020e */
[----:B------:R-:W-:-:S05]  /*01a0*/  IADD3 R0, -R4, RZ, RZ ;  /* 0x000000ff04007210 */ /* 0x000fca0007ffe1ff */
[C---:B------:R-:W-:Y:S01]  /*01b0*/  IMAD R0, R5.reuse, R0, R6 ;  /* 0x0000000005007224 */ /* 0x040fe200078e0206 */
[----:B------:R-:W-:Y:S01]  /*01c0*/  ISETP.NE.AND.EX P0, PT, RZ, c[0x0][0x244], PT, P0 ;  /* 0x00009100ff007a0c */ /* 0x000fe20003f05300 */
[----:B------:R0:W2:Y:S03]  /*01d0*/  LDG.E R3, [R2.64] ;  /* 0x0000002402037981 */ /* 0x0000a6000c1e1900 */
[----:B------:R-:W-:-:S13]  /*01e0*/  ISETP.GT.U32.AND P2, PT, R5, R0, PT ;  /* 0x000000000500720c */ /* 0x000fda0003f44070 */
[----:B------:R-:W-:-:S04]  /*01f0*/  @!P2 IADD3 R0, R0, -R5, RZ ;  /* 0x800000050000a210 */ /* 0x000fc80007ffe0ff */
[----:B------:R-:W-:Y:S02]  /*0200*/  ISETP.GE.U32.AND P1, PT, R0, R5, PT ;  /* 0x000000050000720c */ /* 0x000fe40003f26070 */
[----:B------:R-:W-:Y:S02]  /*0210*/  LOP3.LUT R0, R17, c[0x0][0x1d0], RZ, 0x3c, !PT ;  /* 0x0000740011007a12 */ /* 0x000fe400078e3cff */
[----:B------:R-:W-:Y:S02]  /*0220*/  @!P2 IADD3 R4, R4, 0x1, RZ ;  /* 0x000000010404a810 */ /* 0x000fe40007ffe0ff */
[----:B------:R-:W-:Y:S02]  /*0230*/  ISETP.GE.AND P3, PT, R0, RZ, PT ;  /* 0x000000ff0000720c */ /* 0x000fe40003f66270 */
[----:B------:R-:W-:Y:S02]  /*0240*/  ISETP.NE.AND P2, PT, RZ, c[0x0][0x1d0], PT ;  /* 0x00007400ff007a0c */ /* 0x000fe40003f45270 */
[----:B------:R-:W-:-:S03]  /*0250*/  ISETP.EQ.AND P4, PT, RZ, c[0x0][0x1ec], P0 ;  /* 0x00007b00ff007a0c */ /* 0x000fc60000782270 */
[----:B------:R-:W-:-:S04]  /*0260*/  @P1 IADD3 R4, R4, 0x1, RZ ;  /* 0x0000000104041810 */ /* 0x000fc80007ffe0ff */
[----:B------:R-:W-:Y:S01]  /*0270*/  MOV R16, R4 ;  /* 0x0000000400107202 */ /* 0x000fe20000000f00 */
[----:B0-----:R-:W-:-:S03]  /*0280*/  HFMA2.MMA R2, -RZ, RZ, 0, 0 ;  /* 0x00000000ff027435 */ /* 0x001fc600000001ff */
[----:B------:R-:W-:Y:S02]  /*0290*/  @!P3 IADD3 R16, -R16, RZ, RZ ;  /* 0x000000ff1010b210 */ /* 0x000fe40007ffe1ff */
[----:B------:R-:W-:-:S05]  /*02a0*/  @!P2 LOP3.LUT R16, RZ, c[0x0][0x1d0], RZ, 0x33, !PT ;  /* 0x00007400ff10aa12 */ /* 0x000fca00078e33ff */
[----:B------:R-:W-:-:S05]  /*02b0*/  @P4 IMAD.WIDE R4, R16, R14, c[0x0][0x240] ;  /* 0x0000900010044625 */ /* 0x000fca00078e020e */
[----:B------:R-:W3:Y:S01]  /*02c0*/  @P4 LDG.E R2, [R4.64] ;  /* 0x0000002404024981 */ /* 0x000ee2000c1e1900 */
[----:B------:R-:W-:-:S03]  /*02d0*/  ISETP.NE.U32.AND P1, PT, RZ, c[0x0][0x1f8], PT ;  /* 0x00007e00ff007a0c */ /* 0x000fc60003f25070 */
[----:B------:R-:W0:Y:S01]  /*02e0*/  S2R R52, SR_TID.X ;  /* 0x0000000000347919 */ /* 0x000e220000002100 */
[----:B------:R-:W-:-:S03]  /*02f0*/  ISETP.NE.AND.EX P1, PT, RZ, c[0x0][0x1fc], PT, P1 ;  /* 0x00007f00ff007a0c */ /* 0x000fc60003f25310 */
[----:B------:R-:W1:Y:S01]  /*0300*/  S2R R40, SR_CTAID.X ;  /* 0x0000000000287919 */ /* 0x000e620000002500 */
[----:B------:R-:W-:Y:S01]  /*0310*/  SHF.R.S32.HI R6, RZ, 0x1f, R17 ;  /* 0x0000001fff067819 */ /* 0x000fe20000011411 */
[----:B------:R-:W-:-:S08]  /*0320*/  IMAD.MOV.U32 R41, RZ, RZ, RZ ;  /* 0x000000ffff297224 */ /* 0x000fd000078e00ff */
[----:B------:R-:W-:-:S04]  /*0330*/  @P1 LEA R10, P3, R17, c[0x0][0x1f8], 0x2 ;  /* 0x00007e00110a1a11 */ /* 0x000fc800078610ff */
[----:B------:R-:W-:-:S05]  /*0340*/  @P1 LEA.HI.X R11, R17, c[0x0][0x1fc], R6, 0x2, P3 ;  /* 0x00007f00110b1a11 */ /* 0x000fca00018f1406 */
[----:B------:R-:W4:Y:S01]  /*0350*/  @P1 LDG.E R41, [R10.64] ;  /* 0x000000240a291981 */ /* 0x000f22000c1e1900 */
[C---:B0-----:R-:W-:Y:S02]  /*0360*/  ISETP.LT.AND P2, PT, R52.reuse, 0x40, P4 ;  /* 0x000000403400780c */ /* 0x041fe40002741270 */
[----:B------:R-:W-:Y:S01]  /*0370*/  SHF.L.U32 R42, R52, 0x2, RZ ;  /* 0x00000002342a7819 */ /* 0x000fe200000006ff */
[----:B-1----:R-:W-:-:S04]  /*0380*/  IMAD R8, R17, c[0x0][0x1d8], R40 ;  /* 0x0000760011087a24 */ /* 0x002fc800078e0228 */
[----:B------:R-:W-:Y:S01]  /*0390*/  IMAD R252, R8, 0xa0, RZ ;  /* 0x000000a008fc7824 */ /* 0x000fe200078e02ff */
[----:B------:R-:W-:Y:S02]  /*03a0*/  IABS R15, c[0x0][0x1d4] ;  /* 0x00007500000f7a13 */ /* 0x000fe40000000000 */
[----:B------:R-:W-:Y:S02]  /*03b0*/  ISETP.GT.AND P5, PT, R52, 0x27, PT ;  /* 0x000000273400780c */ /* 0x000fe40003fa4270 */
[----:B------:R-:W0:Y:S01]  /*03c0*/  R2UR UR7, R15 ;  /* 0x000000000f0773c2 */ /* 0x000e2200000e0000 */
[----:B------:R-:W-:Y:S01]  /*03d0*/  IADD3 R18, R252, R42, RZ ;  /* 0x0000002afc127210 */ /* 0x000fe20007ffe0ff */
[----:B------:R-:W-:Y:S01]  /*03e0*/  CS2R R24, SRZ ;  /* 0x0000000000187805 */ /* 0x000fe2000001ff00 */
[----:B------:R-:W-:Y:S01]  /*03f0*/  CS2R R26, SRZ ;  /* 0x00000000001a7805 */ /* 0x000fe2000001ff00 */
[----:B------:R-:W-:Y:S01]  /*0400*/  UMOV UR4, URZ ;  /* 0x0000003f00047c82 */ /* 0x000fe20008000000 */
[----:B---3--:R-:W-:-:S04]  /*0410*/  @P2 IMAD R4, R2, c[0x0][0x1d8], R40 ;  /* 0x0000760002042a24 */ /* 0x008fc800078e0228 */
[----:B------:R-:W-:-:S04]  /*0420*/  @P2 IMAD R8, R4, 0xa0, R42 ;  /* 0x000000a004082824 */ /* 0x000fc800078e022a */
[----:B------:R-:W-:-:S05]  /*0430*/  @P2 IMAD.WIDE R8, R8, R14, c[0x0][0x230] ;  /* 0x00008c0008082625 */ /* 0x000fca00078e020e */
[----:B------:R1:W5:Y:S01]  /*0440*/  @P2 LDG.E.128 R36, [R8.64] ;  /* 0x0000002408242981 */ /* 0x000362000c1e1d00 */
[----:B--2---:R-:W2:Y:S02]  /*0450*/  R2UR UR40, R3 ;  /* 0x00000000032873c2 */ /* 0x004ea400000e0000 */
[----:B--2---:R-:W-:-:S06]  /*0460*/  UIADD3 UR39, UR40, -0x1, URZ ;  /* 0xffffffff28277890 */ /* 0x004fcc000fffe03f */
[----:B------:R-:W-:-:S04]  /*0470*/  MOV R3, UR39 ;  /* 0x0000002700037c02 */ /* 0x000fc80008000f00 */
[----:B------:R-:W-:-:S05]  /*0480*/  @!P5 SHF.L.U32 R3, R3, 0x2, RZ ;  /* 0x000000020303d819 */ /* 0x000fca00000006ff */
[----:B------:R-:W-:-:S04]  /*0490*/  @!P5 IMAD R3, R18, c[0x0][0x1d4], R3 ;  /* 0x000075001203da24 */ /* 0x000fc800078e0203 */
[----:B------:R-:W-:Y:S02]  /*04a0*/  @!P5 IMAD.WIDE R4, R3, R14, c[0x0][0x198] ;  /* 0x000066000304d625 */ /* 0x000fe400078e020e */
[----:B0-----:R-:W0:Y:S03]  /*04b0*/  I2F.RP R3, UR7 ;  /* 0x0000000700037d06 */ /* 0x001e260008209400 */
[----:B------:R2:W5:Y:S05]  /*04c0*/  @!P5 LDG.E.128 R24, [R4.64] ;  /* 0x000000240418d981 */ /* 0x00056a000c1e1d00 */
[----:B0-----:R-:W0:Y:S02]  /*04d0*/  MUFU.RCP R3, R3 ;  /* 0x0000000300037308 */ /* 0x001e240000001000 */
[----:B0-----:R-:W-:-:S06]  /*04e0*/  IADD3 R12, R3, 0xffffffe, RZ ;  /* 0x0ffffffe030c7810 */ /* 0x001fcc0007ffe0ff */
[----:B------:R-:W0:Y:S01]  /*04f0*/  F2I.FTZ.U32.TRUNC.NTZ R12, R12 ;  /* 0x0000000c000c7305 */ /* 0x000e22000021f000 */
[----:B--2---:R-:W-:Y:S01]  /*0500*/  IABS R4, UR39 ;  /* 0x0000002700047c13 */ /* 0x004fe20008000000 */
[----:B0-----:R-:W0:Y:S08]  /*0510*/  R2UR UR5, R12 ;  /* 0x000000000c0573c2 */ /* 0x001e3000000e0000 */
[----:B------:R-:W2:Y:S01]  /*0520*/  R2UR UR38, R4 ;  /* 0x00000000042673c2 */ /* 0x000ea200000e0000 */
[----:B0-----:R-:W-:-:S04]  /*0530*/  UIADD3 UR6, URZ, -UR5, URZ ;  /* 0x800000053f067290 */ /* 0x001fc8000fffe03f */
[----:B------:R-:W-:-:S04]  /*0540*/  UIMAD UR6, UR6, UR7, URZ ;  /* 0x00000007060672a4 */ /* 0x000fc8000f8e023f */
[----:B------:R-:W-:-:S04]  /*0550*/  UIMAD.WIDE.U32 UR4, UR5, UR6, UR4 ;  /* 0x00000006050472a5 */ /* 0x000fc8000f8e0004 */
[----:B--2---:R-:W-:-:S04]  /*0560*/  UIMAD.WIDE.U32 UR4, UR5, UR38, URZ ;  /* 0x00000026050472a5 */ /* 0x004fc8000f8e003f */
[----:B------:R-:W-:-:S04]  /*0570*/  UIADD3 UR5, -UR5, URZ, URZ ;  /* 0x0000003f05057290 */ /* 0x000fc8000fffe13f */
[----:B------:R-:W-:-:S04]  /*0580*/  UIMAD UR38, UR7, UR5, UR38 ;  /* 0x00000005072672a4 */ /* 0x000fc8000f8e0226 */
[----:B------:R-:W-:Y:S01]  /*0590*/  UISETP.GT.U32.AND UP0, UPT, UR7, UR38, UPT ;  /* 0x000000260700728c */ /* 0x000fe2000bf04070 */
[----:B------:R-:W-:Y:S01]  /*05a0*/  ISETP.EQ.U32.AND P0, PT, RZ, c[0x0][0x170], PT ;  /* 0x00005c00ff007a0c */ /* 0x000fe20003f02070 */
[----:B------:R1:W-:Y:S09]  /*05b0*/  STL [R1+0x794], R16 ;  /* 0x0007941001007387 */ /* 0x0003f20000100800 */
[----:B------:R-:W-:Y:S01]  /*05c0*/  @!UP0 UIADD3 UR38, UR38, -UR7, URZ ;  /* 0x8000000726268290 */ /* 0x000fe2000fffe03f */
[----:B------:R-:W-:-:S03]  /*05d0*/  ISETP.EQ.OR.EX P0, PT, RZ, c[0x0][0x174], P5, P0 ;  /* 0x00005d00ff007a0c */ /* 0x000fc60002f02700 */
[----:B------:R-:W-:Y:S01]  /*05e0*/  UISETP.GT.U32.AND UP1, UPT, UR7, UR38, UPT ;  /* 0x000000260700728c */ /* 0x000fe2000bf24070 */
[----:B------:R1:W-:Y:S01]  /*05f0*/  STL [R1+0x790], R42 ;  /* 0x0007902a01007387 */ /* 0x0003e20000100800 */
[----:B------:R-:W-:-:S03]  /*0600*/  IMAD R0, R40, 0xa0, RZ ;  /* 0x000000a028007824 */ /* 0x000fc600078e02ff */
[----:B----4-:R1:W-:Y:S01]  /*0610*/  STL [R1+0x77c], R41 ;  /* 0x00077c2901007387 */ /* 0x0103e20000100800 */
[----:B------:R-:W-:Y:S01]  /*0620*/  ULDC UR4, c[0x0][0x1d4] ;  /* 0x0000750000047ab9 */ /* 0x000fe20000000800 */
[----:B------:R-:W-:Y:S01]  /*0630*/  IMAD.IADD R13, R0, 0x1, R42 ;  /* 0x00000001000d7824 */ /* 0x000fe200078e022a */
[----:B------:R-:W-:-:S03]  /*0640*/  UISETP.GE.AND UP0, UPT, UR39, URZ, UPT ;  /* 0x0000003f2700728c */ /* 0x000fc6000bf06270 */
[----:B------:R-:W-:Y:S02]  /*0650*/  @!UP1 UIADD3 UR38, UR38, -UR7, URZ ;  /* 0x8000000726269290 */ /* 0x000fe4000fffe03f */
[----:B------:R-:W-:Y:S01]  /*0660*/  UISETP.NE.AND UP1, UPT, URZ, UR4, UPT ;  /* 0x000000043f00728c */ /* 0x000fe2000bf25270 */
[----:B------:R-:W-:Y:S01]  /*0670*/  CS2R R20, SRZ ;  /* 0x0000000000147805 */ /* 0x000fe2000001ff00 */
[----:B------:R-:W-:Y:S01]  /*0680*/  CS2R R22, SRZ ;  /* 0x0000000000167805 */ /* 0x000fe2000001ff00 */
[----:B------:R-:W-:Y:S01]  /*0690*/  @!P0 IMAD.WIDE R6, R13, R14, c[0x0][0x170] ;  /* 0x00005c000d068625 */ /* 0x000fe200078e020e */
[----:B------:R-:W-:Y:S02]  /*06a0*/  BSSY B0, `(.L_x_1275) ;  /* 0x0000023000007945 */ /* 0x000fe40003800000 */
[----:B------:R-:W-:Y:S01]  /*06b0*/  @!UP0 UIADD3 UR38, -UR38, URZ, URZ ;  /* 0x0000003f26268290 */ /* 0x000fe2000fffe13f */
[----:B------:R-:W-:Y:S01]  /*06c0*/  IMAD R3, R17, c[0x0][0x1c8], R0 ;  /* 0x0000720011037a24 */ /* 0x000fe200078e0200 */
[----:B------:R1:W5:Y:S01]  /*06d0*/  @!P0 LDG.E.128 R20, [R6.64] ;  /* 0x0000002406148981 */ /* 0x000362000c1e1d00 */
[----:B------:R-:W-:-:S02]  /*06e0*/  ISETP.NE.AND P0, PT, RZ, c[0x0][0x1c8], PT ;  /* 0x00007200ff007a0c */ /* 0x000fc40003f05270 */
[----:B------:R-:W-:Y:S01]  /*06f0*/  @!UP1 ULOP3.LUT UR38, URZ, UR4, URZ, 0x33, !UPT ;  /* 0x000000043f269292 */ /* 0x000fe2000f8e333f */
[----:B------:R-:W-:Y:S01]  /*0700*/  P2R R248, PR, RZ, 0x10 ;  /* 0x00000010fff87803 */ /* 0x000fe20000000000 */
[----:B------:R-:W-:Y:S01]  /*0710*/  CS2R R32, SRZ ;  /* 0x0000000000207805 */ /* 0x000fe2000001ff00 */
[----:B------:R-:W-:Y:S01]  /*0720*/  ISETP.NE.AND P4, PT, RZ, c[0x0][0x1ec], PT ;  /* 0x00007b00ff007a0c */ /* 0x000fe20003f85270 */
[----:B------:R-:W-:Y:S01]  /*0730*/  CS2R R34, SRZ ;  /* 0x0000000000227805 */ /* 0x000fe2000001ff00 */
[----:B------:R-:W-:Y:S01]  /*0740*/  SEL R3, R252, R3, !P0 ;  /* 0x00000003fc037207 */ /* 0x000fe20004000000 */
[----:B------:R-:W-:Y:S05]  /*0750*/  @P5 BRA `(.L_x_1276) ;  /* 0x0000017000005947 */ /* 0x000fea0003800000 */
[----:B------:R-:W-:Y:S02]  /*0760*/  MOV R0, c[0x0][0x258] ;  /* 0x0000960000007a02 */ /* 0x000fe40000000f00 */
[----:B------:R-:W-:Y:S02]  /*0770*/  IADD3 R3, R3, R42, RZ ;  /* 0x0000002a03037210 */ /* 0x000fe40007ffe0ff */
[----:B------:R-:W-:-:S13]  /*0780*/  ISETP.NE.AND P0, PT, R0, 0x2, PT ;  /* 0x000000020000780c */ /* 0x000fda0003f05270 */
[----:B-1----:R-:W-:-:S04]  /*0790*/  @!P0 IADD3 R8, P1, R3, c[0x0][0x168], RZ ;  /* 0x00005a0003088a10 */ /* 0x002fc80007f3e0ff */
[----:B------:R-:W-:-:S05]  /*07a0*/  @!P0 LEA.HI.X.SX32 R9, R3, c[0x0][0x16c], 0x1, P1 ;  /* 0x00005b0003098a11 */ /* 0x000fca00008f0eff */
[----:B------:R-:W2:Y:S01]  /*07b0*/  @!P0 LDG.E R8, [R8.64] ;  /* 0x0000002408088981 */ /* 0x000ea2000c1e1900 */
[----:B------:R-:W-:Y:S01]  /*07c0*/  @!P0 MOV R4, c[0x0][0x248] ;  /* 0x0000920000048a02 */ /* 0x000fe20000000f00 */
[----:B------:R-:W-:Y:S01]  /*07d0*/  @P0 IMAD.WIDE R6, R3, R14, c[0x0][0x168] ;  /* 0x00005a0003060625 */ /* 0x000fe200078e020e */
[----:B------:R-:W-:-:S04]  /*07e0*/  @!P0 MOV R5, c[0x0][0x24c] ;  /* 0x0000930000058a02 */ /* 0x000fc80000000f00 */
[----:B------:R0:W5:Y:S04]  /*07f0*/  @P0 LDG.E.128 R32, [R6.64] ;  /* 0x0000002406200981 */ /* 0x000168000c1e1d00 */
[----:B------:R-:W3:Y:S01]  /*0800*/  @!P0 LDG.E R4, [R4.64] ;  /* 0x0000002404048981 */ /* 0x000ee2000c1e1900 */
[----:B--2---:R-:W-:Y:S02]  /*0810*/  @!P0 PRMT R0, R8, 0x9910, RZ ;  /* 0x0000991008008816 */ /* 0x004fe400000000ff */
[--C-:B------:R-:W-:Y:S02]  /*0820*/  @!P0 SHF.R.U32.HI R3, RZ, 0x10, R8.reuse ;  /* 0x00000010ff038819 */ /* 0x100fe40000011608 */
[----:B------:R-:W-:Y:S02]  /*0830*/  @!P0 SHF.R.U32.HI R10, RZ, 0x18, R8 ;  /* 0x00000018ff0a8819 */ /* 0x000fe40000011608 */
[----:B------:R-:W-:Y:S01]  /*0840*/  @!P0 SHF.R.S32.HI R0, RZ, 0x8, R0 ;  /* 0x00000008ff008819 */ /* 0x000fe20000011400 */
[----:B------:R-:W3:Y:S08]  /*0850*/  @!P0 I2F.S8 R11, R8 ;  /* 0x00000008000b8306 */ /* 0x000ef00000001400 */
[----:B------:R-:W1:Y:S08]  /*0860*/  @!P0 I2F.S8 R3, R3 ;  /* 0x0000000300038306 */ /* 0x000e700000001400 */
[----:B------:R-:W2:Y:S08]  /*0870*/  @!P0 I2F.S8 R10, R10 ;  /* 0x0000000a000a8306 */ /* 0x000eb00000001400 */
[----:B------:R-:W4:Y:S01]  /*0880*/  @!P0 I2F.S16 R0, R0 ;  /* 0x0000000000008306 */ /* 0x000f220000101400 */
[----:B---3--:R-:W-:-:S02]  /*0890*/  @!P0 FMUL.FTZ R32, R11, R4 ;  /* 0x000000040b208220 */ /* 0x008fc40000410000 */
[-C--:B-1----:R-:W-:Y:S02]  /*08a0*/  @!P0 FMUL.FTZ R34, R3, R4.reuse ;  /* 0x0000000403228220 */ /* 0x082fe40000410000 */
[-C--:B--2---:R-:W-:Y:S02]  /*08b0*/  @!P0 FMUL.FTZ R35, R10, R4.reuse ;  /* 0x000000040a238220 */ /* 0x084fe40000410000 */
[----:B----4-:R-:W-:Y:S02]  /*08c0*/  @!P0 FMUL.FTZ R33, R0, R4 ;  /* 0x0000000400218220 */ /* 0x010fe40000410000 */
.L_x_1276:
[----:B0-----:R-:W-:Y:S05]  /*08d0*/  BSYNC B0 ;  /* 0x0000000000007941 */ /* 0x001fea0003800000 */
.L_x_1275:
        /* <DEDUP_REMOVED lines=9> */
[----:B------:R-:W-:-:S06]  /*0970*/  IMAD.WIDE R28, R13, R14, c[0x0][0x180] ;  /* 0x000060000d1c7625 */ /* 0x000fcc00078e020e */
[----:B------:R-:W5:Y:S02]  /*0980*/  LDG.E.128 R28, [R28.64] ;  /* 0x000000241c1c7981 */ /* 0x000f64000c1e1d00 */
.L_x_1278:
[----:B------:R-:W-:Y:S05]  /*0990*/  BSYNC B0 ;  /* 0x0000000000007941 */ /* 0x000fea0003800000 */
.L_x_1277:
[----:B-----5:R-:W-:Y:S01]  /*09a0*/  @!P4 FADD.FTZ R24, R24, R28 ;  /* 0x0000001c1818c221 */ /* 0x020fe20000010000 */
[----:B------:R-:W-:Y:S01]  /*09b0*/  ULDC.U8 UR4, c[0x0][0x1e4] ;  /* 0x0000790000047ab9 */ /* 0x000fe20000000000 */
[----:B------:R-:W-:Y:S01]  /*09c0*/  @!P4 FADD.FTZ R25, R25, R29 ;  /* 0x0000001d1919c221 */ /* 0x000fe20000010000 */
[----:B------:R-:W-:Y:S01]  /*09d0*/  ISETP.NE.AND P1, PT, RZ, UR4, PT ;  /* 0x00000004ff007c0c */ /* 0x000fe2000bf25270 */
[----:B------:R-:W-:Y:S01]  /*09e0*/  @!P4 FADD.FTZ R26, R26, R30 ;  /* 0x0000001e1a1ac221 */ /* 0x000fe20000010000 */
[----:B------:R-:W-:Y:S01]  /*09f0*/  ISETP.GE.AND P0, PT, R52, 0x40, PT ;  /* 0x000000403400780c */ /* 0x000fe20003f06270 */
[----:B------:R-:W-:Y:S02]  /*0a00*/  @!P4 FADD.FTZ R27, R27, R31 ;  /* 0x0000001f1b1bc221 */ /* 0x000fe40000010000 */
[----:B------:R-:W-:Y:S02]  /*0a10*/  @P2 FMUL.FTZ R24, R24, R36 ;  /* 0x0000002418182220 */ /* 0x000fe40000410000 */
[----:B------:R-:W-:-:S02]  /*0a20*/  @P2 FMUL.FTZ R25, R25, R37 ;  /* 0x0000002519192220 */ /* 0x000fc40000410000 */
[----:B------:R-:W-:Y:S02]  /*0a30*/  @P2 FMUL.FTZ R26, R26, R38 ;  /* 0x000000261a1a2220 */ /* 0x000fe40000410000 */
[----:B------:R-:W-:Y:S01]  /*0a40*/  @P2 FMUL.FTZ R27, R27, R39 ;  /* 0x000000271b1b2220 */ /* 0x000fe20000410000 */
[----:B------:R-:W-:Y:S01]  /*0a50*/  ISETP.LT.AND P2, PT, RZ, c[0x0][0x1e0], PT ;  /* 0x00007800ff007a0c */ /* 0x000fe20003f41270 */
[----:B------:R-:W-:Y:S02]  /*0a60*/  IMAD R249, R16, c[0x0][0x1d8], RZ ;  /* 0x0000760010f97a24 */ /* 0x000fe400078e02ff */
[----:B------:R-:W-:Y:S02]  /*0a70*/  FADD.FTZ R32, R20, R32 ;  /* 0x0000002014207221 */ /* 0x000fe40000010000 */
[----:B------:R-:W-:Y:S02]  /*0a80*/  FADD.FTZ R33, R21, R33 ;  /* 0x0000002115217221 */ /* 0x000fe40000010000 */
[----:B------:R-:W-:-:S02]  /*0a90*/  FADD.FTZ R34, R22, R34 ;  /* 0x0000002216227221 */ /* 0x000fc40000010000 */
[----:B------:R-:W-:Y:S02]  /*0aa0*/  FADD.FTZ R35, R23, R35 ;  /* 0x0000002317237221 */ /* 0x000fe40000010000 */
[----:B------:R-:W-:Y:S02]  /*0ab0*/  IMAD R249, R249, c[0x0][0x1d0], R40 ;  /* 0x00007400f9f97a24 */ /* 0x000fe400078e0228 */
[----:B------:R-:W-:Y:S05]  /*0ac0*/  @!P1 BRA P2, `(.L_x_1279) ;  /* 0x00000be000009947 */ /* 0x000fea0001000000 */
[----:B------:R-:W-:-:S05]  /*0ad0*/  IMAD.MOV.U32 R0, RZ, RZ, c[0x0][0x1e0] ;  /* 0x00007800ff007624 */ /* 0x000fca00078e00ff */
[----:B------:R-:W-:-:S13]  /*0ae0*/  ISETP.LT.OR P1, PT, R0, 0x1, !P1 ;  /* 0x000000010000780c */ /* 0x000fda0004f21670 */
[----:B------:R-:W-:Y:S05]  /*0af0*/  @P1 BRA `(.L_x_1280) ;  /* 0x0000107000001947 */ /* 0x000fea0003800000 */
[----:B------:R-:W-:Y:S02]  /*0b00*/  LEA.HI R0, R0, c[0x0][0x1e0], RZ, 0x1 ;  /* 0x0000780000007a11 */ /* 0x000fe400078f08ff */
[----:B-1----:R-:W-:Y:S02]  /*0b10*/  IABS R8, R42 ;  /* 0x0000002a00087213 */ /* 0x002fe40000000000 */
[----:B------:R-:W-:-:S04]  /*0b20*/  SHF.R.S32.HI R19, RZ, 0x1, R0 ;  /* 0x00000001ff137819 */ /* 0x000fc80000011400 */
[-C--:B------:R-:W-:Y:S02]  /*0b30*/  IABS R3, R19.reuse ;  /* 0x0000001300037213 */ /* 0x080fe40000000000 */
[----:B------:R-:W-:Y:S02]  /*0b40*/  IABS R9, R19 ;  /* 0x0000001300097213 */ /* 0x000fe40000000000 */
[----:B------:R-:W0:Y:S08]  /*0b50*/  I2F.RP R0, R3 ;  /* 0x0000000300007306 */ /* 0x000e300000209400 */
[----:B0-----:R-:W0:Y:S02]  /*0b60*/  MUFU.RCP R0, R0 ;  /* 0x0000000000007308 */ /* 0x001e240000001000 */
[----:B0-----:R-:W-:-:S02]  /*0b70*/  IADD3 R4, R0, 0xffffffe, RZ ;  /* 0x0ffffffe00047810 */ /* 0x001fc40007ffe0ff */
[----:B------:R-:W-:-:S04]  /*0b80*/  IADD3 R0, RZ, -R9, RZ ;  /* 0x80000009ff007210 */ /* 0x000fc80007ffe0ff */
[----:B------:R0:W1:Y:S02]  /*0b90*/  F2I.FTZ.U32.TRUNC.NTZ R5, R4 ;  /* 0x0000000400057305 */ /* 0x000064000021f000 */
[----:B0-----:R-:W-:Y:S01]  /*0ba0*/  HFMA2.MMA R4, -RZ, RZ, 0, 0 ;  /* 0x00000000ff047435 */ /* 0x001fe200000001ff */
[----:B-1----:R-:W-:-:S05]  /*0bb0*/  IADD3 R6, RZ, -R5, RZ ;  /* 0x80000005ff067210 */ /* 0x002fca0007ffe0ff */
[----:B------:R-:W-:Y:S01]  /*0bc0*/  IMAD R7, R6, R3, RZ ;  /* 0x0000000306077224 */ /* 0x000fe200078e02ff */
[----:B------:R-:W-:-:S03]  /*0bd0*/  MOV R6, R8 ;  /* 0x0000000800067202 */ /* 0x000fc60000000f00 */
[----:B------:R-:W-:-:S06]  /*0be0*/  IMAD.HI.U32 R5, R5, R7, R4 ;  /* 0x0000000705057227 */ /* 0x000fcc00078e0004 */
[----:B------:R-:W-:-:S04]  /*0bf0*/  IMAD.HI.U32 R5, R5, R6, RZ ;  /* 0x0000000605057227 */ /* 0x000fc800078e00ff */
[----:B------:R-:W-:-:S05]  /*0c00*/  IMAD R0, R5, R0, R6 ;  /* 0x0000000005007224 */ /* 0x000fca00078e0206 */
[----:B------:R-:W-:-:S13]  /*0c10*/  ISETP.GT.U32.AND P1, PT, R3, R0, PT ;  /* 0x000000000300720c */ /* 0x000fda0003f24070 */
[----:B------:R-:W-:Y:S01]  /*0c20*/  @!P1 IMAD.IADD R0, R0, 0x1, -R3 ;  /* 0x0000000100009824 */ /* 0x000fe200078e0a03 */
[----:B------:R-:W-:-:S04]  /*0c30*/  @!P1 IADD3 R5, R5, 0x1, RZ ;  /* 0x0000000105059810 */ /* 0x000fc80007ffe0ff */
[----:B------:R-:W-:Y:S02]  /*0c40*/  ISETP.GE.U32.AND P2, PT, R0, R3, PT ;  /* 0x000000030000720c */ /* 0x000fe40003f46070 */
[----:B------:R-:W-:-:S04]  /*0c50*/  LOP3.LUT R0, R42, R19, RZ, 0x3c, !PT ;  /* 0x000000132a007212 */ /* 0x000fc800078e3cff */
[----:B------:R-:W-:-:S07]  /*0c60*/  ISETP.GE.AND P1, PT, R0, RZ, PT ;  /* 0x000000ff0000720c */ /* 0x000fce0003f26270 */
[----:B------:R-:W-:Y:S02]  /*0c70*/  @P2 IADD3 R5, R5, 0x1, RZ ;  /* 0x0000000105052810 */ /* 0x000fe40007ffe0ff */
[----:B------:R-:W-:Y:S02]  /*0c80*/  ISETP.NE.AND P2, PT, R19, RZ, PT ;  /* 0x000000ff1300720c */ /* 0x000fe40003f45270 */
[----:B------:R-:W-:-:S04]  /*0c90*/  MOV R22, R5 ;  /* 0x0000000500167202 */ /* 0x000fc80000000f00 */
[----:B------:R-:W-:Y:S02]  /*0ca0*/  @!P1 IADD3 R22, -R22, RZ, RZ ;  /* 0x000000ff16169210 */ /* 0x000fe40007ffe1ff */
[----:B------:R-:W-:Y:S02]  /*0cb0*/  ISETP.LT.AND P1, PT, R42, c[0x0][0x1e0], !P0 ;  /* 0x000078002a007a0c */ /* 0x000fe40004721270 */
[----:B------:R-:W-:Y:S02]  /*0cc0*/  LOP3.LUT P0, RZ, R19, 0x3, RZ, 0xc0, !PT ;  /* 0x0000000313ff7812 */ /* 0x000fe4000780c0ff */
[----:B------:R-:W-:Y:S02]  /*0cd0*/  P2R R36, PR, RZ, 0x2 ;  /* 0x00000002ff247803 */ /* 0x000fe40000000000 */
[----:B------:R-:W-:-:S04]  /*0ce0*/  @!P2 LOP3.LUT R22, RZ, R19, RZ, 0x33, !PT ;  /* 0x00000013ff16a212 */ /* 0x000fc800078e33ff */
[----:B------:R-:W-:-:S05]  /*0cf0*/  IADD3 R0, -R22, RZ, RZ ;  /* 0x000000ff16007210 */ /* 0x000fca0007ffe1ff */
[----:B------:R-:W-:Y:S01]  /*0d00*/  IMAD R23, R19, R0, R42 ;  /* 0x0000000013177224 */ /* 0x000fe200078e022a */
[----:B------:R-:W-:Y:S05]  /*0d10*/  @!P0 BRA `(.L_x_1281) ;  /* 0x0000013000008947 */ /* 0x000fea0003800000 */
[----:B------:R-:W-:Y:S01]  /*0d20*/  MOV R0, 0x0 ;  /* 0x0000000000007802 */ /* 0x000fe20000000f00 */
[----:B------:R-:W-:Y:S01]  /*0d30*/  IMAD.MOV.U32 R5, RZ, RZ, c[0x4][0xcc] ;  /* 0x01003300ff057624 */ /* 0x000fe200078e00ff */
[----:B------:R-:W-:Y:S01]  /*0d40*/  MOV R4, c[0x4][0xc8] ;  /* 0x0100320000047a02 */ /* 0x000fe20000000f00 */
[----:B------:R-:W-:Y:S01]  /*0d50*/  IMAD.MOV.U32 R11, RZ, RZ, c[0x4][0x94] ;  /* 0x01002500ff0b7624 */ /* 0x000fe200078e00ff */
[----:B------:R0:W1:Y:S01]  /*0d60*/  LDC.64 R14, c[0x4][R0] ;  /* 0x01000000000e7b82 */ /* 0x0000620000000a00 */
[----:B------:R-:W-:Y:S02]  /*0d70*/  MOV R6, c[0x4][0xd0] ;  /* 0x0100340000067a02 */ /* 0x000fe40000000f00 */
[----:B------:R-:W-:Y:S02]  /*0d80*/  MOV R7, c[0x4][0xd4] ;  /* 0x0100350000077a02 */ /* 0x000fe40000000f00 */
[----:B------:R-:W-:-:S02]  /*0d90*/  MOV R8, 0x53f ;  /* 0x0000053f00087802 */ /* 0x000fc40000000f00 */
[----:B------:R-:W-:Y:S02]  /*0da0*/  MOV R10, c[0x4][0x90] ;  /* 0x01002400000a7a02 */ /* 0x000fe40000000f00 */
[----:B------:R-:W-:Y:S02]  /*0db0*/  MOV R12, 0x1 ;  /* 0x00000001000c7802 */ /* 0x000fe40000000f00 */
[----:B------:R-:W-:Y:S02]  /*0dc0*/  MOV R13, RZ ;  /* 0x000000ff000d7202 */ /* 0x000fe40000000f00 */
[----:B0-----:R-:W-:Y:S01]  /*0dd0*/  LEPC R16 ;  /* 0x000000000010734e */ /* 0x001fe20000000000 */
[----:B------:R-:W-:Y:S02]  /*0de0*/  MOV R3, 0xe50 ;  /* 0x00000e5000037802 */ /* 0x000fe40000000f00 */
[----:B------:R-:W-:Y:S02]  /*0df0*/  MOV R20, 0xdd0 ;  /* 0x00000dd000147802 */ /* 0x000fe40000000f00 */
[----:B------:R-:W-:Y:S02]  /*0e00*/  MOV R21, 0x0 ;  /* 0x0000000000157802 */ /* 0x000fe40000000f00 */
[----:B------:R-:W-:-:S02]  /*0e10*/  MOV R0, 0x0 ;  /* 0x0000000000007802 */ /* 0x000fc40000000f00 */
[----:B------:R-:W-:-:S04]  /*0e20*/  IADD3 R20, P0, P1, -R20, R3, R16 ;  /* 0x0000000314147210 */ /* 0x000fc8000791e110 */
[----:B------:R-:W-:-:S04]  /*0e30*/  IADD3.X R21, ~R0, R21, R17, P0, P1 ;  /* 0x0000001500157210 */ /* 0x000fc800007e2511 */
[----:B-1----:R-:W-:Y:S05]  /*0e40*/  CALL.ABS.NOINC R14 ;  /* 0x000000000e007343 */ /* 0x002fea0003c00000 */
.L_x_1281:
[----:B------:R-:W-:Y:S01]  /*0e50*/  ISETP.NE.AND P6, PT, R36, RZ, PT ;  /* 0x000000ff2400720c */ /* 0x000fe20003fc5270 */
[----:B------:R-:W-:Y:S01]  /*0e60*/  IMAD R0, R19, R22, R23 ;  /* 0x0000001613007224 */ /* 0x000fe200078e0217 */
[----:B------:R-:W-:-:S04]  /*0e70*/  MOV R5, c[0x0][0x1e0] ;  /* 0x0000780000057a02 */ /* 0x000fc80000000f00 */
[----:B------:R-:W-:-:S04]  /*0e80*/  LEA R14, R0, 0x840, 0x2 ;  /* 0x00000840000e7811 */ /* 0x000fc800078e10ff */
[----:B------:R-:W-:-:S03]  /*0e90*/  LEA R15, R5, R14, 0x2 ;  /* 0x0000000e050f7211 */ /* 0x000fc600078e10ff */
[----:B------:R-:W-:Y:S05]  /*0ea0*/  @!P6 BRA `(.L_x_1282) ;  /* 0x000000300000e947 */ /* 0x000fea0003800000 */
[----:B------:R-:W-:Y:S01]  /*0eb0*/  ISETP.NE.AND P5, PT, RZ, c[0x0][0x1ec], PT ;  /* 0x00007b00ff007a0c */ /* 0x000fe20003fa5270 */
[----:B------:R0:W-:-:S12]  /*0ec0*/  STS.128 [R14], R32 ;  /* 0x000000200e007388 */ /* 0x0001d80000000c00 */
[----:B------:R0:W-:Y:S02]  /*0ed0*/  @!P5 STS.128 [R15], R24 ;  /* 0x000000180f00d388 */ /* 0x0001e40000000c00 */
.L_x_1282:
        /* <DEDUP_REMOVED lines=11> */
[----:B------:R-:W-:Y:S01]  /*0f90*/  LEA R17, R0, 0x840, 0x2 ;  /* 0x0000084000117811 */ /* 0x000fe200078e10ff */
[----:B0-----:R0:W1:Y:S01]  /*0fa0*/  LDS R32, [R0.X4+0x840] ;  /* 0x0008400000207984 */ /* 0x0010620000004800 */
[----:B------:R-:W-:Y:S01]  /*0fb0*/  ISETP.NE.AND P0, PT, RZ, c[0x0][0x1ec], PT ;  /* 0x00007b00ff007a0c */ /* 0x000fe20003f05270 */
[----:B------:R-:W-:Y:S02]  /*0fc0*/  BSSY B1, `(.L_x_1285) ;  /* 0x0000060000017945 */ /* 0x000fe40003800000 */
[----:B------:R-:W-:Y:S01]  /*0fd0*/  IMAD R16, R19, 0x4, R17 ;  /* 0x0000000413107824 */ /* 0x000fe200078e0211 */
[----:B------:R0:W2:Y:S04]  /*0fe0*/  LDS R34, [R0.X4+0x844] ;  /* 0x0008440000227984 */ /* 0x0000a80000004800 */
[----:B------:R0:W3:Y:S04]  /*0ff0*/  LDS R33, [R16] ;  /* 0x0000000010217984 */ /* 0x0000e80000000800 */
[----:B------:R0:W4:Y:S01]  /*1000*/  LDS R35, [R16+0x4] ;  /* 0x0000040010237984 */ /* 0x0001220000000800 */
[----:B------:R-:W-:Y:S05]  /*1010*/  @!P0 BRA `(.L_x_1286) ;  /* 0x0000022000008947 */ /* 0x000fea0003800000 */
[----:B0-----:R-:W-:-:S04]  /*1020*/  LEA.HI R0, R0, R0, RZ, 0x1 ;  /* 0x0000000000007211 */ /* 0x001fc800078f08ff */
[----:B------:R-:W-:-:S04]  /*1030*/  SHF.L.U32 R0, R0, 0x1, RZ ;  /* 0x0000000100007819 */ /* 0x000fc800000006ff */
[----:B------:R-:W-:-:S04]  /*1040*/  LOP3.LUT R8, R0, 0xfffffffc, RZ, 0xc0, !PT ;  /* 0xfffffffc00087812 */ /* 0x000fc800078ec0ff */
[----:B------:R-:W-:-:S13]  /*1050*/  ISETP.GE.AND P0, PT, R8, c[0x0][0x1e0], PT ;  /* 0x0000780008007a0c */ /* 0x000fda0003f06270 */
[----:B------:R-:W-:Y:S05]  /*1060*/  @P0 BRA `(.L_x_1287) ;  /* 0x0000055000000947 */ /* 0x000fea0003800000 */
[----:B------:R-:W0:Y:S01]  /*1070*/  I2F R3, c[0x0][0x1e0] ;  /* 0x0000780000037b06 */ /* 0x000e220000201400 */
[----:B------:R-:W-:-:S07]  /*1080*/  IADD3 R5, R8, 0x2, RZ ;  /* 0x0000000208057810 */ /* 0x000fce0007ffe0ff */
[----:B------:R-:W-:Y:S08]  /*1090*/  I2F R5, R5 ;  /* 0x0000000500057306 */ /* 0x000ff00000201400 */
[----:B0-----:R-:W0:Y:S08]  /*10a0*/  MUFU.RCP R3, R3 ;  /* 0x0000000300037308 */ /* 0x001e300000001000 */
[----:B------:R-:W5:Y:S01]  /*10b0*/  I2F R4, R8 ;  /* 0x0000000800047306 */ /* 0x000f620000201400 */
[----:B0-----:R-:W-:-:S07]  /*10c0*/  FMUL.FTZ R6, R5, R3 ;  /* 0x0000000305067220 */ /* 0x001fce0000410000 */
[----:B------:R-:W-:Y:S01]  /*10d0*/  I2F R0, c[0x0][0x1ec] ;  /* 0x00007b0000007b06 */ /* 0x000fe20000201400 */
[----:B------:R-:W-:Y:S02]  /*10e0*/  FMUL.FTZ R6, R6, 13.28771209716796875 ;  /* 0x41549a7806067820 */ /* 0x000fe40000410000 */
[----:B-----5:R-:W-:-:S05]  /*10f0*/  FMUL.FTZ R4, R4, R3 ;  /* 0x0000000304047220 */ /* 0x020fca0000410000 */
[----:B------:R-:W0:Y:S01]  /*1100*/  MUFU.EX2 R7, -R6 ;  /* 0x8000000600077308 */ /* 0x000e220000000800 */
[----:B------:R-:W-:-:S07]  /*1110*/  FMUL.FTZ R4, R4, 13.28771209716796875 ;  /* 0x41549a7804047820 */ /* 0x000fce0000410000 */
[----:B------:R-:W5:Y:S01]  /*1120*/  MUFU.EX2 R9, -R4 ;  /* 0x8000000400097308 */ /* 0x000f620000000800 */
[----:B0-----:R-:W-:-:S04]  /*1130*/  FMUL.FTZ R3, R0, R7 ;  /* 0x0000000700037220 */ /* 0x001fc80000410000 */
[----:B------:R-:W-:Y:S02]  /*1140*/  FMUL.RZ R10, R3, 0.15915493667125701904 ;  /* 0x3e22f983030a7820 */ /* 0x000fe4000040c000 */
[----:B-----5:R-:W-:Y:S02]  /*1150*/  FMUL.FTZ R0, R0, R9 ;  /* 0x0000000900007220 */ /* 0x020fe40000410000 */
[----:B------:R-:W0:Y:S02]  /*1160*/  MUFU.SIN R8, R10 ;  /* 0x0000000a00087308 */ /* 0x000e240000000400 */
[----:B------:R-:W-:-:S06]  /*1170*/  FMUL.RZ R9, R0, 0.15915493667125701904 ;  /* 0x3e22f98300097820 */ /* 0x000fcc000040c000 */
[----:B------:R-:W5:Y:S08]  /*1180*/  MUFU.SIN R3, R9 ;  /* 0x0000000900037308 */ /* 0x000f700000000400 */
[----:B------:R-:W4:Y:S02]  /*1190*/  MUFU.COS R7, R10 ;  /* 0x0000000a00077308 */ /* 0x000f240000000000 */
[----:B0---4-:R-:W-:-:S02]  /*11a0*/  FMUL.FTZ R6, R35, R8 ;  /* 0x0000000823067220 */ /* 0x011fc40000410000 */
[----:B--2---:R-:W-:-:S04]  /*11b0*/  FMUL.FTZ R8, R34, R8 ;  /* 0x0000000822087220 */ /* 0x004fc80000410000 */
[----:B------:R-:W0:Y:S01]  /*11c0*/  MUFU.COS R0, R9 ;  /* 0x0000000900007308 */ /* 0x000e220000000000 */
[-C--:B---3-5:R-:W-:Y:S02]  /*11d0*/  FMUL.FTZ R5, R33, R3.reuse ;  /* 0x0000000321057220 */ /* 0x0a8fe40000410000 */
[----:B-1----:R-:W-:Y:S02]  /*11e0*/  FMUL.FTZ R3, R32, R3 ;  /* 0x0000000320037220 */ /* 0x002fe40000410000 */
[-C--:B------:R-:W-:Y:S02]  /*11f0*/  FFMA.FTZ R34, R34, R7.reuse, -R6 ;  /* 0x0000000722227223 */ /* 0x080fe40000010806 */
[----:B------:R-:W-:Y:S02]  /*1200*/  FFMA.FTZ R35, R35, R7, R8 ;  /* 0x0000000723237223 */ /* 0x000fe40000010008 */
[-C--:B0-----:R-:W-:Y:S02]  /*1210*/  FFMA.FTZ R32, R32, R0.reuse, -R5 ;  /* 0x0000000020207223 */ /* 0x081fe40000010805 */
[----:B------:R-:W-:Y:S01]  /*1220*/  FFMA.FTZ R33, R33, R0, R3 ;  /* 0x0000000021217223 */ /* 0x000fe20000010003 */
[----:B------:R-:W-:Y:S05]  /*1230*/  BRA `(.L_x_1287) ;  /* 0x0000038000007947 */ /* 0x000fea0003800000 */
.L_x_1286:
[C---:B------:R-:W-:Y:S01]  /*1240*/  LEA R19, R5.reuse, R17, 0x2 ;  /* 0x0000001105137211 */ /* 0x040fe200078e10ff */
[----:B------:R-:W-:Y:S01]  /*1250*/  BSSY B2, `(.L_x_1288) ;  /* 0x0000032000027945 */ /* 0x000fe20003800000 */
[----:B------:R-:W-:-:S02]  /*1260*/  LEA R20, R5, R16, 0x2 ;  /* 0x0000001005147211 */ /* 0x000fc400078e10ff */
[----:B0-----:R-:W-:Y:S01]  /*1270*/  LEA.HI R0, R0, R0, RZ, 0x1 ;  /* 0x0000000000007211 */ /* 0x001fe200078f08ff */
[----:B------:R0:W4:Y:S03]  /*1280*/  LDS R24, [R19] ;  /* 0x0000000013187984 */ /* 0x0001260000000800 */
[----:B------:R-:W-:Y:S01]  /*1290*/  SHF.L.U32 R0, R0, 0x1, RZ ;  /* 0x0000000100007819 */ /* 0x000fe200000006ff */
[----:B------:R0:W3:Y:S03]  /*12a0*/  LDS R26, [R19+0x4] ;  /* 0x00000400131a7984 */ /* 0x0000e60000000800 */
[----:B------:R-:W-:Y:S01]  /*12b0*/  LOP3.LUT R7, R0, 0xfffffffc, RZ, 0xc0, !PT ;  /* 0xfffffffc00077812 */ /* 0x000fe200078ec0ff */
[----:B------:R0:W2:Y:S03]  /*12c0*/  LDS R25, [R20] ;  /* 0x0000000014197984 */ /* 0x0000a60000000800 */
[----:B------:R-:W-:Y:S01]  /*12d0*/  ISETP.GE.AND P0, PT, R7, c[0x0][0x1e0], PT ;  /* 0x0000780007007a0c */ /* 0x000fe20003f06270 */
[----:B------:R0:W1:-:S12]  /*12e0*/  LDS R27, [R20+0x4] ;  /* 0x00000400141b7984 */ /* 0x0000580000000800 */
[----:B------:R-:W-:Y:S05]  /*12f0*/  @P0 BRA `(.L_x_1289) ;  /* 0x0000027000000947 */ /* 0x000fea0003800000 */
[----:B0-----:R-:W0:Y:S01]  /*1300*/  I2F R6, c[0x0][0x1e0] ;  /* 0x0000780000067b06 */ /* 0x001e220000201400 */
[----:B------:R-:W-:Y:S02]  /*1310*/  IADD3 R4, R7, 0x2, RZ ;  /* 0x0000000207047810 */ /* 0x000fe40007ffe0ff */
[----:B------:R-:W-:-:S05]  /*1320*/  IADD3 R0, -R41, c[0x0][0x1ec], RZ ;  /* 0x00007b0029007a10 */ /* 0x000fca0007ffe1ff */
[----:B------:R-:W-:Y:S08]  /*1330*/  I2F R4, R4 ;  /* 0x0000000400047306 */ /* 0x000ff00000201400 */
[----:B0-----:R-:W0:Y:S08]  /*1340*/  MUFU.RCP R6, R6 ;  /* 0x0000000600067308 */ /* 0x001e300000001000 */
[----:B------:R-:W5:Y:S01]  /*1350*/  I2F R3, R7 ;  /* 0x0000000700037306 */ /* 0x000f620000201400 */
[----:B0-----:R-:W-:-:S07]  /*1360*/  FMUL.FTZ R5, R4, R6 ;  /* 0x0000000604057220 */ /* 0x001fce0000410000 */
[----:B------:R-:W-:Y:S01]  /*1370*/  I2F R0, R0 ;  /* 0x0000000000007306 */ /* 0x000fe20000201400 */
        /* <DEDUP_REMOVED lines=13> */
[-C--:B-1----:R-:W-:Y:S02]  /*1450*/  FMUL.FTZ R11, R27, R7.reuse ;  /* 0x000000071b0b7220 */ /* 0x082fe40000410000 */
[-C--:B--2---:R-:W-:Y:S02]  /*1460*/  FMUL.FTZ R9, R34, R7.reuse ;  /* 0x0000000722097220 */ /* 0x084fe40000410000 */
[----:B---3--:R-:W-:Y:S01]  /*1470*/  FMUL.FTZ R10, R26, R7 ;  /* 0x000000071a0a7220 */ /* 0x008fe20000410000 */
[----:B------:R-:W0:Y:S01]  /*1480*/  MUFU.COS R0, R12 ;  /* 0x0000000c00007308 */ /* 0x000e220000000000 */
[-C--:B-----5:R-:W-:Y:S02]  /*1490*/  FMUL.FTZ R3, R33, R4.reuse ;  /* 0x0000000421037220 */ /* 0x0a0fe40000410000 */
[----:B------:R-:W-:Y:S02]  /*14a0*/  FMUL.FTZ R7, R25, R4 ;  /* 0x0000000419077220 */ /* 0x000fe40000410000 */
[----:B------:R-:W-:-:S02]  /*14b0*/  FFMA.FTZ R8, R34, R6, -R5 ;  /* 0x0000000622087223 */ /* 0x000fc40000010805 */
[-C--:B------:R-:W-:Y:S02]  /*14c0*/  FMUL.FTZ R5, R32, R4.reuse ;  /* 0x0000000420057220 */ /* 0x080fe40000410000 */
[----:B------:R-:W-:Y:S02]  /*14d0*/  FMUL.FTZ R4, R24, R4 ;  /* 0x0000000418047220 */ /* 0x000fe40000410000 */
[----:B------:R-:W-:Y:S02]  /*14e0*/  FFMA.FTZ R26, R26, R6, -R11 ;  /* 0x000000061a1a7223 */ /* 0x000fe4000001080b */
[-C--:B0-----:R-:W-:Y:S02]  /*14f0*/  FFMA.FTZ R3, R32, R0.reuse, -R3 ;  /* 0x0000000020037223 */ /* 0x081fe40000010803 */
[----:B------:R-:W-:Y:S02]  /*1500*/  FFMA.FTZ R24, R24, R0, -R7 ;  /* 0x0000000018187223 */ /* 0x000fe40000010807 */
[-C--:B------:R-:W-:Y:S01]  /*1510*/  FFMA.FTZ R35, R35, R6.reuse, R9 ;  /* 0x0000000623237223 */ /* 0x080fe20000010009 */
[----:B------:R-:W-:Y:S01]  /*1520*/  MOV R32, R3 ;  /* 0x0000000300207202 */ /* 0x000fe20000000f00 */
[----:B------:R-:W-:-:S02]  /*1530*/  FFMA.FTZ R27, R27, R6, R10 ;  /* 0x000000061b1b7223 */ /* 0x000fc4000001000a */
[-C--:B------:R-:W-:Y:S02]  /*1540*/  FFMA.FTZ R33, R33, R0.reuse, R5 ;  /* 0x0000000021217223 */ /* 0x080fe40000010005 */
[----:B------:R-:W-:Y:S02]  /*1550*/  FFMA.FTZ R25, R25, R0, R4 ;  /* 0x0000000019197223 */ /* 0x000fe40000010004 */
[----:B------:R-:W-:Y:S02]  /*1560*/  IMAD.MOV.U32 R34, RZ, RZ, R8 ;  /* 0x000000ffff227224 */ /* 0x000fe400078e0008 */
.L_x_1289:
[----:B0-----:R-:W-:Y:S05]  /*1570*/  BSYNC B2 ;  /* 0x0000000000027941 */ /* 0x001fea0003800000 */
.L_x_1288:
[----:B----4-:R0:W-:Y:S04]  /*1580*/  STS [R19], R24 ;  /* 0x0000001813007388 */ /* 0x0101e80000000800 */
[----:B---3--:R0:W-:Y:S04]  /*1590*/  STS [R19+0x4], R26 ;  /* 0x0000041a13007388 */ /* 0x0081e80000000800 */
[----:B--2---:R0:W-:Y:S04]  /*15a0*/  STS [R20], R25 ;  /* 0x0000001914007388 */ /* 0x0041e80000000800 */
[----:B-1----:R0:W-:Y:S02]  /*15b0*/  STS [R20+0x4], R27 ;  /* 0x0000041b14007388 */ /* 0x0021e40000000800 */
.L_x_1287:
[----:B------:R-:W-:Y:S05]  /*15c0*/  BSYNC B1 ;  /* 0x0000000000017941 */ /* 0x000fea0003800000 */
.L_x_1285:
[----:B-1----:R1:W-:Y:S04]  /*15d0*/  STS [R17], R32 ;  /* 0x0000002011007388 */ /* 0x0023e80000000800 */
[----:B--2---:R1:W-:Y:S04]  /*15e0*/  STS [R17+0x4], R34 ;  /* 0x0000042211007388 */ /* 0x0043e80000000800 */
[----:B---3--:R1:W-:Y:S04]  /*15f0*/  STS [R16], R33 ;  /* 0x0000002110007388 */ /* 0x0083e80000000800 */
[----:B----4-:R1:W-:Y:S02]  /*1600*/  STS [R16+0x4], R35 ;  /* 0x0000042310007388 */ /* 0x0103e40000000800 */
.L_x_1284:
[----:B------:R-:W-:Y:S05]  /*1610*/  BSYNC B0 ;  /* 0x0000000000007941 */ /* 0x000fea0003800000 */
.L_x_1283:
[----:B------:R-:W-:Y:S06]  /*1620*/  BAR.SYNC.DEFER_BLOCKING 0x0 ;  /* 0x0000000000007b1d */ /* 0x000fec0000010000 */
[----:B------:R-:W-:Y:S01]  /*1630*/  BSSY B0, `(.L_x_1290) ;  /* 0x0000005000007945 */ /* 0x000fe20003800000 */
[----:B------:R-:W-:Y:S05]  /*1640*/  @!P6 BRA `(.L_x_1291) ;  /* 0x000000300000e947 */ /* 0x000fea0003800000 */
[----:B------:R-:W-:Y:S01]  /*1650*/  ISETP.NE.AND P0, PT, RZ, c[0x0][0x1ec], PT ;  /* 0x00007b00ff007a0c */ /* 0x000fe20003f05270 */
[----:B01----:R0:W1:-:S12]  /*1660*/  LDS.128 R32, [R14] ;  /* 0x000000000e207984 */ /* 0x0030580000000c00 */
[----:B------:R0:W2:Y:S02]  /*1670*/  @!P0 LDS.128 R24, [R15] ;  /* 0x000000000f188984 */ /* 0x0000a40000000c00 */
.L_x_1291:
[----:B------:R-:W-:Y:S05]  /*1680*/  BSYNC B0 ;  /* 0x0000000000007941 */ /* 0x000fea0003800000 */
.L_x_1290:
[----:B------:R-:W-:Y:S06]  /*1690*/  BAR.SYNC.DEFER_BLOCKING 0x0 ;  /* 0x0000000000007b1d */ /* 0x000fec0000010000 */
[----:B------:R-:W-:Y:S05]  /*16a0*/  BRA `(.L_x_1280) ;  /* 0x000004c000007947 */ /* 0x000fea0003800000 */
.L_x_1279:
[----:B------:R-:W-:Y:S01]  /*16b0*/  ISETP.NE.AND P0, PT, RZ, c[0x0][0x1ec], PT ;  /* 0x00007b00ff007a0c */ /* 0x000fe20003f05270 */
[----:B------:R-:W-:Y:S01]  /*16c0*/  BSSY B0, `(.L_x_1280) ;  /* 0x000004a000007945 */ /* 0x000fe20003800000 */
[----:B-1----:R-:W-:-:S11]  /*16d0*/  IADD3 R7, -R41, c[0x0][0x1ec], RZ ;  /* 0x00007b0029077a10 */ /* 0x002fd60007ffe1ff */
[----:B------:R-:W-:Y:S05]  /*16e0*/  @!P0 BRA `(.L_x_1292) ;  /* 0x000001f000008947 */ /* 0x000fea0003800000 */
[----:B------:R-:W-:-:S13]  /*16f0*/  ISETP.GE.AND P0, PT, R42, c[0x0][0x1e0], PT ;  /* 0x000078002a007a0c */ /* 0x000fda0003f06270 */
[----:B------:R-:W-:Y:S05]  /*1700*/  @P0 BRA `(.L_x_1293) ;  /* 0x0000045000000947 */ /* 0x000fea0003800000 */
[----:B------:R-:W0:Y:S01]  /*1710*/  I2F R6, c[0x0][0x1e0] ;  /* 0x0000780000067b06 */ /* 0x000e220000201400 */
[----:B------:R-:W-:-:S07]  /*1720*/  IADD3 R4, R42, 0x2, RZ ;  /* 0x000000022a047810 */ /* 0x000fce0007ffe0ff */
[----:B------:R-:W-:Y:S08]  /*1730*/  I2F R4, R4 ;  /* 0x0000000400047306 */ /* 0x000ff00000201400 */
[----:B0-----:R-:W0:Y:S08]  /*1740*/  MUFU.RCP R6, R6 ;  /* 0x0000000600067308 */ /* 0x001e300000001000 */
[----:B------:R-:W1:Y:S01]  /*1750*/  I2F R3, R42 ;  /* 0x0000002a00037306 */ /* 0x000e620000201400 */
[----:B0-----:R-:W-:-:S07]  /*1760*/  FMUL.FTZ R5, R4, R6 ;  /* 0x0000000604057220 */ /* 0x001fce0000410000 */
[----:B------:R-:W-:Y:S01]  /*1770*/  I2F R0, R7 ;  /* 0x0000000700007306 */ /* 0x000fe20000201400 */
[----:B------:R-:W-:Y:S02]  /*1780*/  FMUL.FTZ R5, R5, 13.28771209716796875 ;  /* 0x41549a7805057820 */ /* 0x000fe40000410000 */
[----:B-1----:R-:W-:-:S05]  /*1790*/  FMUL.FTZ R3, R3, R6 ;  /* 0x0000000603037220 */ /* 0x002fca0000410000 */
[----:B------:R-:W0:Y:S01]  /*17a0*/  MUFU.EX2 R5, -R5 ;  /* 0x8000000500057308 */ /* 0x000e220000000800 */
[----:B------:R-:W-:-:S07]  /*17b0*/  FMUL.FTZ R3, R3, 13.28771209716796875 ;  /* 0x41549a7803037820 */ /* 0x000fce0000410000 */
[----:B------:R-:W1:Y:S01]  /*17c0*/  MUFU.EX2 R3, -R3 ;  /* 0x8000000300037308 */ /* 0x000e620000000800 */
[----:B0-----:R-:W-:-:S04]  /*17d0*/  FMUL.FTZ R6, R0, R5 ;  /* 0x0000000500067220 */ /* 0x001fc80000410000 */
[----:B------:R-:W-:Y:S02]  /*17e0*/  FMUL.RZ R10, R6, 0.15915493667125701904 ;  /* 0x3e22f983060a7820 */ /* 0x000fe4000040c000 */
[----:B-1----:R-:W-:Y:S02]  /*17f0*/  FMUL.FTZ R0, R0, R3 ;  /* 0x0000000300007220 */ /* 0x002fe40000410000 */
[----:B------:R-:W0:Y:S02]  /*1800*/  MUFU.SIN R7, R10 ;  /* 0x0000000a00077308 */ /* 0x000e240000000400 */
[----:B------:R-:W-:-:S06]  /*1810*/  FMUL.RZ R8, R0, 0.15915493667125701904 ;  /* 0x3e22f98300087820 */ /* 0x000fcc000040c000 */
[----:B------:R-:W1:Y:S08]  /*1820*/  MUFU.SIN R4, R8 ;  /* 0x0000000800047308 */ /* 0x000e700000000400 */
[----:B------:R-:W2:Y:S01]  /*1830*/  MUFU.COS R6, R10 ;  /* 0x0000000a00067308 */ /* 0x000ea20000000000 */
[-C--:B0-----:R-:W-:Y:S02]  /*1840*/  FMUL.FTZ R9, R35, R7.reuse ;  /* 0x0000000723097220 */ /* 0x081fe40000410000 */
[----:B------:R-:W-:-:S05]  /*1850*/  FMUL.FTZ R7, R34, R7 ;  /* 0x0000000722077220 */ /* 0x000fca0000410000 */
[----:B------:R-:W0:Y:S01]  /*1860*/  MUFU.COS R0, R8 ;  /* 0x0000000800007308 */ /* 0x000e220000000000 */
[-C--:B-1----:R-:W-:Y:S02]  /*1870*/  FMUL.FTZ R5, R33, R4.reuse ;  /* 0x0000000421057220 */ /* 0x082fe40000410000 */
[----:B------:R-:W-:Y:S02]  /*1880*/  FMUL.FTZ R4, R32, R4 ;  /* 0x0000000420047220 */ /* 0x000fe40000410000 */
[-C--:B--2---:R-:W-:Y:S02]  /*1890*/  FFMA.FTZ R34, R34, R6.reuse, -R9 ;  /* 0x0000000622227223 */ /* 0x084fe40000010809 */
[----:B------:R-:W-:Y:S02]  /*18a0*/  FFMA.FTZ R35, R35, R6, R7 ;  /* 0x0000000623237223 */ /* 0x000fe40000010007 */
[-C--:B0-----:R-:W-:Y:S02]  /*18b0*/  FFMA.FTZ R32, R32, R0.reuse, -R5 ;  /* 0x0000000020207223 */ /* 0x081fe40000010805 */
[----:B------:R-:W-:Y:S01]  /*18c0*/  FFMA.FTZ R33, R33, R0, R4 ;  /* 0x0000000021217223 */ /* 0x000fe20000010004 */
[----:B------:R-:W-:Y:S05]  /*18d0*/  BRA `(.L_x_1293) ;  /* 0x0000028000007947 */ /* 0x000fea0003800000 */
.L_x_1292:
        /* <DEDUP_REMOVED lines=19> */
[----:B------:R-:W1:Y:S08]  /*1a10*/  MUFU.COS R10, R9 ;  /* 0x00000009000a7308 */ /* 0x000e700000000000 */
[----:B------:R-:W2:Y:S01]  /*1a20*/  MUFU.SIN R6, R0 ;  /* 0x0000000000067308 */ /* 0x000ea20000000400 */
[-C--:B0-----:R-:W-:Y:S02]  /*1a30*/  FMUL.FTZ R7, R35, R11.reuse ;  /* 0x0000000b23077220 */ /* 0x081fe40000410000 */
[----:B------:R-:W-:-:S02]  /*1a40*/  FMUL.FTZ R3, R27, R11 ;  /* 0x0000000b1b037220 */ /* 0x000fc40000410000 */
[-C--:B------:R-:W-:Y:S02]  /*1a50*/  FMUL.FTZ R4, R26, R11.reuse ;  /* 0x0000000b1a047220 */ /* 0x080fe40000410000 */
[C---:B------:R-:W-:Y:S01]  /*1a60*/  FMUL.FTZ R13, R34.reuse, R11 ;  /* 0x0000000b220d7220 */ /* 0x040fe20000410000 */
[----:B------:R0:W3:Y:S01]  /*1a70*/  MUFU.COS R5, R0 ;  /* 0x0000000000057308 */ /* 0x0000e20000000000 */
[-C--:B-1----:R-:W-:Y:S02]  /*1a80*/  FFMA.FTZ R12, R34, R10.reuse, -R7 ;  /* 0x0000000a220c7223 */ /* 0x082fe40000010807 */
[-C--:B------:R-:W-:Y:S02]  /*1a90*/  FFMA.FTZ R26, R26, R10.reuse, -R3 ;  /* 0x0000000a1a1a7223 */ /* 0x080fe40000010803 */
[----:B------:R-:W-:Y:S01]  /*1aa0*/  FFMA.FTZ R35, R35, R10, R13 ;  /* 0x0000000a23237223 */ /* 0x000fe2000001000d */
[----:B------:R-:W-:Y:S01]  /*1ab0*/  MOV R34, R12 ;  /* 0x0000000c00227202 */ /* 0x000fe20000000f00 */
[----:B------:R-:W-:-:S02]  /*1ac0*/  FFMA.FTZ R27, R27, R10, R4 ;  /* 0x0000000a1b1b7223 */ /* 0x000fc40000010004 */
[-C--:B--2---:R-:W-:Y:S02]  /*1ad0*/  FMUL.FTZ R7, R33, R6.reuse ;  /* 0x0000000621077220 */ /* 0x084fe40000410000 */
[-C--:B------:R-:W-:Y:S02]  /*1ae0*/  FMUL.FTZ R3, R25, R6.reuse ;  /* 0x0000000619037220 */ /* 0x080fe40000410000 */
[-C--:B------:R-:W-:Y:S02]  /*1af0*/  FMUL.FTZ R8, R32, R6.reuse ;  /* 0x0000000620087220 */ /* 0x080fe40000410000 */
[----:B0-----:R-:W-:Y:S02]  /*1b00*/  FMUL.FTZ R0, R24, R6 ;  /* 0x0000000618007220 */ /* 0x001fe40000410000 */
[-C--:B---3--:R-:W-:Y:S02]  /*1b10*/  FFMA.FTZ R7, R32, R5.reuse, -R7 ;  /* 0x0000000520077223 */ /* 0x088fe40000010807 */
[----:B------:R-:W-:-:S02]  /*1b20*/  FFMA.FTZ R24, R24, R5, -R3 ;  /* 0x0000000518187223 */ /* 0x000fc40000010803 */
[----:B------:R-:W-:Y:S01]  /*1b30*/  FFMA.FTZ R33, R33, R5, R8 ;  /* 0x0000000521217223 */ /* 0x000fe20000010008 */
[----:B------:R-:W-:Y:S01]  /*1b40*/  MOV R32, R7 ;  /* 0x0000000700207202 */ /* 0x000fe20000000f00 */
[----:B------:R-:W-:Y:S02]  /*1b50*/  FFMA.FTZ R25, R25, R5, R0 ;  /* 0x0000000519197223 */ /* 0x000fe40000010000 */
.L_x_1293:
[----:B------:R-:W-:Y:S05]  /*1b60*/  BSYNC B0 ;  /* 0x0000000000007941 */ /* 0x000fea0003800000 */
.L_x_1280:
[----:B------:R-:W-:Y:S01]  /*1b70*/  ISETP.GT.AND P0, PT, R52, 0x3f, PT ;  /* 0x0000003f3400780c */ /* 0x000fe20003f04270 */
[----:B------:R-:W-:Y:S01]  /*1b80*/  BSSY B0, `(.L_x_1294) ;  /* 0x0000012000007945 */ /* 0x000fe20003800000 */
[----:B------:R-:W-:-:S11]  /*1b90*/  HFMA2.MMA R0, -RZ, RZ, 0, 0 ;  /* 0x00000000ff007435 */ /* 0x000fd600000001ff */
[----:B------:R-:W-:Y:S05]  /*1ba0*/  @P0 BRA `(.L_x_1295) ;  /* 0x000000f000000947 */ /* 0x000fea0003800000 */
[----:B------:R-:W-:Y:S01]  /*1bb0*/  ISETP.GT.AND P1, PT, R52, 0x27, PT ;  /* 0x000000273400780c */ /* 0x000fe20003f24270 */
[----:B------:R-:W-:Y:S01]  /*1bc0*/  IMAD.U32 R3, RZ, RZ, UR38 ;  /* 0x00000026ff037e24 */ /* 0x000fe2000f8e00ff */
[----:B-1----:R1:W-:Y:S02]  /*1bd0*/  STS.128 [R52.X16+0x40], R32 ;  /* 0x0000402034007388 */ /* 0x0023e4000000cc00 */
[----:B------:R-:W-:Y:S02]  /*1be0*/  ISETP.NE.OR P0, PT, RZ, c[0x0][0x1ec], P1 ;  /* 0x00007b00ff007a0c */ /* 0x000fe40000f05670 */
[----:B------:R-:W-:-:S11]  /*1bf0*/  ISETP.NE.AND P1, PT, RZ, c[0x0][0x1ec], PT ;  /* 0x00007b00ff007a0c */ /* 0x000fd60003f25270 */
[----:B------:R-:W-:Y:S02]  /*1c00*/  @!P0 SHF.L.U32 R3, R3, 0x2, RZ ;  /* 0x0000000203038819 */ /* 0x000fe400000006ff */
[----:B------:R-:W-:Y:S01]  /*1c10*/  @!P0 MOV R4, 0x4 ;  /* 0x0000000400048802 */ /* 0x000fe20000000f00 */
[----:B------:R1:W-:Y:S02]  /*1c20*/  @!P1 STS.128 [R52.X16+0x440], R28 ;  /* 0x0004401c34009388 */ /* 0x0003e4000000cc00 */
[----:B------:R-:W-:-:S04]  /*1c30*/  @!P0 IMAD R3, R18, c[0x0][0x1d4], R3 ;  /* 0x0000750012038a24 */ /* 0x000fc800078e0203 */
[----:B------:R-:W-:-:S04]  /*1c40*/  @!P0 IMAD.WIDE R4, R3, R4, c[0x0][0x198] ;  /* 0x0000660003048625 */ /* 0x000fc800078e0204 */
[----:B--2---:R-:W-:Y:S01]  /*1c50*/  FMUL.FTZ R3, R33, R25 ;  /* 0x0000001921037220 */ /* 0x004fe20000410000 */
[----:B------:R1:W-:Y:S03]  /*1c60*/  @!P0 STG.E.128 [R4.64], R24 ;  /* 0x0000001804008986 */ /* 0x0003e6000c101d24 */
[----:B------:R-:W-:-:S04]  /*1c70*/  FFMA.FTZ R3, R32, R24, R3 ;  /* 0x0000001820037223 */ /* 0x000fc80000010003 */
[----:B------:R-:W-:-:S04]  /*1c80*/  FFMA.FTZ R0, R34, R26, R3 ;  /* 0x0000001a22007223 */ /* 0x000fc80000010003 */
[----:B------:R-:W-:Y:S02]  /*1c90*/  FFMA.FTZ R0, R35, R27, R0 ;  /* 0x0000001b23007223 */ /* 0x000fe40000010000 */
.L_x_1295:
[----:B------:R-:W-:Y:S05]  /*1ca0*/  BSYNC B0 ;  /* 0x0000000000007941 */ /* 0x000fea0003800000 */
.L_x_1294:
[----:B------:R-:W3:Y:S01]  /*1cb0*/  SHFL.BFLY PT, R3, R0, 0x10, 0x1f ;  /* 0x0e001f0000037f89 */ /* 0x000ee200000e0000 */
[----:B-1----:R-:W-:Y:S01]  /*1cc0*/  LOP3.LUT P0, R8, R52, 0x1f, RZ, 0xc0, !PT ;  /* 0x0000001f34087812 */ /* 0x002fe2000780c0ff */
[----:B------:R-:W-:Y:S03]  /*1cd0*/  BSSY B0, `(.L_x_1296) ;  /* 0x000002f000007945 */ /* 0x000fe60003800000 */
[----:B------:R-:W-:Y:S01]  /*1ce0*/  ISETP.GT.U32.AND P1, PT, R8, 0x1, PT ;  /* 0x000000010800780c */ /* 0x000fe20003f24070 */
[----:B---3--:R-:W-:-:S08]  /*1cf0*/  FADD.FTZ R3, R3, R0 ;  /* 0x0000000003037221 */ /* 0x008fd00000010000 */
[----:B------:R-:W-:Y:S01]  /*1d00*/  @!P0 SHF.R.U32.HI R0, RZ, 0x3, R52 ;  /* 0x00000003ff008819 */ /* 0x000fe20000011634 */
[----:B------:R-:W1:Y:S03]  /*1d10*/  SHFL.BFLY PT, R4, R3, 0x8, 0x1f ;  /* 0x0d001f0003047f89 */ /* 0x000e6600000e0000 */
[----:B------:R-:W-:Y:S01]  /*1d20*/  @!P0 LOP3.LUT R0, R0, 0x1ffffffc, RZ, 0xc0, !PT ;  /* 0x1ffffffc00008812 */ /* 0x000fe200078ec0ff */
[----:B-1----:R-:W-:Y:S01]  /*1d30*/  FADD.FTZ R4, R3, R4 ;  /* 0x0000000403047221 */ /* 0x002fe20000010000 */
[----:B------:R-:W-:-:S04]  /*1d40*/  MOV R3, UR40 ;  /* 0x0000002800037c02 */ /* 0x000fc80008000f00 */
[----:B------:R-:W1:Y:S01]  /*1d50*/  SHFL.BFLY PT, R5, R4, 0x4, 0x1f ;  /* 0x0c801f0004057f89 */ /* 0x000e6200000e0000 */
[----:B------:R-:W-:-:S04]  /*1d60*/  IADD3 R3, R3, -c[0x0][0x1d4], RZ ;  /* 0x8000750003037a10 */ /* 0x000fc80007ffe0ff */
[----:B------:R-:W3:Y:S01]  /*1d70*/  R2UR UR4, R3 ;  /* 0x00000000030473c2 */ /* 0x000ee200000e0000 */
[----:B-1----:R-:W-:-:S05]  /*1d80*/  FADD.FTZ R5, R4, R5 ;  /* 0x0000000504057221 */ /* 0x002fca0000010000 */
[----:B------:R-:W1:Y:S01]  /*1d90*/  SHFL.BFLY PT, R6, R5, 0x2, 0x1f ;  /* 0x0c401f0005067f89 */ /* 0x000e6200000e0000 */
[----:B---3--:R-:W-:-:S04]  /*1da0*/  UISETP.LT.AND UP0, UPT, URZ, UR4, UPT ;  /* 0x000000043f00728c */ /* 0x008fc8000bf01270 */
[----:B------:R-:W-:Y:S01]  /*1db0*/  USEL UR4, URZ, UR4, !UP0 ;  /* 0x000000043f047287 */ /* 0x000fe2000c000000 */
[----:B-1----:R-:W-:-:S05]  /*1dc0*/  FADD.FTZ R6, R5, R6 ;  /* 0x0000000605067221 */ /* 0x002fca0000010000 */
[----:B------:R-:W1:Y:S02]  /*1dd0*/  SHFL.BFLY PT, R7, R6, 0x1, 0x1f ;  /* 0x0c201f0006077f89 */ /* 0x000e6400000e0000 */
[----:B-1----:R-:W-:-:S05]  /*1de0*/  FADD.FTZ R7, R6, R7 ;  /* 0x0000000706077221 */ /* 0x002fca0000010000 */
[----:B------:R1:W-:Y:S04]  /*1df0*/  @!P0 STS [R0+0x8], R7 ;  /* 0x0000080700008388 */ /* 0x0003e80000000800 */
[----:B------:R-:W-:Y:S01]  /*1e00*/  BAR.SYNC.DEFER_BLOCKING 0x0 ;  /* 0x0000000000007b1d */ /* 0x000fe20000010000 */
[----:B------:R-:W-:Y:S02]  /*1e10*/  ISETP.NE.AND P0, PT, R52, RZ, PT ;  /* 0x000000ff3400720c */ /* 0x000fe40003f05270 */
[----:B-1----:R-:W-:-:S05]  /*1e20*/  MOV R0, 0xff7fffff ;  /* 0xff7fffff00007802 */ /* 0x002fca0000000f00 */
[----:B------:R-:W-:Y:S04]  /*1e30*/  STL [R1+0x38], R0 ;  /* 0x0000380001007387 */ /* 0x000fe80000100800 */
[----:B------:R-:W1:Y:S04]  /*1e40*/  @!P1 LDS R7, [R8.X4+0x8] ;  /* 0x0000080008079984 */ /* 0x000e680000004800 */
[----:B-1----:R-:W1:Y:S02]  /*1e50*/  SHFL.BFLY PT, R4, R7, 0x1, 0x1f ;  /* 0x0c201f0007047f89 */ /* 0x002e6400000e0000 */
[----:B-1----:R-:W-:-:S06]  /*1e60*/  FADD.FTZ R4, R4, R7 ;  /* 0x0000000704047221 */ /* 0x002fcc0000010000 */
[----:B------:R-:W1:Y:S01]  /*1e70*/  SHFL.IDX PT, R4, R4, RZ, 0x1f ;  /* 0x00001fff04047589 */ /* 0x000e6200000e0000 */
[----:B------:R-:W-:Y:S05]  /*1e80*/  @P0 BRA `(.L_x_1297) ;  /* 0x0000013000000947 */ /* 0x000fea0003800000 */
[----:B-1----:R-:W-:Y:S01]  /*1e90*/  FMUL.FTZ R0, R4, c[0x0][0x1f0] ;  /* 0x00007c0004007a20 */ /* 0x002fe20000410000 */
[----:B------:R-:W-:Y:S01]  /*1ea0*/  ISETP.NE.U32.AND P0, PT, RZ, c[0x0][0x218], PT ;  /* 0x00008600ff007a0c */ /* 0x000fe20003f05070 */
[----:B------:R-:W-:Y:S01]  /*1eb0*/  IMAD.U32 R6, RZ, RZ, UR4 ;  /* 0x00000004ff067e24 */ /* 0x000fe2000f8e00ff */
[----:B------:R-:W-:Y:S02]  /*1ec0*/  MOV R3, UR40 ;  /* 0x0000002800037c02 */ /* 0x000fe40008000f00 */
[----:B------:R1:W-:Y:S01]  /*1ed0*/  STL [R1+0x38], R0 ;  /* 0x0000380001007387 */ /* 0x0003e20000100800 */
[----:B------:R-:W-:Y:S02]  /*1ee0*/  ISETP.NE.AND.EX P0, PT, RZ, c[0x0][0x21c], PT, P0 ;  /* 0x00008700ff007a0c */ /* 0x000fe40003f05300 */
[----:B------:R-:W-:-:S11]  /*1ef0*/  IADD3 R6, -R6, -0x1, R3 ;  /* 0xffffffff06067810 */ /* 0x000fd60007ffe103 */
[----:B------:R-:W-:Y:S05]  /*1f00*/  @!P0 BRA `(.L_x_1298) ;  /* 0x0000009000008947 */ /* 0x000fea0003800000 */
[----:B-1----:R-:W-:Y:S01]  /*1f10*/  MOV R7, R0 ;  /* 0x0000000000077202 */ /* 0x002fe20000000f00 */
[----:B------:R-:W-:Y:S01]  /*1f20*/  HFMA2.MMA R4, -RZ, RZ, 0, 2.384185791015625e-07 ;  /* 0x00000004ff047435 */ /* 0x000fe200000001ff */
[----:B------:R-:W-:-:S05]  /*1f30*/  IADD3 R0, -R41, UR39, RZ ;  /* 0x0000002729007c10 */ /* 0x000fca000fffe1ff */
[----:B------:R-:W-:-:S04]  /*1f40*/  IMAD R3, R40, c[0x0][0x220], R0 ;  /* 0x0000880028037a24 */ /* 0x000fc800078e0200 */
[----:B------:R-:W-:-:S04]  /*1f50*/  IMAD R3, R3, c[0x0][0x220], R0 ;  /* 0x0000880003037a24 */ /* 0x000fc800078e0200 */
[----:B------:R-:W-:-:S06]  /*1f60*/  IMAD.WIDE R4, R3, R4, c[0x0][0x218] ;  /* 0x0000860003047625 */ /* 0x000fcc00078e0204 */
[----:B------:R-:W3:Y:S02]  /*1f70*/  LDG.E R4, [R4.64] ;  /* 0x0000002404047981 */ /* 0x000ee4000c1e1900 */
[----:B---3--:R-:W-:-:S05]  /*1f80*/  FADD.FTZ R7, R7, R4 ;  /* 0x0000000407077221 */ /* 0x008fca0000010000 */
[----:B------:R1:W-:Y:S02]  /*1f90*/  STL [R1+0x38], R7 ;  /* 0x0000380701007387 */ /* 0x0003e40000100800 */
.L_x_1298:
[----:B-1----:R-:W3:Y:S04]  /*1fa0*/  LDL R0, [R1+0x38] ;  /* 0x0000380001007983 */ /* 0x002ee80000100800 */
[----:B---3--:R1:W-:Y:S02]  /*1fb0*/  STS [R6.X4+0x840], R0 ;  /* 0x0008400006007388 */ /* 0x0083e40000004800 */
.L_x_1297:
[----:B------:R-:W-:Y:S05]  /*1fc0*/  BSYNC B0 ;  /* 0x0000000000007941 */ /* 0x000fea0003800000 */
.L_x_1296:
[----:B------:R-:W-:Y:S01]  /*1fd0*/  BAR.SYNC.DEFER_BLOCKING 0x0 ;  /* 0x0000000000007b1d */ /* 0x000fe20000010000 */
[----:B------:R-:W-:Y:S01]  /*1fe0*/  UIADD3 UR5, UR39, 0x1f, -UR4 ;  /* 0x0000001f27057890 */ /* 0x000fe2000fffe804 */
[----:B------:R-:W-:-:S03]  /*1ff0*/  ISETP.NE.AND P0, PT, RZ, c[0x0][0x1ec], PT ;  /* 0x00007b00ff007a0c */ /* 0x000fc60003f05270 */
[----:B------:R-:W-:-:S04]  /*2000*/  USHF.R.S32.HI UR6, URZ, 0x1f, UR5 ;  /* 0x0000001f3f067899 */ /* 0x000fc80008011405 */
[----:B------:R-:W-:-:S04]  /*2010*/  ULEA.HI UR6, UR6, UR5, URZ, 0x5 ;  /* 0x0000000506067291 */ /* 0x000fc8000f8f283f */
[----:B------:R-:W-:-:S04]  /*2020*/  ULOP3.LUT UR6, UR6, 0xffffffe0, URZ, 0xc0, !UPT ;  /* 0xffffffe006067892 */ /* 0x000fc8000f8ec03f */
[----:B------:R-:W-:Y:S01]  /*2030*/  UIADD3 UR6, UR6, UR4, URZ ;  /* 0x0000000406067290 */ /* 0x000fe2000fffe03f */
[----:B0-----:R-:W0:Y:S04]  /*2040*/  LDS.128 R12, [0x410] ;  /* 0x00041000ff0c7984 */ /* 0x001e280000000c00 */
[----:B------:R-:W-:Y:S04]  /*2050*/  LDS.128 R8, [0x390] ;  /* 0x00039000ff087984 */ /* 0x000fe80000000c00 */
[----:B-1----:R-:W-:Y:S04]  /*2060*/  LDS.128 R4, [0x380] ;  /* 0x00038000ff047984 */ /* 0x002fe80000000c00 */
[----:B------:R-:W1:Y:S04]  /*2070*/  LDS.128 R56, [0x370] ;  /* 0x00037000ff387984 */ /* 0x000e680000000c00 */
[----:B--2---:R-:W-:Y:S04]  /*2080*/  LDS.128 R24, [0x3a0] ;  /* 0x0003a000ff187984 */ /* 0x004fe80000000c00 */
[----:B------:R-:W-:Y:S04]  /*2090*/  LDS.128 R28, [0x3b0] ;  /* 0x0003b000ff1c7984 */ /* 0x000fe80000000c00 */
[----:B------:R-:W-:Y:S04]  /*20a0*/  LDS.128 R32, [0x3c0] ;  /* 0x0003c000ff207984 */ /* 0x000fe80000000c00 */
[----:B------:R-:W-:Y:S04]  /*20b0*/  LDS.128 R36, [0x3d0] ;  /* 0x0003d000ff247984 */ /* 0x000fe80000000c00 */
[----:B------:R-:W-:Y:S04]  /*20c0*/  LDS.128 R40, [0x3e0] ;  /* 0x0003e000ff287984 */ /* 0x000fe80000000c00 */
[----:B------:R-:W-:Y:S01]  /*20d0*/  LDS.128 R44, [0x3f0] ;  /* 0x0003f000ff2c7984 */ /* 0x000fe20000000c00 */
[----:B0-----:R0:W2:Y:S03]  /*20e0*/  R2UR UR48, R15 ;  /* 0x000000000f3073c2 */ /* 0x0010a600000e0000 */
[----:B------:R-:W-:Y:S04]  /*20f0*/  LDS.128 R48, [0x400] ;  /* 0x00040000ff307984 */ /* 0x000fe80000000c00 */
[----:B------:R-:W-:Y:S01]  /*2100*/  LDS.128 R16, [0x420] ;  /* 0x00042000ff107984 */ /* 0x000fe20000000c00 */
[----:B------:R0:W3:Y:S03]  /*2110*/  R2UR UR49, R14 ;  /* 0x000000000e3173c2 */ /* 0x0000e600000e0000 */
[----:B------:R-:W-:Y:S01]  /*2120*/  LDS.128 R20, [0x430] ;  /* 0x00043000ff147984 */ /* 0x000fe20000000c00 */
[----:B-1----:R-:W-:-:S03]  /*2130*/  MOV R3, R59 ;  /* 0x0000003b00037202 */ /* 0x002fc60000000f00 */
[----:B------:R-:W-:Y:S01]  /*2140*/  STL.64 [R1+0x780], R56 ;  /* 0x0007803801007387 */ /* 0x000fe20000100a00 */
[----:B------:R-:W-:Y:S01]  /*2150*/  IMAD.MOV.U32 R0, RZ, RZ, R58 ;  /* 0x000000ffff007224 */ /* 0x000fe200078e003a */
[----:B------:R0:W1:Y:S08]  /*2160*/  R2UR UR50, R13 ;  /* 0x000000000d3273c2 */ /* 0x00007000000e0000 */
[----:B------:R0:W4:Y:S02]  /*2170*/  R2UR UR51, R12 ;  /* 0x000000000c3373c2 */ /* 0x00012400000e0000 */
[----:B0-----:R-:W0:Y:S06]  /*2180*/  LDS.128 R12, [0x40] ;  /* 0x00004000ff0c7984 */ /* 0x001e2c0000000c00 */
[----:B------:R5:W0:Y:S08]  /*2190*/  R2UR UR11, R11 ;  /* 0x000000000b0b73c2 */ /* 0x000a3000000e0000 */
[----:B------:R5:W0:Y:S08]  /*21a0*/  R2UR UR12, R10 ;  /* 0x000000000a0c73c2 */ /* 0x000a3000000e0000 */
[----:B------:R5:W1:Y:S08]  /*21b0*/  R2UR UR13, R9 ;  /* 0x00000000090d73c2 */ /* 0x000a7000000e0000 */
[----:B------:R5:W1:Y:S02]  /*21c0*/  R2UR UR14, R8 ;  /* 0x00000000080e73c2 */ /* 0x000a6400000e0000 */
[----:B-----5:R-:W5:Y:S06]  /*21d0*/  LDS.128 R8, [0x50] ;  /* 0x00005000ff087984 */ /* 0x020f6c0000000c00 */
[----:B------:R1:W1:Y:S01]  /*21e0*/  R2UR UR7, R7 ;  /* 0x00000000070773c2 */ /* 0x00026200000e0000 */
[----:B0-----:R-:W-:Y:S07]  /*21f0*/  STL.64 [R1+0x760], R12 ;  /* 0x0007600c01007387 */ /* 0x001fee0000100a00 */
[----:B------:R1:W0:Y:S01]  /*2200*/  R2UR UR8, R6 ;  /* 0x00000000060873c2 */ /* 0x00022200000e0000 */
[----:B------:R-:W-:Y:S04]  /*2210*/  STL.64 [R1+0x768], R14 ;  /* 0x0007680e01007387 */ /* 0x000fe80000100a00 */
[----:B------:R-:W-:Y:S03]  /*2220*/  LDS.128 R12, [0x70] ;  /* 0x00007000ff0c7984 */ /* 0x000fe60000000c00 */
[----:B------:R1:W0:Y:S08]  /*2230*/  R2UR UR9, R5 ;  /* 0x00000000050973c2 */ /* 0x00023000000e0000 */
[----:B------:R1:W0:Y:S02]  /*2240*/  R2UR UR10, R4 ;  /* 0x00000000040a73c2 */ /* 0x00022400000e0000 */
[----:B-1----:R-:W1:Y:S06]  /*2250*/  LDS.128 R4, [0x60] ;  /* 0x00006000ff047984 */ /* 0x002e6c0000000c00 */
[----:B------:R0:W0:Y:S01]  /*2260*/  R2UR UR15, R27 ;  /* 0x000000001b0f73c2 */ /* 0x00002200000e0000 */
[----:B-----5:R-:W-:Y:S07]  /*2270*/  STL.64 [R1+0x750], R8 ;  /* 0x0007500801007387 */ /* 0x020fee0000100a00 */
[----:B------:R0:W0:Y:S01]  /*2280*/  R2UR UR16, R26 ;  /* 0x000000001a1073c2 */ /* 0x00002200000e0000 */
[----:B------:R-:W-:Y:S04]  /*2290*/  STL.64 [R1+0x758], R10 ;  /* 0x0007580a01007387 */ /* 0x000fe80000100a00 */
[----:B------:R-:W5:Y:S03]  /*22a0*/  LDS.128 R8, [0x80] ;  /* 0x00008000ff087984 */ /* 0x000f660000000c00 */
[----:B------:R0:W0:Y:S08]  /*22b0*/  R2UR UR17, R25 ;  /* 0x00000000191173c2 */ /* 0x00003000000e0000 */
[----:B------:R0:W0:Y:S08]  /*22c0*/  R2UR UR18, R24 ;  /* 0x00000000181273c2 */ /* 0x00003000000e0000 */
[----:B------:R0:W0:Y:S01]  /*22d0*/  R2UR UR19, R31 ;  /* 0x000000001f1373c2 */ /* 0x00002200000e0000 */
[----:B-1----:R-:W-:Y:S07]  /*22e0*/  STL.64 [R1+0x740], R4 ;  /* 0x0007400401007387 */ /* 0x002fee0000100a00 */
[----:B------:R1:W0:Y:S01]  /*22f0*/  R2UR UR20, R30 ;  /* 0x000000001e1473c2 */ /* 0x00022200000e0000 */
[----:B------:R-:W-:Y:S04]  /*2300*/  STL.64 [R1+0x748], R6 ;  /* 0x0007480601007387 */ /* 0x000fe80000100a00 */
[----:B------:R-:W0:Y:S03]  /*2310*/  LDS.128 R4, [0x90] ;  /* 0x00009000ff047984 */ /* 0x000e260000000c00 */
[----:B------:R1:W0:Y:S01]  /*2320*/  R2UR UR21, R29 ;  /* 0x000000001d1573c2 */ /* 0x00022200000e0000 */
[----:B------:R-:W-:Y:S04]  /*2330*/  STL.64 [R1+0x730], R12 ;  /* 0x0007300c01007387 */ /* 0x000fe80000100a00 */
[----:B------:R-:W-:Y:S03]  /*2340*/  STL.64 [R1+0x738], R14 ;  /* 0x0007380e01007387 */ /* 0x000fe60000100a00 */
[----:B------:R1:W0:Y:S01]  /*2350*/  R2UR UR22, R28 ;  /* 0x000000001c1673c2 */ /* 0x00022200000e0000 */
[----:B------:R-:W1:Y:S04]  /*2360*/  LDS.128 R12, [0xa0] ;  /* 0x0000a000ff0c7984 */ /* 0x000e680000000c00 */
[----:B-----5:R-:W-:Y:S03]  /*2370*/  STL.64 [R1+0x720], R8 ;  /* 0x0007200801007387 */ /* 0x020fe60000100a00 */
[----:B------:R0:W1:Y:S01]  /*2380*/  R2UR UR23, R35 ;  /* 0x00000000231773c2 */ /* 0x00006200000e0000 */
[----:B------:R-:W-:Y:S04]  /*2390*/  STL.64 [R1+0x728], R10 ;  /* 0x0007280a01007387 */ /* 0x000fe80000100a00 */
[----:B------:R-:W5:Y:S03]  /*23a0*/  LDS.128 R8, [0xb0] ;  /* 0x0000b000ff087984 */ /* 0x000f660000000c00 */
[----:B------:R0:W1:Y:S08]  /*23b0*/  R2UR UR24, R34 ;  /* 0x00000000221873c2 */ /* 0x00007000000e0000 */
[----:B------:R1:W2:Y:S01]  /*23c0*/  R2UR UR25, R33 ;  /* 0x00000000211973c2 */ /* 0x0002a200000e0000 */
[----:B0-----:R-:W-:Y:S07]  /*23d0*/  STL.64 [R1+0x710], R4 ;  /* 0x0007100401007387 */ /* 0x001fee0000100a00 */
[----:B------:R0:W0:Y:S01]  /*23e0*/  R2UR UR26, R32 ;  /* 0x00000000201a73c2 */ /* 0x00002200000e0000 */
[----:B------:R-:W-:Y:S04]  /*23f0*/  STL.64 [R1+0x718], R6 ;  /* 0x0007180601007387 */ /* 0x000fe80000100a00 */
[----:B------:R-:W0:Y:S03]  /*2400*/  LDS.128 R4, [0xc0] ;  /* 0x0000c000ff047984 */ /* 0x000e260000000c00 */
[----:B------:R0:W0:Y:S01]  /*2410*/  R2UR UR27, R39 ;  /* 0x00000000271b73c2 */ /* 0x00002200000e0000 */
[----:B-1----:R-:W-:Y:S04]  /*2420*/  STL.64 [R1+0x700], R12 ;  /* 0x0007000c01007387 */ /* 0x002fe80000100a00 */
        /* <DEDUP_REMOVED lines=63> */
[----:B-----5:R-:W-:Y:S04]  /*2820*/  STL.64 [R1+0x630], R8 ;  /* 0x0006300801007387 */ /* 0x020fe80000100a00 */
[----:B------:R-:W-:Y:S04]  /*2830*/  STL.64 [R1+0x638], R10 ;  /* 0x0006380a01007387 */ /* 0x000fe80000100a00 */
[----:B------:R-:W5:Y:S04]  /*2840*/  LDS.128 R8, [0x1a0] ;  /* 0x0001a000ff087984 */ /* 0x000f680000000c00 */
[----:B0-----:R-:W-:Y:S04]  /*2850*/  STL.64 [R1+0x620], R4 ;  /* 0x0006200401007387 */ /* 0x001fe80000100a00 */
[----:B------:R-:W-:Y:S04]  /*2860*/  STL.64 [R1+0x628], R6 ;  /* 0x0006280601007387 */ /* 0x000fe80000100a00 */
[----:B------:R-:W0:Y:S04]  /*2870*/  LDS.128 R4, [0x1b0] ;  /* 0x0001b000ff047984 */ /* 0x000e280000000c00 */
[----:B-1----:R-:W-:Y:S04]  /*2880*/  STL.64 [R1+0x610], R12 ;  /* 0x0006100c01007387 */ /* 0x002fe80000100a00 */
[----:B------:R-:W-:Y:S04]  /*2890*/  STL.64 [R1+0x618], R14 ;  /* 0x0006180e01007387 */ /* 0x000fe80000100a00 */
        /* <DEDUP_REMOVED lines=79> */
[----:B-1----:R1:W-:Y:S04]  /*2d90*/  STL.64 [R1+0x460], R12 ;  /* 0x0004600c01007387 */ /* 0x0023e80000100a00 */
[----:B------:R1:W-:Y:S04]  /*2da0*/  STL.64 [R1+0x468], R14 ;  /* 0x0004680e01007387 */ /* 0x0003e80000100a00 */
[----:B-----5:R1:W-:Y:S04]  /*2db0*/  STL.64 [R1+0x450], R8 ;  /* 0x0004500801007387 */ /* 0x0203e80000100a00 */
[----:B------:R1:W-:Y:S04]  /*2dc0*/  STL.64 [R1+0x458], R10 ;  /* 0x0004580a01007387 */ /* 0x0003e80000100a00 */
[----:B0-----:R1:W-:Y:S04]  /*2dd0*/  STL.64 [R1+0x440], R4 ;  /* 0x0004400401007387 */ /* 0x0013e80000100a00 */
[----:B------:R1:W-:Y:S01]  /*2de0*/  STL.64 [R1+0x448], R6 ;  /* 0x0004480601007387 */ /* 0x0003e20000100a00 */
[----:B------:R-:W-:Y:S05]  /*2df0*/  @P0 BRA `(.L_x_1299) ;  /* 0x00000c0000000947 */ /* 0x000fea0003800000 */
[----:B-1234-:R-:W0:Y:S04]  /*2e00*/  LDS.128 R4, [0x440] ;  /* 0x00044000ff047984 */ /* 0x01ee280000000c00 */
[----:B------:R-:W1:Y:S04]  /*2e10*/  LDS.128 R12, [0x450] ;  /* 0x00045000ff0c7984 */ /* 0x000e680000000c00 */
[----:B------:R-:W2:Y:S04]  /*2e20*/  LDS.128 R8, [0x460] ;  /* 0x00046000ff087984 */ /* 0x000ea80000000c00 */
[----:B0-----:R-:W-:Y:S04]  /*2e30*/  STL.64 [R1+0x430], R4 ;  /* 0x0004300401007387 */ /* 0x001fe80000100a00 */
[----:B------:R-:W-:Y:S04]  /*2e40*/  STL.64 [R1+0x438], R6 ;  /* 0x0004380601007387 */ /* 0x000fe80000100a00 */
[----:B------:R-:W0:Y:S04]  /*2e50*/  LDS.128 R4, [0x470] ;  /* 0x00047000ff047984 */ /* 0x000e280000000c00 */
[----:B-1----:R-:W-:Y:S04]  /*2e60*/  STL.64 [R1+0x420], R12 ;  /* 0x0004200c01007387 */ /* 0x002fe80000100a00 */
[----:B------:R-:W-:Y:S04]  /*2e70*/  STL.64 [R1+0x428], R14 ;  /* 0x0004280e01007387 */ /* 0x000fe80000100a00 */
[----:B------:R-:W1:Y:S04]  /*2e80*/  LDS.128 R12, [0x480] ;  /* 0x00048000ff0c7984 */ /* 0x000e680000000c00 */
[----:B--2---:R-:W-:Y:S04]  /*2e90*/  STL.64 [R1+0x410], R8 ;  /* 0x0004100801007387 */ /* 0x004fe80000100a00 */
[----:B------:R-:W-:Y:S04]  /*2ea0*/  STL.64 [R1+0x418], R10 ;  /* 0x0004180a01007387 */ /* 0x000fe80000100a00 */
        /* <DEDUP_REMOVED lines=171> */
[----:B------:R-:W-:Y:S04]  /*3960*/  LDS.128 R8, [0x820] ;  /* 0x00082000ff087984 */ /* 0x000fe80000000c00 */
[----:B0-----:R-:W-:Y:S04]  /*3970*/  STL.64 [R1+0x70], R4 ;  /* 0x0000700401007387 */ /* 0x001fe80000100a00 */
[----:B------:R-:W-:Y:S04]  /*3980*/  STL.64 [R1+0x78], R6 ;  /* 0x0000780601007387 */ /* 0x000fe80000100a00 */
[----:B------:R-:W0:Y:S04]  /*3990*/  LDS.128 R4, [0x830] ;  /* 0x00083000ff047984 */ /* 0x000e280000000c00 */
[----:B-1----:R1:W-:Y:S04]  /*39a0*/  STL.64 [R1+0x60], R12 ;  /* 0x0000600c01007387 */ /* 0x0023e80000100a00 */
[----:B------:R1:W-:Y:S04]  /*39b0*/  STL.64 [R1+0x68], R14 ;  /* 0x0000680e01007387 */ /* 0x0003e80000100a00 */
[----:B0-----:R1:W-:Y:S04]  /*39c0*/  STL.64 [R1+0x40], R4 ;  /* 0x0000400401007387 */ /* 0x0013e80000100a00 */
[----:B------:R1:W-:Y:S04]  /*39d0*/  STL.64 [R1+0x50], R8 ;  /* 0x0000500801007387 */ /* 0x0003e80000100a00 */
[----:B------:R1:W-:Y:S04]  /*39e0*/  STL.64 [R1+0x58], R10 ;  /* 0x0000580a01007387 */ /* 0x0003e80000100a00 */
[----:B------:R1:W-:Y:S02]  /*39f0*/  STL.64 [R1+0x48], R6 ;  /* 0x0000480601007387 */ /* 0x0003e40000100a00 */
.L_x_1299:
[----:B--234-:R-:W-:Y:S01]  /*3a00*/  IADD3 R3, R52, UR4, RZ ;  /* 0x0000000434037c10 */ /* 0x01cfe2000fffe0ff */
[----:B------:R-:W-:Y:S03]  /*3a10*/  BSSY B0, `(.L_x_1300) ;  /* 0x000157d000007945 */ /* 0x000fe60003800000 */
[----:B------:R-:W-:-:S13]  /*3a20*/  ISETP.GE.AND P0, PT, R3, UR6, PT ;  /* 0x0000000603007c0c */ /* 0x000fda000bf06270 */
[----:B------:R-:W-:Y:S05]  /*3a30*/  @P0 BRA `(.L_x_1301) ;  /* 0x000157a000000947 */ /* 0x000fea0003800000 */
[----:B------:R-:W-:Y:S01]  /*3a40*/  IABS R0, c[0x0][0x1d4] ;  /* 0x0000750000007a13 */ /* 0x000fe20000000000 */
[----:B------:R-:W-:Y:S02]  /*3a50*/  IMAD R249, R249, 0xa0, RZ ;  /* 0x000000a0f9f97824 */ /* 0x000fe400078e02ff */
[----:B------:R-:W-:Y:S01]  /*3a60*/  IMAD R252, R252, c[0x0][0x1d4], RZ ;  /* 0x00007500fcfc7a24 */ /* 0x000fe200078e02ff */
[----:B-1----:R-:W-:Y:S01]  /*3a70*/  MOV R6, R0 ;  /* 0x0000000000067202 */ /* 0x002fe20000000f00 */
[----:B------:R-:W-:-:S03]  /*3a80*/  IMAD R249, R249, c[0x0][0x1d4], RZ ;  /* 0x00007500f9f97a24 */ /* 0x000fc600078e02ff */
[----:B------:R-:W0:Y:S08]  /*3a90*/  I2F.RP R4, R6 ;  /* 0x0000000600047306 */ /* 0x000e300000209400 */
[----:B0-----:R-:W0:Y:S02]  /*3aa0*/  MUFU.RCP R4, R4 ;  /* 0x0000000400047308 */ /* 0x001e240000001000 */
[----:B0-----:R-:W-:-:S06]  /*3ab0*/  IADD3 R4, R4, 0xffffffe, RZ ;  /* 0x0ffffffe04047810 */ /* 0x001fcc0007ffe0ff */
[----:B------:R0:W1:Y:S02]  /*3ac0*/  F2I.FTZ.U32.TRUNC.NTZ R5, R4 ;  /* 0x0000000400057305 */ /* 0x000064000021f000 */
[----:B0-----:R-:W-:Y:S01]  /*3ad0*/  HFMA2.MMA R4, -RZ, RZ, 0, 0 ;  /* 0x00000000ff047435 */ /* 0x001fe200000001ff */
[----:B-1----:R-:W-:-:S05]  /*3ae0*/  IADD3 R0, RZ, -R5, RZ ;  /* 0x80000005ff007210 */ /* 0x002fca0007ffe0ff */
[----:B------:R-:W-:-:S04]  /*3af0*/  IMAD R0, R0, R6, RZ ;  /* 0x0000000600007224 */ /* 0x000fc800078e02ff */
[----:B------:R-:W-:-:S05]  /*3b00*/  IMAD.HI.U32 R0, R5, R0, R4 ;  /* 0x0000000005007227 */ /* 0x000fca00078e0004 */
[----:B------:R0:W-:Y:S04]  /*3b10*/  STL [R1+0x788], R0 ;  /* 0x0007880001007387 */ /* 0x0001e80000100800 */
[----:B------:R1:W-:Y:S01]  /*3b20*/  STL [R1+0x34], R3 ;  /* 0x0000340301007387 */ /* 0x0003e20000100800 */
[----:B0-----:R-:W-:Y:S02]  /*3b30*/  SHF.R.S32.HI R0, RZ, 0x1f, R252 ;  /* 0x0000001fff007819 */ /* 0x001fe400000114fc */
[----:B-1----:R-:W-:Y:S02]  /*3b40*/  SHF.R.S32.HI R3, RZ, 0x1f, R249 ;  /* 0x0000001fff037819 */ /* 0x002fe400000114f9 */
.L_x_1432:
[----:B-----5:R0:W-:Y:S04]  /*3b50*/  STL [R1+0x7b0], R5 ;  /* 0x0007b00501007387 */ /* 0x0201e80000100800 */
[----:B0-----:R-:W2:Y:S04]  /*3b60*/  LDL R5, [R1+0x788] ;  /* 0x0007880001057983 */ /* 0x001ea80000100800 */
[----:B------:R-:W-:Y:S04]  /*3b70*/  STL [R1+0x7ac], R4 ;  /* 0x0007ac0401007387 */ /* 0x000fe80000100800 */
[----:B------:R0:W-:Y:S04]  /*3b80*/  STL [R1+0x7a8], R3 ;  /* 0x0007a80301007387 */ /* 0x0001e80000100800 */
[----:B0--3--:R-:W3:Y:S01]  /*3b90*/  LDL R3, [R1+0x34] ;  /* 0x0000340001037983 */ /* 0x009ee20000100800 */
[----:B------:R-:W-:-:S03]  /*3ba0*/  ISETP.NE.U32.AND P0, PT, RZ, c[0x0][0x200], PT ;  /* 0x00008000ff007a0c */ /* 0x000fc60003f05070 */
[----:B------:R-:W0:Y:S01]  /*3bb0*/  S2R R0, SR_CTAID.Y ;  /* 0x0000000000007919 */ /* 0x000e220000002600 */
[----:B------:R-:W-:-:S03]  /*3bc0*/  ISETP.NE.AND.EX P0, PT, RZ, c[0x0][0x204], PT, P0 ;  /* 0x00008100ff007a0c */ /* 0x000fc60003f05300 */
[----:B------:R0:W-:Y:S02]  /*3bd0*/  STL [R1+0x7a4], R2 ;  /* 0x0007a40201007387 */ /* 0x0001e40000100800 */
[----:B0-----:R-:W-:-:S08]  /*3be0*/  IMAD R2, R0, c[0x0][0x1d4], RZ ;  /* 0x0000750000027a24 */ /* 0x001fd000078e02ff */
[--C-:B------:R-:W-:Y:S02]  /*3bf0*/  @P0 SHF.R.S32.HI R251, RZ, 0x1f, R2.reuse ;  /* 0x0000001ffffb0819 */ /* 0x100fe40000011402 */
[----:B------:R-:W-:Y:S02]  /*3c00*/  IABS R4, c[0x0][0x1d4] ;  /* 0x0000750000047a13 */ /* 0x000fe40000000000 */
[----:B---3--:R-:W-:Y:S02]  /*3c10*/  @P0 SHF.R.S32.HI R0, RZ, 0x1f, R3 ;  /* 0x0000001fff000819 */ /* 0x008fe40000011403 */
[----:B------:R-:W-:-:S04]  /*3c20*/  @P0 IADD3 R250, P1, P2, R3, c[0x0][0x200], R2 ;  /* 0x0000800003fa0a10 */ /* 0x000fc80007a3e002 */
[----:B------:R-:W-:-:S06]  /*3c30*/  @P0 IADD3.X R251, R0, c[0x0][0x204], R251, P1, P2 ;  /* 0x0000810000fb0a10 */ /* 0x000fcc0000fe44fb */
[----:B------:R2:W3:Y:S01]  /*3c40*/  @P0 LDG.E.U8 R251, [R250.64] ;  /* 0x00000024fafb0981 */ /* 0x0004e2000c1e1100 */
[----:B------:R-:W-:-:S05]  /*3c50*/  IABS R0, R3 ;  /* 0x0000000300007213 */ /* 0x000fca0000000000 */
[----:B--2---:R-:W-:Y:S01]  /*3c60*/  IMAD.HI.U32 R250, R5, R0, RZ ;  /* 0x0000000005fa7227 */ /* 0x004fe200078e00ff */
[----:B------:R-:W-:-:S03]  /*3c70*/  MOV R5, R4 ;  /* 0x0000000400057202 */ /* 0x000fc60000000f00 */
[----:B------:R-:W-:-:S04]  /*3c80*/  IMAD.MOV R250, RZ, RZ, -R250 ;  /* 0x000000fffffa7224 */ /* 0x000fc800078e0afa */
[----:B------:R-:W-:Y:S01]  /*3c90*/  IMAD R0, R5, R250, R0 ;  /* 0x000000fa05007224 */ /* 0x000fe200078e0200 */
[----:B------:R-:W-:Y:S01]  /*3ca0*/  ISETP.GE.AND P2, PT, R3, RZ, PT ;  /* 0x000000ff0300720c */ /* 0x000fe20003f46270 */
[----:B------:R0:W5:Y:S01]  /*3cb0*/  LDL.LU R5, [R1+0x7b0] ;  /* 0x0007b00001057983 */ /* 0x0001620000300800 */
[----:B------:R-:W-:Y:S02]  /*3cc0*/  IABS R250, c[0x0][0x1d4] ;  /* 0x0000750000fa7a13 */ /* 0x000fe40000000000 */
[----:B------:R-:W-:-:S13]  /*3cd0*/  ISETP.GT.U32.AND P1, PT, R4, R0, PT ;  /* 0x000000000400720c */ /* 0x000fda0003f24070 */
[----:B------:R-:W-:-:S04]  /*3ce0*/  @!P1 IADD3 R0, R0, -R250, RZ ;  /* 0x800000fa00009210 */ /* 0x000fc80007ffe0ff */
[----:B------:R-:W-:Y:S02]  /*3cf0*/  ISETP.GT.U32.AND P1, PT, R4, R0, PT ;  /* 0x000000000400720c */ /* 0x000fe40003f24070 */
[----:B------:R0:W5:Y:S11]  /*3d00*/  LDL.LU R4, [R1+0x7ac] ;  /* 0x0007ac0001047983 */ /* 0x0001760000300800 */
[----:B------:R-:W-:-:S02]  /*3d10*/  @!P1 IADD3 R0, R0, -R250, RZ ;  /* 0x800000fa00009210 */ /* 0x000fc40007ffe0ff */
[----:B------:R-:W-:Y:S02]  /*3d20*/  ISETP.NE.AND P1, PT, RZ, c[0x0][0x1d4], PT ;  /* 0x00007500ff007a0c */ /* 0x000fe40003f25270 */
[----:B------:R-:W-:-:S11]  /*3d30*/  @!P2 IADD3 R0, -R0, RZ, RZ ;  /* 0x000000ff0000a210 */ /* 0x000fd60007ffe1ff */
[----:B------:R-:W-:-:S04]  /*3d40*/  @!P1 LOP3.LUT R0, RZ, c[0x0][0x1d4], RZ, 0x33, !PT ;  /* 0x00007500ff009a12 */ /* 0x000fc800078e33ff */
[----:B------:R-:W-:Y:S02]  /*3d50*/  SHF.R.S32.HI R250, RZ, 0x1f, R0 ;  /* 0x0000001ffffa7819 */ /* 0x000fe40000011400 */
[----:B---3--:R-:W-:Y:S02]  /*3d60*/  ISETP.NE.AND P0, PT, R251, RZ, P0 ;  /* 0x000000fffb00720c */ /* 0x008fe40000705270 */
[----:B------:R-:W-:-:S04]  /*3d70*/  IADD3 R251, P1, R0, R2, RZ ;  /* 0x0000000200fb7210 */ /* 0x000fc80007f3e0ff */
[----:B------:R-:W-:Y:S02]  /*3d80*/  LEA.HI.X.SX32 R2, R2, R250, 0x1, P1 ;  /* 0x000000fa02027211 */ /* 0x000fe400008f0eff */
[----:B------:R-:W-:Y:S02]  /*3d90*/  LEA R250, P2, R251, c[0x0][0x1a8], 0x2 ;  /* 0x00006a00fbfa7a11 */ /* 0x000fe400078410ff */
[----:B------:R-:W-:Y:S02]  /*3da0*/  ISETP.GE.AND P1, PT, R3, UR39, PT ;  /* 0x0000002703007c0c */ /* 0x000fe4000bf26270 */
[----:B------:R0:W5:Y:S01]  /*3db0*/  LDL.LU R3, [R1+0x7a8] ;  /* 0x0007a80001037983 */ /* 0x0001620000300800 */
[----:B------:R-:W-:-:S03]  /*3dc0*/  LEA.HI.X R251, R251, c[0x0][0x1ac], R2, 0x2, P2 ;  /* 0x00006b00fbfb7a11 */ /* 0x000fc600010f1402 */
[----:B------:R0:W5:Y:S01]  /*3dd0*/  LDL.LU R2, [R1+0x7a4] ;  /* 0x0007a40001027983 */ /* 0x0001620000300800 */
[----:B------:R-:W-:Y:S06]  /*3de0*/  BSSY B1, `(.L_x_1302) ;  /* 0x000005e000017945 */ /* 0x000fec0003800000 */
[----:B-1----:R-:W-:Y:S05]  /*3df0*/  @P1 BRA `(.L_x_1303) ;  /* 0x000005c000001947 */ /* 0x002fea0003800000 */
[----:B------:R1:W-:Y:S04]  /*3e00*/  STL.64 [R1+0x7b8], R8 ;  /* 0x0007b80801007387 */ /* 0x0003e80000100a00 */
[----:B------:R-:W-:Y:S04]  /*3e10*/  STL.64 [R1+0x7b0], R6 ;  /* 0x0007b00601007387 */ /* 0x000fe80000100a00 */
[----:B-----5:R2:W-:Y:S01]  /*3e20*/  STL.64 [R1+0x7a8], R4 ;  /* 0x0007a80401007387 */ /* 0x0205e20000100a00 */
[----:B-1----:R-:W-:-:S05]  /*3e30*/  MOV R9, c[0x0][0x1d4] ;  /* 0x0000750000097a02 */ /* 0x002fca0000000f00 */
[----:B------:R-:W-:Y:S02]  /*3e40*/  IMAD R8, R9, 0xa0, RZ ;  /* 0x000000a009087824 */ /* 0x000fe400078e02ff */
[----:B------:R-:W-:-:S05]  /*3e50*/  IMAD.SHL.U32 R9, R0, 0x4, RZ ;  /* 0x0000000400097824 */ /* 0x000fca00078e00ff */
[----:B------:R-:W-:Y:S01]  /*3e60*/  ISETP.GE.AND P2, PT, R9, R8, PT ;  /* 0x000000080900720c */ /* 0x000fe20003f46270 */
[----:B------:R1:W-:-:S12]  /*3e70*/  STL [R1+0x30], R9 ;  /* 0x0000300901007387 */ /* 0x0003d80000100800 */
[----:B--2---:R-:W2:Y:S01]  /*3e80*/  @!P2 LDG.E R4, [R250.64] ;  /* 0x00000024fa04a981 */ /* 0x004ea2000c1e1900 */
[----:B------:R-:W-:Y:S01]  /*3e90*/  CS2R R6, SRZ ;  /* 0x0000000000067805 */ /* 0x000fe2000001ff00 */
[----:B--2---:R-:W-:-:S04]  /*3ea0*/  @!P2 IMAD R4, R4, c[0x0][0x1d8], RZ ;  /* 0x000076000404aa24 */ /* 0x004fc800078e02ff */
[----:B------:R-:W-:-:S04]  /*3eb0*/  @!P2 IMAD R4, R4, 0xa0, RZ ;  /* 0x000000a00404a824 */ /* 0x000fc800078e02ff */
[----:B------:R-:W-:-:S05]  /*3ec0*/  @!P2 IMAD R5, R4, c[0x0][0x1d4], R9 ;  /* 0x000075000405aa24 */ /* 0x000fca00078e0209 */
[----:B------:R-:W-:-:S04]  /*3ed0*/  @!P2 IADD3 R4, P3, R249, R5, RZ ;  /* 0x00000005f904a210 */ /* 0x000fc80007f7e0ff */
[----:B------:R-:W-:Y:S02]  /*3ee0*/  @!P2 LEA.HI.X.SX32 R5, R5, R3, 0x1, P3 ;  /* 0x000000030505a211 */ /* 0x000fe400018f0eff */
[----:B------:R-:W-:-:S04]  /*3ef0*/  @!P2 LEA R8, P3, R4, c[0x0][0x198], 0x2 ;  /* 0x000066000408aa11 */ /* 0x000fc800078610ff */
[----:B-1----:R-:W-:Y:S02]  /*3f00*/  @!P2 LEA.HI.X R9, R4, c[0x0][0x19c], R5, 0x2, P3 ;  /* 0x000067000409aa11 */ /* 0x002fe400018f1405 */
[----:B------:R-:W-:-:S06]  /*3f10*/  CS2R R4, SRZ ;  /* 0x0000000000047805 */ /* 0x000fcc000001ff00 */
[----:B------:R1:W2:Y:S04]  /*3f20*/  @!P2 LDG.E.128 R4, [R8.64] ;  /* 0x000000240804a981 */ /* 0x0002a8000c1e1d00 */
[----:B-1----:R1:W5:Y:S01]  /*3f30*/  LDL.LU.64 R8, [R1+0x7b8] ;  /* 0x0007b80001087983 */ /* 0x0023620000300a00 */
[----:B------:R-:W-:-:S03]  /*3f40*/  ISETP.NE.AND P3, PT, RZ, c[0x0][0x1ec], PT ;  /* 0x00007b00ff007a0c */ /* 0x000fc60003f65270 */
[----:B--2---:R-:W-:Y:S04]  /*3f50*/  STL.64 [R1+0x20], R4 ;  /* 0x0000200401007387 */ /* 0x004fe80000100a00 */
[----:B------:R2:W-:Y:S04]  /*3f60*/  STL.64 [R1+0x28], R6 ;  /* 0x0000280601007387 */ /* 0x0005e80000100a00 */
[----:B--2---:R1:W5:Y:S04]  /*3f70*/  LDL.LU.64 R6, [R1+0x7b0] ;  /* 0x0007b00001067983 */ /* 0x0043680000300a00 */
[----:B------:R1:W5:Y:S01]  /*3f80*/  LDL.LU.64 R4, [R1+0x7a8] ;  /* 0x0007a80001047983 */ /* 0x0003620000300a00 */
[----:B------:R-:W-:Y:S05]  /*3f90*/  @P3 BRA `(.L_x_1303) ;  /* 0x0000042000003947 */ /* 0x000fea0003800000 */
[----:B------:R2:W-:Y:S04]  /*3fa0*/  STL.64 [R1+0x7e8], R18 ;  /* 0x0007e81201007387 */ /* 0x0005e80000100a00 */
[----:B--2---:R-:W2:Y:S04]  /*3fb0*/  LDL.LU R19, [R1+0x28] ;  /* 0x0000280001137983 */ /* 0x004ea80000300800 */
[----:B------:R-:W3:Y:S04]  /*3fc0*/  LDL.LU R18, [R1+0x2c] ;  /* 0x00002c0001127983 */ /* 0x000ee80000300800 */
[----:B------:R4:W-:Y:S04]  /*3fd0*/  STL.64 [R1+0x7e0], R16 ;  /* 0x0007e01001007387 */ /* 0x0009e80000100a00 */
[----:B----4-:R-:W4:Y:S04]  /*3fe0*/  LDL.LU R16, [R1+0x20] ;  /* 0x0000200001107983 */ /* 0x010f280000300800 */
[----:B------:R-:W4:Y:S04]  /*3ff0*/  LDL.LU R17, [R1+0x24] ;  /* 0x0000240001117983 */ /* 0x000f280000300800 */
[----:B------:R0:W-:Y:S04]  /*4000*/  STL [R1+0x7d8], R14 ;  /* 0x0007d80e01007387 */ /* 0x0001e80000100800 */
[----:B0-----:R-:W4:Y:S04]  /*4010*/  LDL R14, [R1+0x430] ;  /* 0x00043000010e7983 */ /* 0x001f280000100800 */
[----:B------:R0:W-:Y:S04]  /*4020*/  STL [R1+0x7d4], R13 ;  /* 0x0007d40d01007387 */ /* 0x0001e80000100800 */
[----:B0-----:R-:W4:Y:S04]  /*4030*/  LDL R13, [R1+0x434] ;  /* 0x00043400010d7983 */ /* 0x001f280000100800 */
[----:B------:R0:W-:Y:S04]  /*4040*/  STL [R1+0x7d0], R12 ;  /* 0x0007d00c01007387 */ /* 0x0001e80000100800 */
[----:B0-----:R-:W4:Y:S04]  /*4050*/  LDL R12, [R1+0x438] ;  /* 0x00043800010c7983 */ /* 0x001f280000100800 */
[----:B------:R-:W-:Y:S04]  /*4060*/  STL [R1+0x7cc], R11 ;  /* 0x0007cc0b01007387 */ /* 0x000fe80000100800 */
[----:B------:R0:W-:Y:S04]  /*4070*/  STL [R1+0x7c8], R10 ;  /* 0x0007c80a01007387 */ /* 0x0001e80000100800 */
[----:B0-----:R-:W4:Y:S04]  /*4080*/  LDL.LU R10, [R1+0x30] ;  /* 0x00003000010a7983 */ /* 0x001f280000300800 */
[----:B------:R-:W-:Y:S04]  /*4090*/  STL [R1+0x7c4], R3 ;  /* 0x0007c40301007387 */ /* 0x000fe80000100800 */
[----:B------:R-:W-:Y:S04]  /*40a0*/  STL [R1+0x7c0], R0 ;  /* 0x0007c00001007387 */ /* 0x000fe80000100800 */
[----:B-----5:R0:W-:Y:S04]  /*40b0*/  STL.64 [R1+0x7b8], R8 ;  /* 0x0007b80801007387 */ /* 0x0201e80000100a00 */
[----:B------:R2:W-:Y:S01]  /*40c0*/  STL.64 [R1+0x7b0], R6 ;  /* 0x0007b00601007387 */ /* 0x0005e20000100a00 */
[----:B------:R-:W-:-:S03]  /*40d0*/  ISETP.NE.AND P4, PT, R248, RZ, PT ;  /* 0x000000fff800720c */ /* 0x000fc60003f85270 */
[----:B------:R4:W-:Y:S04]  /*40e0*/  STL.64 [R1+0x7a8], R4 ;  /* 0x0007a80401007387 */ /* 0x0009e80000100a00 */
[----:B0-----:R-:W4:Y:S06]  /*40f0*/  LDL R9, [R1+0x43c] ;  /* 0x00043c0001097983 */ /* 0x001f2c0000100800 */
[----:B------:R-:W-:Y:S01]  /*4100*/  @P4 IMAD.MOV.U32 R3, RZ, RZ, 0x4 ;  /* 0x00000004ff034424 */ /* 0x000fe200078e00ff */
[----:B--2---:R-:W-:-:S02]  /*4110*/  MOV R6, R19 ;  /* 0x0000001300067202 */ /* 0x004fc40000000f00 */
[----:B------:R-:W0:Y:S01]  /*4120*/  S2R R19, SR_CTAID.X ;  /* 0x0000000000137919 */ /* 0x000e220000002500 */
[----:B---3--:R-:W-:Y:S02]  /*4130*/  MOV R7, R18 ;  /* 0x0000001200077202 */ /* 0x008fe40000000f00 */
[----:B----4-:R-:W-:Y:S02]  /*4140*/  MOV R4, R16 ;  /* 0x0000001000047202 */ /* 0x010fe40000000f00 */
[----:B------:R-:W-:Y:S01]  /*4150*/  MOV R5, R17 ;  /* 0x0000001100057202 */ /* 0x000fe20000000f00 */
[----:B0-----:R-:W-:-:S04]  /*4160*/  @P4 IMAD R0, R2, c[0x0][0x1d8], R19 ;  /* 0x0000760002004a24 */ /* 0x001fc800078e0213 */
[----:B------:R-:W-:-:S04]  /*4170*/  @P4 IMAD R0, R0, 0xa0, RZ ;  /* 0x000000a000004824 */ /* 0x000fc800078e02ff */
[----:B------:R-:W-:-:S06]  /*4180*/  @P4 IMAD.WIDE R16, R0, R3, c[0x0][0x230] ;  /* 0x00008c0000104625 */ /* 0x000fcc00078e0203 */
[----:B------:R-:W2:Y:S01]  /*4190*/  @P4 LDG.E.128 R16, [R16.64] ;  /* 0x0000002410104981 */ /* 0x000ea2000c1e1d00 */
[----:B------:R-:W-:Y:S02]  /*41a0*/  FADD.FTZ R4, R14, R4 ;  /* 0x000000040e047221 */ /* 0x000fe40000010000 */
[----:B------:R-:W-:Y:S02]  /*41b0*/  FADD.FTZ R5, R13, R5 ;  /* 0x000000050d057221 */ /* 0x000fe40000010000 */
[----:B------:R-:W-:Y:S02]  /*41c0*/  FADD.FTZ R6, R12, R6 ;  /* 0x000000060c067221 */ /* 0x000fe40000010000 */
[----:B------:R-:W-:Y:S01]  /*41d0*/  FADD.FTZ R7, R9, R7 ;  /* 0x0000000709077221 */ /* 0x000fe20000010000 */
[----:B--2---:R-:W-:Y:S02]  /*41e0*/  MOV R8, R17 ;  /* 0x0000001100087202 */ /* 0x004fe40000000f00 */
[----:B------:R-:W-:-:S02]  /*41f0*/  MOV R3, R18 ;  /* 0x0000001200037202 */ /* 0x000fc40000000f00 */
[----:B------:R-:W-:Y:S01]  /*4200*/  MOV R11, R16 ;  /* 0x00000010000b7202 */ /* 0x000fe20000000f00 */
[----:B------:R-:W-:Y:S01]  /*4210*/  @P4 FMUL.FTZ R5, R5, R8 ;  /* 0x0000000805054220 */ /* 0x000fe20000410000 */
[----:B------:R-:W-:Y:S01]  /*4220*/  SHF.R.S32.HI R8, RZ, 0x1f, R252 ;  /* 0x0000001fff087819 */ /* 0x000fe200000114fc */
[----:B------:R-:W-:Y:S01]  /*4230*/  @P4 FMUL.FTZ R6, R6, R3 ;  /* 0x0000000306064220 */ /* 0x000fe20000410000 */
[----:B------:R-:W-:Y:S02]  /*4240*/  @!P2 IADD3 R3, P3, R252, R10, RZ ;  /* 0x0000000afc03a210 */ /* 0x000fe40007f7e0ff */
[----:B------:R-:W-:Y:S01]  /*4250*/  MOV R0, R19 ;  /* 0x0000001300007202 */ /* 0x000fe20000000f00 */
[----:B------:R-:W-:Y:S01]  /*4260*/  @P4 FMUL.FTZ R4, R4, R11 ;  /* 0x0000000b04044220 */ /* 0x000fe20000410000 */
[----:B------:R0:W5:Y:S01]  /*4270*/  LDL.LU.64 R18, [R1+0x7e8] ;  /* 0x0007e80001127983 */ /* 0x0001620000300a00 */
[----:B------:R-:W-:-:S03]  /*4280*/  @!P2 LEA.HI.X.SX32 R10, R10, R8, 0x1, P3 ;  /* 0x000000080a0aa211 */ /* 0x000fc600018f0eff */
[----:B------:R0:W5:Y:S01]  /*4290*/  LDL.LU.64 R16, [R1+0x7e0] ;  /* 0x0007e00001107983 */ /* 0x0001620000300a00 */
[----:B------:R-:W-:-:S03]  /*42a0*/  @!P2 LEA R8, P3, R3, c[0x0][0x198], 0x2 ;  /* 0x000066000308aa11 */ /* 0x000fc600078610ff */
[----:B------:R0:W5:Y:S04]  /*42b0*/  LDL.LU R14, [R1+0x7d8] ;  /* 0x0007d800010e7983 */ /* 0x0001680000300800 */
[----:B------:R0:W5:Y:S01]  /*42c0*/  LDL.LU R13, [R1+0x7d4] ;  /* 0x0007d400010d7983 */ /* 0x0001620000300800 */
[----:B------:R-:W-:-:S03]  /*42d0*/  @!P2 LEA.HI.X R9, R3, c[0x0][0x19c], R10, 0x2, P3 ;  /* 0x000067000309aa11 */ /* 0x000fc600018f140a */
[----:B------:R0:W5:Y:S01]  /*42e0*/  LDL.LU R12, [R1+0x7d0] ;  /* 0x0007d000010c7983 */ /* 0x0001620000300800 */
[----:B------:R-:W-:-:S03]  /*42f0*/  @P4 FMUL.FTZ R7, R7, R0 ;  /* 0x0000000007074220 */ /* 0x000fc60000410000 */
[----:B------:R0:W5:Y:S04]  /*4300*/  LDL.LU R11, [R1+0x7cc] ;  /* 0x0007cc00010b7983 */ /* 0x0001680000300800 */
[----:B------:R-:W-:Y:S04]  /*4310*/  STL [R1+0x20], R4 ;  /* 0x0000200401007387 */ /* 0x000fe80000100800 */
[----:B------:R-:W-:Y:S04]  /*4320*/  STL [R1+0x24], R5 ;  /* 0x0000240501007387 */ /* 0x000fe80000100800 */
[----:B------:R-:W-:Y:S04]  /*4330*/  STL [R1+0x28], R6 ;  /* 0x0000280601007387 */ /* 0x000fe80000100800 */
[----:B------:R0:W5:Y:S04]  /*4340*/  LDL.LU R10, [R1+0x7c8] ;  /* 0x0007c800010a7983 */ /* 0x0001680000300800 */
[----:B------:R0:W5:Y:S04]  /*4350*/  LDL.LU R3, [R1+0x7c4] ;  /* 0x0007c40001037983 */ /* 0x0001680000300800 */
[----:B------:R0:W5:Y:S04]  /*4360*/  LDL.LU R0, [R1+0x7c0] ;  /* 0x0007c00001007983 */ /* 0x0001680000300800 */
[----:B------:R-:W-:Y:S04]  /*4370*/  STL [R1+0x2c], R7 ;  /* 0x00002c0701007387 */ /* 0x000fe80000100800 */
[----:B------:R2:W-:Y:S04]  /*4380*/  @!P2 STG.E.128 [R8.64], R4 ;  /* 0x000000040800a986 */ /* 0x0005e8000c101d24 */
[----:B--2---:R0:W5:Y:S04]  /*4390*/  LDL.LU.64 R8, [R1+0x7b8] ;  /* 0x0007b80001087983 */ /* 0x0041680000300a00 */
[----:B------:R0:W5:Y:S04]  /*43a0*/  LDL.LU.64 R6, [R1+0x7b0] ;  /* 0x0007b00001067983 */ /* 0x0001680000300a00 */
[----:B------:R0:W5:Y:S02]  /*43b0*/  LDL.LU.64 R4, [R1+0x7a8] ;  /* 0x0007a80001047983 */ /* 0x0001640000300a00 */
.L_x_1303:
[----:B------:R-:W-:Y:S05]  /*43c0*/  BSYNC B1 ;  /* 0x0000000000017941 */ /* 0x000fea0003800000 */
.L_x_1302:
[----:B------:R-:W-:Y:S01]  /*43d0*/  BSSY B1, `(.L_x_1304) ;  /* 0x0000060000017945 */ /* 0x000fe20003800000 */
[----:B------:R-:W-:Y:S05]  /*43e0*/  @P1 BRA `(.L_x_1305) ;  /* 0x000005e000001947 */ /* 0x000fea0003800000 */
[----:B-----5:R2:W-:Y:S04]  /*43f0*/  STL.64 [R1+0x7b8], R8 ;  /* 0x0007b80801007387 */ /* 0x0205e80000100a00 */
[----:B------:R-:W-:Y:S04]  /*4400*/  STL.64 [R1+0x7b0], R6 ;  /* 0x0007b00601007387 */ /* 0x000fe80000100a00 */
[----:B------:R3:W-:Y:S01]  /*4410*/  STL.64 [R1+0x7a8], R4 ;  /* 0x0007a80401007387 */ /* 0x0007e20000100a00 */
[----:B--2---:R-:W-:-:S04]  /*4420*/  IMAD.MOV.U32 R9, RZ, RZ, c[0x0][0x1d4] ;  /* 0x00007500ff097624 */ /* 0x004fc800078e00ff */
[----:B------:R-:W-:Y:S01]  /*4430*/  IMAD R9, R9, 0xa0, RZ ;  /* 0x000000a009097824 */ /* 0x000fe200078e02ff */
[----:B---3--:R-:W-:-:S04]  /*4440*/  IADD3 R4, R0, c[0x0][0x1d4], RZ ;  /* 0x0000750000047a10 */ /* 0x008fc80007ffe0ff */
[----:B------:R-:W-:-:S04]  /*4450*/  SHF.L.U32 R5, R4, 0x2, RZ ;  /* 0x0000000204057819 */ /* 0x000fc800000006ff */
[----:B------:R-:W-:Y:S01]  /*4460*/  ISETP.GE.AND P2, PT, R5, R9, PT ;  /* 0x000000090500720c */ /* 0x000fe20003f46270 */
[----:B------:R2:W-:-:S12]  /*4470*/  STL [R1+0x30], R5 ;  /* 0x0000300501007387 */ /* 0x0005d80000100800 */
[----:B------:R-:W3:Y:S01]  /*4480*/  @!P2 LDG.E R4, [R250.64] ;  /* 0x00000024fa04a981 */ /* 0x000ee2000c1e1900 */
[----:B------:R-:W-:Y:S01]  /*4490*/  CS2R R6, SRZ ;  /* 0x0000000000067805 */ /* 0x000fe2000001ff00 */
[----:B---3--:R-:W-:-:S04]  /*44a0*/  @!P2 IMAD R4, R4, c[0x0][0x1d8], RZ ;  /* 0x000076000404aa24 */ /* 0x008fc800078e02ff */
[----:B------:R-:W-:-:S04]  /*44b0*/  @!P2 IMAD R4, R4, 0xa0, RZ ;  /* 0x000000a00404a824 */ /* 0x000fc800078e02ff */
[----:B--2---:R-:W-:-:S05]  /*44c0*/  @!P2 IMAD R5, R4, c[0x0][0x1d4], R5 ;  /* 0x000075000405aa24 */ /* 0x004fca00078e0205 */
[----:B------:R-:W-:-:S04]  /*44d0*/  @!P2 IADD3 R4, P3, R249, R5, RZ ;  /* 0x00000005f904a210 */ /* 0x000fc80007f7e0ff */
[----:B------:R-:W-:Y:S02]  /*44e0*/  @!P2 LEA.HI.X.SX32 R5, R5, R3, 0x1, P3 ;  /* 0x000000030505a211 */ /* 0x000fe400018f0eff */
[----:B------:R-:W-:-:S04]  /*44f0*/  @!P2 LEA R8, P3, R4, c[0x0][0x198], 0x2 ;  /* 0x000066000408aa11 */ /* 0x000fc800078610ff */
[----:B------:R-:W-:Y:S02]  /*4500*/  @!P2 LEA.HI.X R9, R4, c[0x0][0x19c], R5, 0x2, P3 ;  /* 0x000067000409aa11 */ /* 0x000fe400018f1405 */
[----:B------:R-:W-:-:S06]  /*4510*/  CS2R R4, SRZ ;  /* 0x0000000000047805 */ /* 0x000fcc000001ff00 */
[----:B------:R2:W3:Y:S04]  /*4520*/  @!P2 LDG.E.128 R4, [R8.64] ;  /* 0x000000240804a981 */ /* 0x0004e8000c1e1d00 */
[----:B--2---:R2:W5:Y:S01]  /*4530*/  LDL.LU.64 R8, [R1+0x7b8] ;  /* 0x0007b80001087983 */ /* 0x0045620000300a00 */
[----:B------:R-:W-:-:S03]  /*4540*/  ISETP.NE.AND P3, PT, RZ, c[0x0][0x1ec], PT ;  /* 0x00007b00ff007a0c */ /* 0x000fc60003f65270 */
[----:B---3--:R-:W-:Y:S04]  /*4550*/  STL.64 [R1+0x10], R4 ;  /* 0x0000100401007387 */ /* 0x008fe80000100a00 */
[----:B------:R3:W-:Y:S04]  /*4560*/  STL.64 [R1+0x18], R6 ;  /* 0x0000180601007387 */ /* 0x0007e80000100a00 */
[----:B---3--:R2:W5:Y:S04]  /*4570*/  LDL.LU.64 R6, [R1+0x7b0] ;  /* 0x0007b00001067983 */ /* 0x0085680000300a00 */
[----:B------:R2:W5:Y:S01]  /*4580*/  LDL.LU.64 R4, [R1+0x7a8] ;  /* 0x0007a80001047983 */ /* 0x0005620000300a00 */
[----:B------:R-:W-:Y:S05]  /*4590*/  @P3 BRA `(.L_x_1305) ;  /* 0x0000043000003947 */ /* 0x000fea0003800000 */
[----:B------:R3:W-:Y:S04]  /*45a0*/  STL.64 [R1+0x7e8], R18 ;  /* 0x0007e81201007387 */ /* 0x0007e80000100a00 */
[----:B---3--:R-:W3:Y:S04]  /*45b0*/  LDL.LU R18, [R1+0x18] ;  /* 0x0000180001127983 */ /* 0x008ee80000300800 */
[----:B------:R-:W4:Y:S04]  /*45c0*/  LDL.LU R19, [R1+0x1c] ;  /* 0x00001c0001137983 */ /* 0x000f280000300800 */
[----:B------:R0:W-:Y:S04]  /*45d0*/  STL.64 [R1+0x7e0], R16 ;  /* 0x0007e01001007387 */ /* 0x0001e80000100a00 */
[----:B0-2---:R-:W2:Y:S04]  /*45e0*/  LDL.LU R16, [R1+0x10] ;  /* 0x0000100001107983 */ /* 0x005ea80000300800 */
[----:B------:R-:W2:Y:S04]  /*45f0*/  LDL.LU R17, [R1+0x14] ;  /* 0x0000140001117983 */ /* 0x000ea80000300800 */
[----:B------:R0:W-:Y:S04]  /*4600*/  STL [R1+0x7d8], R14 ;  /* 0x0007d80e01007387 */ /* 0x0001e80000100800 */
[----:B0-----:R-:W2:Y:S04]  /*4610*/  LDL R14, [R1+0x420] ;  /* 0x00042000010e7983 */ /* 0x001ea80000100800 */
[----:B------:R0:W-:Y:S04]  /*4620*/  STL [R1+0x7d4], R13 ;  /* 0x0007d40d01007387 */ /* 0x0001e80000100800 */
[----:B0-----:R-:W2:Y:S04]  /*4630*/  LDL R13, [R1+0x424] ;  /* 0x00042400010d7983 */ /* 0x001ea80000100800 */
[----:B------:R0:W-:Y:S04]  /*4640*/  STL [R1+0x7d0], R12 ;  /* 0x0007d00c01007387 */ /* 0x0001e80000100800 */
[----:B0-----:R-:W2:Y:S04]  /*4650*/  LDL R12, [R1+0x428] ;  /* 0x00042800010c7983 */ /* 0x001ea80000100800 */
[----:B------:R-:W-:Y:S04]  /*4660*/  STL [R1+0x7cc], R11 ;  /* 0x0007cc0b01007387 */ /* 0x000fe80000100800 */
[----:B------:R0:W-:Y:S04]  /*4670*/  STL [R1+0x7c8], R10 ;  /* 0x0007c80a01007387 */ /* 0x0001e80000100800 */
[----:B0-----:R-:W2:Y:S04]  /*4680*/  LDL.LU R10, [R1+0x30] ;  /* 0x00003000010a7983 */ /* 0x001ea80000300800 */
[----:B------:R0:W-:Y:S04]  /*4690*/  STL [R1+0x7c4], R3 ;  /* 0x0007c40301007387 */ /* 0x0001e80000100800 */
[----:B------:R-:W-:Y:S04]  /*46a0*/  STL [R1+0x7c0], R0 ;  /* 0x0007c00001007387 */ /* 0x000fe80000100800 */
[----:B-----5:R1:W-:Y:S04]  /*46b0*/  STL.64 [R1+0x7b8], R8 ;  /* 0x0007b80801007387 */ /* 0x0203e80000100a00 */
[----:B------:R3:W-:Y:S01]  /*46c0*/  STL.64 [R1+0x7b0], R6 ;  /* 0x0007b00601007387 */ /* 0x0007e20000100a00 */
[----:B------:R-:W-:Y:S01]  /*46d0*/  ISETP.NE.AND P4, PT, R248, RZ, PT ;  /* 0x000000fff800720c */ /* 0x000fe20003f85270 */
[----:B0-----:R-:W-:-:S02]  /*46e0*/  HFMA2.MMA R3, -RZ, RZ, 0, 9.5367431640625e-06 ;  /* 0x000000a0ff037435 */ /* 0x001fc400000001ff */
[----:B------:R2:W-:Y:S04]  /*46f0*/  STL.64 [R1+0x7a8], R4 ;  /* 0x0007a80401007387 */ /* 0x0005e80000100a00 */
[----:B-1----:R-:W2:Y:S01]  /*4700*/  LDL R8, [R1+0x42c] ;  /* 0x00042c0001087983 */ /* 0x002ea20000100800 */
[----:B---3--:R-:W-:Y:S01]  /*4710*/  MOV R6, R18 ;  /* 0x0000001200067202 */ /* 0x008fe20000000f00 */
[----:B----4-:R-:W-:Y:S02]  /*4720*/  IMAD.MOV.U32 R7, RZ, RZ, R19 ;  /* 0x000000ffff077224 */ /* 0x010fe400078e0013 */
[----:B------:R-:W0:Y:S01]  /*4730*/  S2R R19, SR_CTAID.X ;  /* 0x0000000000137919 */ /* 0x000e220000002500 */
[----:B--2---:R-:W-:Y:S02]  /*4740*/  MOV R4, R16 ;  /* 0x0000001000047202 */ /* 0x004fe40000000f00 */
[----:B------:R-:W-:Y:S01]  /*4750*/  MOV R5, R17 ;  /* 0x0000001100057202 */ /* 0x000fe20000000f00 */
[----:B0-----:R-:W-:-:S04]  /*4760*/  @P4 IMAD R0, R2, c[0x0][0x1d8], R19 ;  /* 0x0000760002004a24 */ /* 0x001fc800078e0213 */
[----:B------:R-:W-:Y:S01]  /*4770*/  @P4 IMAD R0, R0, R3, 0x4 ;  /* 0x0000000400004424 */ /* 0x000fe200078e0203 */
[----:B------:R-:W-:-:S05]  /*4780*/  @P4 MOV R3, 0x4 ;  /* 0x0000000400034802 */ /* 0x000fca0000000f00 */
[----:B------:R-:W-:-:S06]  /*4790*/  @P4 IMAD.WIDE R16, R0, R3, c[0x0][0x230] ;  /* 0x00008c0000104625 */ /* 0x000fcc00078e0203 */
[----:B------:R-:W2:Y:S01]  /*47a0*/  @P4 LDG.E.128 R16, [R16.64] ;  /* 0x0000002410104981 */ /* 0x000ea2000c1e1d00 */
[----:B------:R-:W-:Y:S02]  /*47b0*/  FADD.FTZ R4, R14, R4 ;  /* 0x000000040e047221 */ /* 0x000fe40000010000 */
[----:B------:R-:W-:Y:S02]  /*47c0*/  FADD.FTZ R5, R13, R5 ;  /* 0x000000050d057221 */ /* 0x000fe40000010000 */
[----:B------:R-:W-:Y:S02]  /*47d0*/  FADD.FTZ R6, R12, R6 ;  /* 0x000000060c067221 */ /* 0x000fe40000010000 */
[----:B------:R-:W-:Y:S01]  /*47e0*/  FADD.FTZ R7, R8, R7 ;  /* 0x0000000708077221 */ /* 0x000fe20000010000 */
[----:B--2---:R-:W-:Y:S01]  /*47f0*/  MOV R9, R17 ;  /* 0x0000001100097202 */ /* 0x004fe20000000f00 */
[----:B------:R-:W-:Y:S01]  /*4800*/  IMAD.MOV.U32 R3, RZ, RZ, R18 ;  /* 0x000000ffff037224 */ /* 0x000fe200078e0012 */
[----:B------:R-:W-:-:S03]  /*4810*/  MOV R11, R16 ;  /* 0x00000010000b7202 */ /* 0x000fc60000000f00 */
        /* <DEDUP_REMOVED lines=24> */
[----:B-1----:R0:W5:Y:S04]  /*49a0*/  LDL.LU.64 R8, [R1+0x7b8] ;  /* 0x0007b80001087983 */ /* 0x0021680000300a00 */
[----:B------:R0:W5:Y:S04]  /*49b0*/  LDL.LU.64 R6, [R1+0x7b0] ;  /* 0x0007b00001067983 */ /* 0x0001680000300a00 */
[----:B------:R0:W5:Y:S02]  /*49c0*/  LDL.LU.64 R4, [R1+0x7a8] ;  /* 0x0007a80001047983 */ /* 0x0001640000300a00 */
.L_x_1305:
[----:B------:R-:W-:Y:S05]  /*49d0*/  BSYNC B1 ;  /* 0x0000000000017941 */ /* 0x000fea0003800000 */
.L_x_1304:
[----:B------:R-:W-:Y:S01]  /*49e0*/  BSSY B1, `(.L_x_1306) ;  /* 0x0000060000017945 */ /* 0x000fe20003800000 */
[----:B------:R-:W-:Y:S05]  /*49f0*/  @P1 BRA `(.L_x_1307) ;  /* 0x000005e000001947 */ /* 0x000fea0003800000 */
[----:B-----5:R3:W-:Y:S04]  /*4a00*/  STL.64 [R1+0x7b8], R8 ;  /* 0x0007b80801007387 */ /* 0x0207e80000100a00 */
[----:B------:R-:W-:Y:S04]  /*4a10*/  STL.64 [R1+0x7b0], R6 ;  /* 0x0007b00601007387 */ /* 0x000fe80000100a00 */
[----:B------:R4:W-:Y:S01]  /*4a20*/  STL.64 [R1+0x7a8], R4 ;  /* 0x0007a80401007387 */ /* 0x0009e20000100a00 */
[----:B---3--:R-:W-:-:S05]  /*4a30*/  MOV R8, c[0x0][0x1d4] ;  /* 0x0000750000087a02 */ /* 0x008fca0000000f00 */
[C---:B------:R-:W-:Y:S01]  /*4a40*/  IMAD R9, R8.reuse, 0xa0, RZ ;  /* 0x000000a008097824 */ /* 0x040fe200078e02ff */
[----:B----4-:R-:W-:-:S04]  /*4a50*/  LEA R4, R8, R0, 0x1 ;  /* 0x0000000008047211 */ /* 0x010fc800078e08ff */
[----:B------:R-:W-:-:S04]  /*4a60*/  SHF.L.U32 R5, R4, 0x2, RZ ;  /* 0x0000000204057819 */ /* 0x000fc800000006ff */
[----:B------:R-:W-:Y:S01]  /*4a70*/  ISETP.GE.AND P2, PT, R5, R9, PT ;  /* 0x000000090500720c */ /* 0x000fe20003f46270 */
[----:B------:R3:W-:-:S12]  /*4a80*/  STL [R1+0x30], R5 ;  /* 0x0000300501007387 */ /* 0x0007d80000100800 */
[----:B------:R-:W4:Y:S01]  /*4a90*/  @!P2 LDG.E R4, [R250.64] ;  /* 0x00000024fa04a981 */ /* 0x000f22000c1e1900 */
[----:B------:R-:W-:Y:S01]  /*4aa0*/  CS2R R6, SRZ ;  /* 0x0000000000067805 */ /* 0x000fe2000001ff00 */
[----:B----4-:R-:W-:-:S04]  /*4ab0*/  @!P2 IMAD R4, R4, c[0x0][0x1d8], RZ ;  /* 0x000076000404aa24 */ /* 0x010fc800078e02ff */
[----:B------:R-:W-:-:S04]  /*4ac0*/  @!P2 IMAD R4, R4, 0xa0, RZ ;  /* 0x000000a00404a824 */ /* 0x000fc800078e02ff */
[----:B---3--:R-:W-:-:S05]  /*4ad0*/  @!P2 IMAD R5, R4, c[0x0][0x1d4], R5 ;  /* 0x000075000405aa24 */ /* 0x008fca00078e0205 */
[----:B------:R-:W-:-:S04]  /*4ae0*/  @!P2 IADD3 R4, P3, R249, R5, RZ ;  /* 0x00000005f904a210 */ /* 0x000fc80007f7e0ff */
[----:B------:R-:W-:Y:S02]  /*4af0*/  @!P2 LEA.HI.X.SX32 R5, R5, R3, 0x1, P3 ;  /* 0x000000030505a211 */ /* 0x000fe400018f0eff */
[----:B------:R-:W-:-:S04]  /*4b00*/  @!P2 LEA R8, P3, R4, c[0x0][0x198], 0x2 ;  /* 0x000066000408aa11 */ /* 0x000fc800078610ff */
[----:B------:R-:W-:Y:S02]  /*4b10*/  @!P2 LEA.HI.X R9, R4, c[0x0][0x19c], R5, 0x2, P3 ;  /* 0x000067000409aa11 */ /* 0x000fe400018f1405 */
[----:B------:R-:W-:-:S06]  /*4b20*/  CS2R R4, SRZ ;  /* 0x0000000000047805 */ /* 0x000fcc000001ff00 */
[----:B------:R3:W4:Y:S04]  /*4b30*/  @!P2 LDG.E.128 R4, [R8.64] ;  /* 0x000000240804a981 */ /* 0x000728000c1e1d00 */
[----:B---3--:R3:W5:Y:S01]  /*4b40*/  LDL.LU.64 R8, [R1+0x7b8] ;  /* 0x0007b80001087983 */ /* 0x0087620000300a00 */
[----:B------:R-:W-:-:S03]  /*4b50*/  ISETP.NE.AND P3, PT, RZ, c[0x0][0x1ec], PT ;  /* 0x00007b00ff007a0c */ /* 0x000fc60003f65270 */
[----:B----4-:R-:W-:Y:S04]  /*4b60*/  STL.64 [R1], R4 ;  /* 0x0000000401007387 */ /* 0x010fe80000100a00 */
[----:B------:R4:W-:Y:S04]  /*4b70*/  STL.64 [R1+0x8], R6 ;  /* 0x0000080601007387 */ /* 0x0009e80000100a00 */
[----:B----4-:R3:W5:Y:S04]  /*4b80*/  LDL.LU.64 R6, [R1+0x7b0] ;  /* 0x0007b00001067983 */ /* 0x0107680000300a00 */
[----:B------:R3:W5:Y:S01]  /*4b90*/  LDL.LU.64 R4, [R1+0x7a8] ;  /* 0x0007a80001047983 */ /* 0x0007620000300a00 */
[----:B------:R-:W-:Y:S05]  /*4ba0*/  @P3 BRA `(.L_x_1307) ;  /* 0x0000043000003947 */ /* 0x000fea0003800000 */
[----:B------:R4:W-:Y:S04]  /*4bb0*/  STL.64 [R1+0x7e8], R18 ;  /* 0x0007e81201007387 */ /* 0x0009e80000100a00 */
[----:B----4-:R-:W4:Y:S04]  /*4bc0*/  LDL.LU R18, [R1+0x8] ;  /* 0x0000080001127983 */ /* 0x010f280000300800 */
[----:B--2---:R-:W2:Y:S04]  /*4bd0*/  LDL.LU R19, [R1+0xc] ;  /* 0x00000c0001137983 */ /* 0x004ea80000300800 */
[----:B------:R0:W-:Y:S04]  /*4be0*/  STL.64 [R1+0x7e0], R16 ;  /* 0x0007e01001007387 */ /* 0x0001e80000100a00 */
[----:B0--3--:R-:W3:Y:S04]  /*4bf0*/  LDL.LU R16, [R1] ;  /* 0x0000000001107983 */ /* 0x009ee80000300800 */
[----:B------:R-:W3:Y:S04]  /*4c00*/  LDL.LU R17, [R1+0x4] ;  /* 0x0000040001117983 */ /* 0x000ee80000300800 */
[----:B------:R0:W-:Y:S04]  /*4c10*/  STL [R1+0x7d8], R14 ;  /* 0x0007d80e01007387 */ /* 0x0001e80000100800 */
[----:B0-----:R-:W3:Y:S04]  /*4c20*/  LDL R14, [R1+0x410] ;  /* 0x00041000010e7983 */ /* 0x001ee80000100800 */
[----:B------:R0:W-:Y:S04]  /*4c30*/  STL [R1+0x7d4], R13 ;  /* 0x0007d40d01007387 */ /* 0x0001e80000100800 */
[----:B0-----:R-:W3:Y:S04]  /*4c40*/  LDL R13, [R1+0x414] ;  /* 0x00041400010d7983 */ /* 0x001ee80000100800 */
[----:B------:R0:W-:Y:S04]  /*4c50*/  STL [R1+0x7d0], R12 ;  /* 0x0007d00c01007387 */ /* 0x0001e80000100800 */
[----:B0-----:R-:W3:Y:S04]  /*4c60*/  LDL R12, [R1+0x418] ;  /* 0x00041800010c7983 */ /* 0x001ee80000100800 */
[----:B------:R-:W-:Y:S04]  /*4c70*/  STL [R1+0x7cc], R11 ;  /* 0x0007cc0b01007387 */ /* 0x000fe80000100800 */
[----:B------:R0:W-:Y:S04]  /*4c80*/  STL [R1+0x7c8], R10 ;  /* 0x0007c80a01007387 */ /* 0x0001e80000100800 */
[----:B0-----:R-:W3:Y:S04]  /*4c90*/  LDL.LU R10, [R1+0x30] ;  /* 0x00003000010a7983 */ /* 0x001ee80000300800 */
[----:B------:R0:W-:Y:S04]  /*4ca0*/  STL [R1+0x7c4], R3 ;  /* 0x0007c40301007387 */ /* 0x0001e80000100800 */
[----:B------:R-:W-:Y:S04]  /*4cb0*/  STL [R1+0x7c0], R0 ;  /* 0x0007c00001007387 */ /* 0x000fe80000100800 */
[----:B-----5:R1:W-:Y:S04]  /*4cc0*/  STL.64 [R1+0x7b8], R8 ;  /* 0x0007b80801007387 */ /* 0x0203e80000100a00 */
[----:B------:R4:W-:Y:S01]  /*4cd0*/  STL.64 [R1+0x7b0], R6 ;  /* 0x0007b00601007387 */ /* 0x0009e20000100a00 */
[----:B------:R-:W-:Y:S01]  /*4ce0*/  ISETP.NE.AND P4, PT, R248, RZ, PT ;  /* 0x000000fff800720c */ /* 0x000fe20003f85270 */
[----:B0-----:R-:W-:-:S02]  /*4cf0*/  HFMA2.MMA R3, -RZ, RZ, 0, 9.5367431640625e-06 ;  /* 0x000000a0ff037435 */ /* 0x001fc400000001ff */
[----:B------:R3:W-:Y:S04]  /*4d00*/  STL.64 [R1+0x7a8], R4 ;  /* 0x0007a80401007387 */ /* 0x0007e80000100a00 */
[----:B-1----:R-:W3:Y:S01]  /*4d10*/  LDL R8, [R1+0x41c] ;  /* 0x00041c0001087983 */ /* 0x002ee20000100800 */
[----:B----4-:R-:W-:Y:S02]  /*4d20*/  MOV R6, R18 ;  /* 0x0000001200067202 */ /* 0x010fe40000000f00 */
[----:B--2---:R-:W-:Y:S02]  /*4d30*/  MOV R7, R19 ;  /* 0x0000001300077202 */ /* 0x004fe40000000f00 */
[----:B------:R-:W0:Y:S01]  /*4d40*/  S2R R19, SR_CTAID.X ;  /* 0x0000000000137919 */ /* 0x000e220000002500 */
[----:B---3--:R-:W-:Y:S01]  /*4d50*/  IMAD.MOV.U32 R4, RZ, RZ, R16 ;  /* 0x000000ffff047224 */ /* 0x008fe200078e0010 */
[----:B------:R-:W-:Y:S01]  /*4d60*/  MOV R5, R17 ;  /* 0x0000001100057202 */ /* 0x000fe20000000f00 */
[----:B0-----:R-:W-:-:S04]  /*4d70*/  @P4 IMAD R0, R2, c[0x0][0x1d8], R19 ;  /* 0x0000760002004a24 */ /* 0x001fc800078e0213 */
[----:B------:R-:W-:Y:S02]  /*4d80*/  @P4 IMAD R0, R0, R3, 0x8 ;  /* 0x0000000800004424 */ /* 0x000fe400078e0203 */
[----:B------:R-:W-:-:S04]  /*4d90*/  @P4 IMAD.MOV.U32 R3, RZ, RZ, 0x4 ;  /* 0x00000004ff034424 */ /* 0x000fc800078e00ff */
        /* <DEDUP_REMOVED lines=25> */
[----:B------:R-:W-:Y:S04]  /*4f30*/  STL [R1], R4 ;  /* 0x0000000401007387 */ /* 0x000fe80000100800 */
        /* <DEDUP_REMOVED lines=10> */
.L_x_1307:
[----:B------:R-:W-:Y:S05]  /*4fe0*/  BSYNC B1 ;  /* 0x0000000000017941 */ /* 0x000fea0003800000 */
.L_x_1306:
[----:B------:R-:W-:Y:S01]  /*4ff0*/  BSSY B1, `(.L_x_1308) ;  /* 0x000004a000017945 */ /* 0x000fe20003800000 */
[----:B------:R-:W-:Y:S05]  /*5000*/  @P1 BRA `(.L_x_1309) ;  /* 0x0000048000001947 */ /* 0x000fea0003800000 */
[----:B-----5:R-:W-:Y:S01]  /*5010*/  IMAD.MOV.U32 R4, RZ, RZ, c[0x0][0x1d4] ;  /* 0x00007500ff047624 */ /* 0x020fe200078e00ff */
[----:B------:R-:W-:Y:S03]  /*5020*/  STL.64 [R1+0x7a8], R8 ;  /* 0x0007a80801007387 */ /* 0x000fe60000100a00 */
[----:B------:R-:W-:-:S02]  /*5030*/  IMAD R6, R4, 0xa0, RZ ;  /* 0x000000a004067824 */ /* 0x000fc400078e02ff */
[----:B------:R-:W-:-:S05]  /*5040*/  IMAD R4, R4, 0x3, R0 ;  /* 0x0000000304047824 */ /* 0x000fca00078e0200 */
[----:B------:R-:W-:-:S04]  /*5050*/  SHF.L.U32 R5, R4, 0x2, RZ ;  /* 0x0000000204057819 */ /* 0x000fc800000006ff */
[----:B------:R-:W-:Y:S01]  /*5060*/  ISETP.GE.AND P2, PT, R5, R6, PT ;  /* 0x000000060500720c */ /* 0x000fe20003f46270 */
[----:B------:R4:W-:-:S12]  /*5070*/  STL [R1+0x30], R5 ;  /* 0x0000300501007387 */ /* 0x0009d80000100800 */
[----:B--2---:R-:W2:Y:S01]  /*5080*/  @!P2 LDG.E R4, [R250.64] ;  /* 0x00000024fa04a981 */ /* 0x004ea2000c1e1900 */
[----:B------:R-:W-:Y:S01]  /*5090*/  CS2R R6, SRZ ;  /* 0x0000000000067805 */ /* 0x000fe2000001ff00 */
[----:B--2---:R-:W-:-:S04]  /*50a0*/  @!P2 IMAD R4, R4, c[0x0][0x1d8], RZ ;  /* 0x000076000404aa24 */ /* 0x004fc800078e02ff */
[----:B------:R-:W-:-:S04]  /*50b0*/  @!P2 IMAD R4, R4, 0xa0, RZ ;  /* 0x000000a00404a824 */ /* 0x000fc800078e02ff */
[----:B------:R-:W-:-:S05]  /*50c0*/  @!P2 IMAD R4, R4, c[0x0][0x1d4], R5 ;  /* 0x000075000404aa24 */ /* 0x000fca00078e0205 */
[----:B----4-:R-:W-:-:S04]  /*50d0*/  @!P2 IADD3 R5, P3, R249, R4, RZ ;  /* 0x00000004f905a210 */ /* 0x010fc80007f7e0ff */
[----:B------:R-:W-:Y:S02]  /*50e0*/  @!P2 LEA.HI.X.SX32 R4, R4, R3, 0x1, P3 ;  /* 0x000000030404a211 */ /* 0x000fe400018f0eff */
[----:B------:R-:W-:-:S04]  /*50f0*/  @!P2 LEA R8, P3, R5, c[0x0][0x198], 0x2 ;  /* 0x000066000508aa11 */ /* 0x000fc800078610ff */
[----:B------:R-:W-:Y:S02]  /*5100*/  @!P2 LEA.HI.X R9, R5, c[0x0][0x19c], R4, 0x2, P3 ;  /* 0x000067000509aa11 */ /* 0x000fe400018f1404 */
[----:B------:R-:W-:-:S06]  /*5110*/  CS2R R4, SRZ ;  /* 0x0000000000047805 */ /* 0x000fcc000001ff00 */
[----:B------:R2:W5:Y:S04]  /*5120*/  @!P2 LDG.E.128 R4, [R8.64] ;  /* 0x000000240804a981 */ /* 0x000568000c1e1d00 */
[----:B--2---:R2:W5:Y:S01]  /*5130*/  LDL.LU.64 R8, [R1+0x7a8] ;  /* 0x0007a80001087983 */ /* 0x0045620000300a00 */
[----:B------:R-:W-:-:S13]  /*5140*/  ISETP.NE.AND P3, PT, RZ, c[0x0][0x1ec], PT ;  /* 0x00007b00ff007a0c */ /* 0x000fda0003f65270 */
[----:B------:R-:W-:Y:S05]  /*5150*/  @P3 BRA `(.L_x_1309) ;  /* 0x0000033000003947 */ /* 0x000fea0003800000 */
[----:B--2---:R2:W-:Y:S01]  /*5160*/  STL.64 [R1+0x7d8], R18 ;  /* 0x0007d81201007387 */ /* 0x0045e20000100a00 */
[----:B------:R-:W-:-:S03]  /*5170*/  ISETP.NE.AND P4, PT, R248, RZ, PT ;  /* 0x000000fff800720c */ /* 0x000fc60003f85270 */
[----:B------:R-:W-:Y:S04]  /*5180*/  STL.64 [R1+0x7d0], R16 ;  /* 0x0007d01001007387 */ /* 0x000fe80000100a00 */
[----:B------:R4:W-:Y:S04]  /*5190*/  STL [R1+0x7c8], R14 ;  /* 0x0007c80e01007387 */ /* 0x0009e80000100800 */
[----:B--2---:R-:W2:Y:S01]  /*51a0*/  S2R R18, SR_CTAID.X ;  /* 0x0000000000127919 */ /* 0x004ea20000002500 */
[----:B------:R-:W-:-:S03]  /*51b0*/  HFMA2.MMA R19, -RZ, RZ, 0, 9.5367431640625e-06 ;  /* 0x000000a0ff137435 */ /* 0x000fc600000001ff */
[----:B----4-:R-:W4:Y:S04]  /*51c0*/  LDL R14, [R1+0x400] ;  /* 0x00040000010e7983 */ /* 0x010f280000100800 */
[----:B------:R0:W-:Y:S04]  /*51d0*/  STL [R1+0x7c4], R13 ;  /* 0x0007c40d01007387 */ /* 0x0001e80000100800 */
[----:B0--3--:R-:W3:Y:S04]  /*51e0*/  LDL R13, [R1+0x404] ;  /* 0x00040400010d7983 */ /* 0x009ee80000100800 */
[----:B------:R0:W-:Y:S04]  /*51f0*/  STL [R1+0x7c0], R12 ;  /* 0x0007c00c01007387 */ /* 0x0001e80000100800 */
[----:B0-----:R-:W3:Y:S04]  /*5200*/  LDL R12, [R1+0x408] ;  /* 0x00040800010c7983 */ /* 0x001ee80000100800 */
[----:B------:R-:W-:Y:S04]  /*5210*/  STL [R1+0x7bc], R11 ;  /* 0x0007bc0b01007387 */ /* 0x000fe80000100800 */
[----:B------:R0:W-:Y:S04]  /*5220*/  STL [R1+0x7b8], R10 ;  /* 0x0007b80a01007387 */ /* 0x0001e80000100800 */
[----:B0-----:R-:W3:Y:S04]  /*5230*/  LDL.LU R10, [R1+0x30] ;  /* 0x00003000010a7983 */ /* 0x001ee80000300800 */
[----:B------:R0:W-:Y:S04]  /*5240*/  STL [R1+0x7b4], R3 ;  /* 0x0007b40301007387 */ /* 0x0001e80000100800 */
[----:B------:R2:W-:Y:S04]  /*5250*/  STL [R1+0x7b0], R0 ;  /* 0x0007b00001007387 */ /* 0x0005e80000100800 */
[----:B-----5:R1:W-:Y:S01]  /*5260*/  STL.64 [R1+0x7a8], R8 ;  /* 0x0007a80801007387 */ /* 0x0203e20000100a00 */
[----:B0-----:R-:W-:Y:S01]  /*5270*/  @P4 MOV R3, 0x4 ;  /* 0x0000000400034802 */ /* 0x001fe20000000f00 */
[----:B--2---:R-:W-:-:S04]  /*5280*/  @P4 IMAD R0, R2, c[0x0][0x1d8], R18 ;  /* 0x0000760002004a24 */ /* 0x004fc800078e0212 */
[----:B------:R-:W-:Y:S01]  /*5290*/  @P4 IMAD R0, R0, R19, 0xc ;  /* 0x0000000c00004424 */ /* 0x000fe200078e0213 */
[----:B-1----:R-:W2:Y:S03]  /*52a0*/  LDL R8, [R1+0x40c] ;  /* 0x00040c0001087983 */ /* 0x002ea60000100800 */
[----:B------:R-:W-:-:S06]  /*52b0*/  @P4 IMAD.WIDE R16, R0, R3, c[0x0][0x230] ;  /* 0x00008c0000104625 */ /* 0x000fcc00078e0203 */
[----:B------:R-:W2:Y:S01]  /*52c0*/  @P4 LDG.E.128 R16, [R16.64] ;  /* 0x0000002410104981 */ /* 0x000ea2000c1e1d00 */
[----:B----4-:R-:W-:Y:S02]  /*52d0*/  FADD.FTZ R4, R14, R4 ;  /* 0x000000040e047221 */ /* 0x010fe40000010000 */
[----:B---3--:R-:W-:Y:S02]  /*52e0*/  FADD.FTZ R5, R13, R5 ;  /* 0x000000050d057221 */ /* 0x008fe40000010000 */
[----:B------:R-:W-:Y:S01]  /*52f0*/  FADD.FTZ R6, R12, R6 ;  /* 0x000000060c067221 */ /* 0x000fe20000010000 */
[----:B--2---:R-:W-:Y:S01]  /*5300*/  MOV R3, R18 ;  /* 0x0000001200037202 */ /* 0x004fe20000000f00 */
[----:B------:R-:W-:Y:S01]  /*5310*/  IMAD.MOV.U32 R9, RZ, RZ, R17 ;  /* 0x000000ffff097224 */ /* 0x000fe200078e0011 */
[----:B------:R-:W-:Y:S01]  /*5320*/  MOV R11, R16 ;  /* 0x00000010000b7202 */ /* 0x000fe20000000f00 */
[----:B------:R-:W-:Y:S01]  /*5330*/  FADD.FTZ R7, R8, R7 ;  /* 0x0000000708077221 */ /* 0x000fe20000010000 */
[----:B------:R-:W-:Y:S01]  /*5340*/  MOV R0, R19 ;  /* 0x0000001300007202 */ /* 0x000fe20000000f00 */
[----:B------:R-:W-:Y:S01]  /*5350*/  @P4 FMUL.FTZ R5, R5, R9 ;  /* 0x0000000905054220 */ /* 0x000fe20000410000 */
[----:B------:R-:W-:Y:S01]  /*5360*/  SHF.R.S32.HI R9, RZ, 0x1f, R252 ;  /* 0x0000001fff097819 */ /* 0x000fe200000114fc */
[----:B------:R-:W-:Y:S01]  /*5370*/  @P4 FMUL.FTZ R6, R6, R3 ;  /* 0x0000000306064220 */ /* 0x000fe20000410000 */
[----:B------:R-:W-:Y:S01]  /*5380*/  @!P2 IADD3 R3, P3, R252, R10, RZ ;  /* 0x0000000afc03a210 */ /* 0x000fe20007f7e0ff */
[----:B------:R0:W5:Y:S03]  /*5390*/  LDL.LU.64 R18, [R1+0x7d8] ;  /* 0x0007d80001127983 */ /* 0x0001660000300a00 */
[----:B------:R-:W-:Y:S01]  /*53a0*/  @!P2 LEA.HI.X.SX32 R10, R10, R9, 0x1, P3 ;  /* 0x000000090a0aa211 */ /* 0x000fe200018f0eff */
[----:B------:R0:W5:Y:S01]  /*53b0*/  LDL.LU.64 R16, [R1+0x7d0] ;  /* 0x0007d00001107983 */ /* 0x0001620000300a00 */
[----:B------:R-:W-:Y:S01]  /*53c0*/  @!P2 LEA R8, P3, R3, c[0x0][0x198], 0x2 ;  /* 0x000066000308aa11 */ /* 0x000fe200078610ff */
[----:B------:R-:W-:-:S02]  /*53d0*/  @P4 FMUL.FTZ R4, R4, R11 ;  /* 0x0000000b04044220 */ /* 0x000fc40000410000 */
[----:B------:R0:W5:Y:S01]  /*53e0*/  LDL.LU R14, [R1+0x7c8] ;  /* 0x0007c800010e7983 */ /* 0x0001620000300800 */
[----:B------:R-:W-:Y:S01]  /*53f0*/  @!P2 LEA.HI.X R9, R3, c[0x0][0x19c], R10, 0x2, P3 ;  /* 0x000067000309aa11 */ /* 0x000fe200018f140a */
[----:B------:R-:W-:Y:S02]  /*5400*/  @P4 FMUL.FTZ R7, R7, R0 ;  /* 0x0000000007074220 */ /* 0x000fe40000410000 */
[----:B------:R0:W5:Y:S04]  /*5410*/  LDL.LU R13, [R1+0x7c4] ;  /* 0x0007c400010d7983 */ /* 0x0001680000300800 */
[----:B------:R0:W5:Y:S04]  /*5420*/  LDL.LU R12, [R1+0x7c0] ;  /* 0x0007c000010c7983 */ /* 0x0001680000300800 */
[----:B------:R0:W5:Y:S04]  /*5430*/  LDL.LU R11, [R1+0x7bc] ;  /* 0x0007bc00010b7983 */ /* 0x0001680000300800 */
[----:B------:R0:W5:Y:S04]  /*5440*/  LDL.LU R10, [R1+0x7b8] ;  /* 0x0007b800010a7983 */ /* 0x0001680000300800 */
[----:B------:R0:W5:Y:S04]  /*5450*/  LDL.LU R3, [R1+0x7b4] ;  /* 0x0007b40001037983 */ /* 0x0001680000300800 */
[----:B------:R0:W5:Y:S04]  /*5460*/  LDL.LU R0, [R1+0x7b0] ;  /* 0x0007b00001007983 */ /* 0x0001680000300800 */
[----:B------:R1:W-:Y:S04]  /*5470*/  @!P2 STG.E.128 [R8.64], R4 ;  /* 0x000000040800a986 */ /* 0x0003e8000c101d24 */
[----:B-1----:R0:W5:Y:S02]  /*5480*/  LDL.LU.64 R8, [R1+0x7a8] ;  /* 0x0007a80001087983 */ /* 0x0021640000300a00 */
.L_x_1309:
[----:B--2---:R-:W-:Y:S05]  /*5490*/  BSYNC B1 ;  /* 0x0000000000017941 */ /* 0x004fea0003800000 */
.L_x_1308:
[----:B------:R-:W-:Y:S01]  /*54a0*/  BSSY B1, `(.L_x_1310) ;  /* 0x000004a000017945 */ /* 0x000fe20003800000 */
[----:B------:R-:W-:Y:S05]  /*54b0*/  @P1 BRA `(.L_x_1311) ;  /* 0x0000048000001947 */ /* 0x000fea0003800000 */
[----:B-----5:R-:W-:Y:S01]  /*54c0*/  MOV R8, c[0x0][0x1d4] ;  /* 0x0000750000087a02 */ /* 0x020fe20000000f00 */
[----:B------:R2:W-:Y:S04]  /*54d0*/  STL.64 [R1+0x7a8], R4 ;  /* 0x0007a80401007387 */ /* 0x0005e80000100a00 */
[C---:B------:R-:W-:Y:S01]  /*54e0*/  IMAD R9, R8.reuse, 0xa0, RZ ;  /* 0x000000a008097824 */ /* 0x040fe200078e02ff */
[----:B------:R-:W-:-:S05]  /*54f0*/  LEA R8, R8, R0, 0x2 ;  /* 0x0000000008087211 */ /* 0x000fca00078e10ff */
[----:B--2---:R-:W-:-:S05]  /*5500*/  IMAD.SHL.U32 R4, R8, 0x4, RZ ;  /* 0x0000000408047824 */ /* 0x004fca00078e00ff */
[----:B------:R-:W-:Y:S01]  /*5510*/  ISETP.GE.AND P2, PT, R4, R9, PT ;  /* 0x000000090400720c */ /* 0x000fe20003f46270 */
[----:B------:R2:W-:-:S12]  /*5520*/  STL [R1+0x30], R4 ;  /* 0x0000300401007387 */ /* 0x0005d80000100800 */
[----:B------:R-:W4:Y:S01]  /*5530*/  @!P2 LDG.E R8, [R250.64] ;  /* 0x00000024fa08a981 */ /* 0x000f22000c1e1900 */
[----:B------:R-:W-:Y:S01]  /*5540*/  CS2R R10, SRZ ;  /* 0x00000000000a7805 */ /* 0x000fe2000001ff00 */
[----:B----4-:R-:W-:-:S04]  /*5550*/  @!P2 IMAD R8, R8, c[0x0][0x1d8], RZ ;  /* 0x000076000808aa24 */ /* 0x010fc800078e02ff */
[----:B------:R-:W-:-:S04]  /*5560*/  @!P2 IMAD R8, R8, 0xa0, RZ ;  /* 0x000000a00808a824 */ /* 0x000fc800078e02ff */
[----:B------:R-:W-:-:S05]  /*5570*/  @!P2 IMAD R8, R8, c[0x0][0x1d4], R4 ;  /* 0x000075000808aa24 */ /* 0x000fca00078e0204 */
[----:B------:R-:W-:-:S04]  /*5580*/  @!P2 IADD3 R9, P3, R249, R8, RZ ;  /* 0x00000008f909a210 */ /* 0x000fc80007f7e0ff */
[----:B------:R-:W-:Y:S02]  /*5590*/  @!P2 LEA.HI.X.SX32 R8, R8, R3, 0x1, P3 ;  /* 0x000000030808a211 */ /* 0x000fe400018f0eff */
[----:B--2---:R-:W-:-:S04]  /*55a0*/  @!P2 LEA R4, P3, R9, c[0x0][0x198], 0x2 ;  /* 0x000066000904aa11 */ /* 0x004fc800078610ff */
        /* <DEDUP_REMOVED lines=57> */
.L_x_1311:
[----:B--2---:R-:W-:Y:S05]  /*5940*/  BSYNC B1 ;  /* 0x0000000000017941 */ /* 0x004fea0003800000 */
.L_x_1310:
[----:B------:R-:W-:Y:S01]  /*5950*/  BSSY B1, `(.L_x_1312) ;  /* 0x000004a000017945 */ /* 0x000fe20003800000 */
[----:B------:R-:W-:Y:S05]  /*5960*/  @P1 BRA `(.L_x_1313) ;  /* 0x0000048000001947 */ /* 0x000fea0003800000 */
[----:B-----5:R-:W-:Y:S01]  /*5970*/  MOV R12, c[0x0][0x1d4] ;  /* 0x00007500000c7a02 */ /* 0x020fe20000000f00 */
[----:B------:R2:W-:Y:S04]  /*5980*/  STL.64 [R1+0x7a8], R4 ;  /* 0x0007a80401007387 */ /* 0x0005e80000100a00 */
[----:B------:R-:W-:-:S02]  /*5990*/  IMAD R13, R12, 0xa0, RZ ;  /* 0x000000a00c0d7824 */ /* 0x000fc400078e02ff */
[----:B------:R-:W-:-:S05]  /*59a0*/  IMAD R12, R12, 0x5, R0 ;  /* 0x000000050c0c7824 */ /* 0x000fca00078e0200 */
[----:B--2---:R-:W-:-:S04]  /*59b0*/  SHF.L.U32 R4, R12, 0x2, RZ ;  /* 0x000000020c047819 */ /* 0x004fc800000006ff */
        /* <DEDUP_REMOVED lines=33> */
[----:B0-----:R-:W-:-:S02]  /*5bd0*/  @P4 IMAD.MOV.U32 R3, RZ, RZ, 0x4 ;  /* 0x00000004ff034424 */ /* 0x001fc400078e00ff */
        /* <DEDUP_REMOVED lines=8> */
[----:B--2---:R-:W-:Y:S02]  /*5c60*/  MOV R5, R17 ;  /* 0x0000001100057202 */ /* 0x004fe40000000f00 */
[----:B------:R-:W-:Y:S01]  /*5c70*/  MOV R3, R18 ;  /* 0x0000001200037202 */ /* 0x000fe20000000f00 */
[----:B------:R-:W-:Y:S01]  /*5c80*/  FADD.FTZ R15, R4, R15 ;  /* 0x0000000f040f7221 */ /* 0x000fe20000010000 */
[----:B------:R-:W-:Y:S01]  /*5c90*/  MOV R7, R16 ;  /* 0x0000001000077202 */ /* 0x000fe20000000f00 */
[----:B------:R-:W-:Y:S01]  /*5ca0*/  @P4 FMUL.FTZ R13, R13, R5 ;  /* 0x000000050d0d4220 */ /* 0x000fe20000410000 */
[----:B------:R-:W-:Y:S01]  /*5cb0*/  SHF.R.S32.HI R5, RZ, 0x1f, R252 ;  /* 0x0000001fff057819 */ /* 0x000fe200000114fc */
[----:B------:R-:W-:Y:S01]  /*5cc0*/  @P4 FMUL.FTZ R14, R14, R3 ;  /* 0x000000030e0e4220 */ /* 0x000fe20000410000 */
[----:B------:R-:W-:-:S02]  /*5cd0*/  @!P2 IADD3 R3, P3, R252, R6, RZ ;  /* 0x00000006fc03a210 */ /* 0x000fc40007f7e0ff */
[----:B------:R-:W-:Y:S02]  /*5ce0*/  MOV R0, R19 ;  /* 0x0000001300007202 */ /* 0x000fe40000000f00 */
[----:B------:R-:W-:Y:S01]  /*5cf0*/  @!P2 LEA.HI.X.SX32 R6, R6, R5, 0x1, P3 ;  /* 0x000000050606a211 */ /* 0x000fe200018f0eff */
[----:B------:R0:W5:Y:S01]  /*5d00*/  LDL.LU.64 R18, [R1+0x7d8] ;  /* 0x0007d80001127983 */ /* 0x0001620000300a00 */
[C---:B------:R-:W-:Y:S01]  /*5d10*/  @!P2 LEA R4, P3, R3.reuse, c[0x0][0x198], 0x2 ;  /* 0x000066000304aa11 */ /* 0x040fe200078610ff */
[----:B------:R-:W-:Y:S02]  /*5d20*/  @P4 FMUL.FTZ R12, R12, R7 ;  /* 0x000000070c0c4220 */ /* 0x000fe40000410000 */
[----:B------:R0:W5:Y:S01]  /*5d30*/  LDL.LU.64 R16, [R1+0x7d0] ;  /* 0x0007d00001107983 */ /* 0x0001620000300a00 */
        /* <DEDUP_REMOVED lines=11> */
.L_x_1313:
[----:B--2---:R-:W-:Y:S05]  /*5df0*/  BSYNC B1 ;  /* 0x0000000000017941 */ /* 0x004fea0003800000 */
.L_x_1312:
[----:B------:R-:W-:Y:S01]  /*5e00*/  BSSY B1, `(.L_x_1314) ;  /* 0x000004a000017945 */ /* 0x000fe20003800000 */
[----:B------:R-:W-:Y:S05]  /*5e10*/  @P1 BRA `(.L_x_1315) ;  /* 0x0000048000001947 */ /* 0x000fea0003800000 */
[----:B-----5:R-:W-:Y:S01]  /*5e20*/  IMAD.MOV.U32 R16, RZ, RZ, c[0x0][0x1d4] ;  /* 0x00007500ff107624 */ /* 0x020fe200078e00ff */
[----:B------:R2:W-:Y:S03]  /*5e30*/  STL.64 [R1+0x7a8], R4 ;  /* 0x0007a80401007387 */ /* 0x0005e60000100a00 */
        /* <DEDUP_REMOVED lines=70> */
.L_x_1315:
[----:B--2---:R-:W-:Y:S05]  /*62a0*/  BSYNC B1 ;  /* 0x0000000000017941 */ /* 0x004fea0003800000 */
.L_x_1314:
[----:B------:R-:W-:Y:S01]  /*62b0*/  BSSY B1, `(.L_x_1316) ;  /* 0x000004a000017945 */ /* 0x000fe20003800000 */
[----:B------:R-:W-:Y:S05]  /*62c0*/  @P1 BRA `(.L_x_1317) ;  /* 0x0000048000001947 */ /* 0x000fea0003800000 */
[----:B------:R-:W-:Y:S01]  /*62d0*/  MOV R20, c[0x0][0x1d4] ;  /* 0x0000750000147a02 */ /* 0x000fe20000000f00 */
[----:B-----5:R2:W-:Y:S04]  /*62e0*/  STL.64 [R1+0x7a8], R4 ;  /* 0x0007a80401007387 */ /* 0x0205e80000100a00 */
        /* <DEDUP_REMOVED lines=23> */
[----:B--2---:R-:W2:Y:S04]  /*6460*/  S2R R14, SR_CTAID.X ;  /* 0x00000000000e7919 */ /* 0x004ea80000002500 */
[----:B----4-:R-:W4:Y:S04]  /*6470*/  LDL R10, [R1+0x3c0] ;  /* 0x0003c000010a7983 */ /* 0x010f280000100800 */
[----:B------:R0:W-:Y:S01]  /*6480*/  STL [R1+0x7c4], R9 ;  /* 0x0007c40901007387 */ /* 0x0001e20000100800 */
[----:B------:R-:W-:-:S03]  /*6490*/  IMAD.MOV.U32 R15, RZ, RZ, 0xa0 ;  /* 0x000000a0ff0f7424 */ /* 0x000fc600078e00ff */
        /* <DEDUP_REMOVED lines=19> */
[----:B------:R-:W-:Y:S01]  /*65d0*/  FADD.FTZ R23, R4, R23 ;  /* 0x0000001704177221 */ /* 0x000fe20000010000 */
[----:B------:R-:W-:Y:S01]  /*65e0*/  MOV R3, R14 ;  /* 0x0000000e00037202 */ /* 0x000fe20000000f00 */
[----:B------:R-:W-:Y:S01]  /*65f0*/  IMAD.MOV.U32 R0, RZ, RZ, R15 ;  /* 0x000000ffff007224 */ /* 0x000fe200078e000f */
        /* <DEDUP_REMOVED lines=21> */
.L_x_1317:
[----:B--2---:R-:W-:Y:S05]  /*6750*/  BSYNC B1 ;  /* 0x0000000000017941 */ /* 0x004fea0003800000 */
.L_x_1316:
[----:B------:R-:W-:Y:S01]  /*6760*/  BSSY B1, `(.L_x_1318) ;  /* 0x000004a000017945 */ /* 0x000fe20003800000 */
[----:B------:R-:W-:Y:S05]  /*6770*/  @P1 BRA `(.L_x_1319) ;  /* 0x0000048000001947 */ /* 0x000fea0003800000 */
[----:B------:R-:W-:Y:S01]  /*6780*/  MOV R24, c[0x0][0x1d4] ;  /* 0x0000750000187a02 */ /* 0x000fe20000000f00 */
[----:B-----5:R2:W-:Y:S04]  /*6790*/  STL.64 [R1+0x7a8], R4 ;  /* 0x0007a80401007387 */ /* 0x0205e80000100a00 */
[C---:B------:R-:W-:Y:S01]  /*67a0*/  IMAD R25, R24.reuse, 0xa0, RZ ;  /* 0x000000a018197824 */ /* 0x040fe200078e02ff */
[----:B------:R-:W-:-:S04]  /*67b0*/  LEA R24, R24, R0, 0x3 ;  /* 0x0000000018187211 */ /* 0x000fc800078e18ff */
        /* <DEDUP_REMOVED lines=24> */
[----:B------:R-:W-:-:S03]  /*6940*/  @P4 MOV R15, 0xa0 ;  /* 0x000000a0000f4802 */ /* 0x000fc60000000f00 */
        /* <DEDUP_REMOVED lines=43> */
.L_x_1319:
[----:B--2---:R-:W-:Y:S05]  /*6c00*/  BSYNC B1 ;  /* 0x0000000000017941 */ /* 0x004fea0003800000 */
.L_x_1318:
[----:B------:R-:W-:Y:S01]  /*6c10*/  BSSY B1, `(.L_x_1320) ;  /* 0x000004a000017945 */ /* 0x000fe20003800000 */
[----:B------:R-:W-:Y:S05]  /*6c20*/  @P1 BRA `(.L_x_1321) ;  /* 0x0000048000001947 */ /* 0x000fea0003800000 */
[----:B------:R-:W-:Y:S01]  /*6c30*/  IMAD.MOV.U32 R28, RZ, RZ, c[0x0][0x1d4] ;  /* 0x00007500ff1c7624 */ /* 0x000fe200078e00ff */
[----:B-----5:R2:W-:Y:S03]  /*6c40*/  STL.64 [R1+0x7a8], R4 ;  /* 0x0007a80401007387 */ /* 0x0205e60000100a00 */
        /* <DEDUP_REMOVED lines=70> */
.L_x_1321:
[----:B--2---:R-:W-:Y:S05]  /*70b0*/  BSYNC B1 ;  /* 0x0000000000017941 */ /* 0x004fea0003800000 */
.L_x_1320:
        /* <DEDUP_REMOVED lines=30> */
[----:B------:R-:W-:-:S03]  /*72a0*/  @P4 IMAD.MOV.U32 R15, RZ, RZ, 0xa0 ;  /* 0x000000a0ff0f4424 */ /* 0x000fc600078e00ff */
        /* <DEDUP_REMOVED lines=43> */
.L_x_1323:
[----:B--2---:R-:W-:Y:S05]  /*7560*/  BSYNC B1 ;  /* 0x0000000000017941 */ /* 0x004fea0003800000 */
.L_x_1322:
        /* <DEDUP_REMOVED lines=74> */
.L_x_1325:
[----:B--2---:R-:W-:Y:S05]  /*7a10*/  BSYNC B1 ;  /* 0x0000000000017941 */ /* 0x004fea0003800000 */
.L_x_1324:
[----:B------:R-:W-:Y:S01]  /*7a20*/  BSSY B1, `(.L_x_1326) ;  /* 0x000004a000017945 */ /* 0x000fe20003800000 */
[----:B------:R-:W-:Y:S05]  /*7a30*/  @P1 BRA `(.L_x_1327) ;  /* 0x0000048000001947 */ /* 0x000fea0003800000 */
[----:B------:R-:W-:Y:S01]  /*7a40*/  MOV R40, c[0x0][0x1d4] ;  /* 0x0000750000287a02 */ /* 0x000fe20000000f00 */
[----:B-----5:R2:W-:Y:S04]  /*7a50*/  STL.64 [R1+0x7a8], R4 ;  /* 0x0007a80401007387 */ /* 0x0205e80000100a00 */
[----:B------:R-:W-:-:S02]  /*7a60*/  IMAD R41, R40, 0xa0, RZ ;  /* 0x000000a028297824 */ /* 0x000fc400078e02ff */
[----:B------:R-:W-:-:S04]  /*7a70*/  IMAD R40, R40, 0xc, R0 ;  /* 0x0000000c28287824 */ /* 0x000fc800078e0200 */
        /* <DEDUP_REMOVED lines=68> */
.L_x_1327:
[----:B--2---:R-:W-:Y:S05]  /*7ec0*/  BSYNC B1 ;  /* 0x0000000000017941 */ /* 0x004fea0003800000 */
.L_x_1326:
        /* <DEDUP_REMOVED lines=74> */
.L_x_1329:
[----:B--2---:R-:W-:Y:S05]  /*8370*/  BSYNC B1 ;  /* 0x0000000000017941 */ /* 0x004fea0003800000 */
.L_x_1328:
        /* <DEDUP_REMOVED lines=74> */
.L_x_1331:
[----:B--2---:R-:W-:Y:S05]  /*8820*/  BSYNC B1 ;  /* 0x0000000000017941 */ /* 0x004fea0003800000 */
.L_x_1330:
        /* <DEDUP_REMOVED lines=74> */
.L_x_1333:
[----:B--2---:R-:W-:Y:S05]  /*8cd0*/  BSYNC B1 ;  /* 0x0000000000017941 */ /* 0x004fea0003800000 */
.L_x_1332:
[----:B------:R-:W-:Y:S01]  /*8ce0*/  BSSY B1, `(.L_x_1334) ;  /* 0x000004a000017945 */ /* 0x000fe20003800000 */
[----:B------:R-:W-:Y:S05]  /*8cf0*/  @P1 BRA `(.L_x_1335) ;  /* 0x0000048000001947 */ /* 0x000fea0003800000 */
[----:B------:R-:W-:Y:S01]  /*8d00*/  MOV R56, c[0x0][0x1d4] ;  /* 0x0000750000387a02 */ /* 0x000fe20000000f00 */
[----:B-----5:R2:W-:Y:S04]  /*8d10*/  STL.64 [R1+0x7a8], R4 ;  /* 0x0007a80401007387 */ /* 0x0205e80000100a00 */
        /* <DEDUP_REMOVED lines=70> */
.L_x_1335:
[----:B--2---:R-:W-:Y:S05]  /*9180*/  BSYNC B1 ;  /* 0x0000000000017941 */ /* 0x004fea0003800000 */
.L_x_1334:
        /* <DEDUP_REMOVED lines=74> */
.L_x_1337:
[----:B--2---:R-:W-:Y:S05]  /*9630*/  BSYNC B1 ;  /* 0x0000000000017941 */ /* 0x004fea0003800000 */
.L_x_1336:
        /* <DEDUP_REMOVED lines=74> */
.L_x_1339:
[----:B--2---:R-:W-:Y:S05]  /*9ae0*/  BSYNC B1 ;  /* 0x0000000000017941 */ /* 0x004fea0003800000 */
.L_x_1338:
        /* <DEDUP_REMOVED lines=74> */
.L_x_1341:
[----:B--2---:R-:W-:Y:S05]  /*9f90*/  BSYNC B1 ;  /* 0x0000000000017941 */ /* 0x004fea0003800000 */
.L_x_1340:
        /* <DEDUP_REMOVED lines=74> */
.L_x_1343:
[----:B--2---:R-:W-:Y:S05]  /*a440*/  BSYNC B1 ;  /* 0x0000000000017941 */ /* 0x004fea0003800000 */
.L_x_1342:
        /* <DEDUP_REMOVED lines=74> */
.L_x_1345:
[----:B--2---:R-:W-:Y:S05]  /*a8f0*/  BSYNC B1 ;  /* 0x0000000000017941 */ /* 0x004fea0003800000 */
.L_x_1344:
        /* <DEDUP_REMOVED lines=74> */
.L_x_1347:
[----:B--2---:R-:W-:Y:S05]  /*ada0*/  BSYNC B1 ;  /* 0x0000000000017941 */ /* 0x004fea0003800000 */
.L_x_1346:
        /* <DEDUP_REMOVED lines=74> */
.L_x_1349:
[----:B--2---:R-:W-:Y:S05]  /*b250*/  BSYNC B1 ;  /* 0x0000000000017941 */ /* 0x004fea0003800000 */
.L_x_1348:
        /* <DEDUP_REMOVED lines=74> */
.L_x_1351:
[----:B--2---:R-:W-:Y:S05]  /*b700*/  BSYNC B1 ;  /* 0x0000000000017941 */ /* 0x004fea0003800000 */
.L_x_1350:
        /* <DEDUP_REMOVED lines=74> */
.L_x_1353:
[----:B--2---:R-:W-:Y:S05]  /*bbb0*/  BSYNC B1 ;  /* 0x0000000000017941 */ /* 0x004fea0003800000 */
.L_x_1352:
        /* <DEDUP_REMOVED lines=74> */
.L_x_1355:
[----:B--2---:R-:W-:Y:S05]  /*c060*/  BSYNC B1 ;  /* 0x0000000000017941 */ /* 0x004fea0003800000 */
.L_x_1354:
        /* <DEDUP_REMOVED lines=74> */
.L_x_1357:
[----:B--2---:R-:W-:Y:S05]  /*c510*/  BSYNC B1 ;  /* 0x0000000000017941 */ /* 0x004fea0003800000 */
.L_x_1356:
        /* <DEDUP_REMOVED lines=74> */
.L_x_1359:
[----:B--2---:R-:W-:Y:S05]  /*c9c0*/  BSYNC B1 ;  /* 0x0000000000017941 */ /* 0x004fea0003800000 */
.L_x_1358:
        /* <DEDUP_REMOVED lines=74> */
.L_x_1361:
[----:B--2---:R-:W-:Y:S05]  /*ce70*/  BSYNC B1 ;  /* 0x0000000000017941 */ /* 0x004fea0003800000 */
.L_x_1360:
        /* <DEDUP_REMOVED lines=74> */
.L_x_1363:
[----:B--2---:R-:W-:Y:S05]  /*d320*/  BSYNC B1 ;  /* 0x0000000000017941 */ /* 0x004fea0003800000 */
.L_x_1362:
        /* <DEDUP_REMOVED lines=74> */
.L_x_1365:
[----:B--2---:R-:W-:Y:S05]  /*d7d0*/  BSYNC B1 ;  /* 0x0000000000017941 */ /* 0x004fea0003800000 */
.L_x_1364:
        /* <DEDUP_REMOVED lines=74> */
.L_x_1367:
[----:B--2---:R-:W-:Y:S05]  /*dc80*/  BSYNC B1 ;  /* 0x0000000000017941 */ /* 0x004fea0003800000 */
.L_x_1366:
        /* <DEDUP_REMOVED lines=74> */
.L_x_1369:
[----:B--2---:R-:W-:Y:S05]  /*e130*/  BSYNC B1 ;  /* 0x0000000000017941 */ /* 0x004fea0003800000 */
.L_x_1368:
        /* <DEDUP_REMOVED lines=74> */
.L_x_1371:
[----:B--2---:R-:W-:Y:S05]  /*e5e0*/  BSYNC B1 ;  /* 0x0000000000017941 */ /* 0x004fea0003800000 */
.L_x_1370:
        /* <DEDUP_REMOVED lines=74> */
.L_x_1373:
[----:B--2---:R-:W-:Y:S05]  /*ea90*/  BSYNC B1 ;  /* 0x0000000000017941 */ /* 0x004fea0003800000 */
.L_x_1372:
        /* <DEDUP_REMOVED lines=74> */
.L_x_1375:
[----:B--2---:R-:W-:Y:S05]  /*ef40*/  BSYNC B1 ;  /* 0x0000000000017941 */ /* 0x004fea0003800000 */
.L_x_1374:
        /* <DEDUP_REMOVED lines=74> */
.L_x_1377:
[----:B--2---:R-:W-:Y:S05]  /*f3f0*/  BSYNC B1 ;  /* 0x0000000000017941 */ /* 0x004fea0003800000 */
.L_x_1376:
        /* <DEDUP_REMOVED lines=74> */
.L_x_1379:
[----:B--2---:R-:W-:Y:S05]  /*f8a0*/  BSYNC B1 ;  /* 0x0000000000017941 */ /* 0x004fea0003800000 */
.L_x_1378:
        /* <DEDUP_REMOVED lines=74> */
.L_x_1381:
[----:B--2---:R-:W-:Y:S05]  /*fd50*/  BSYNC B1 ;  /* 0x0000000000017941 */ /* 0x004fea0003800000 */
.L_x_1380:
        /* <DEDUP_REMOVED lines=74> */
.L_x_1383:
[----:B--2---:R-:W-:Y:S05]  /*10200*/  BSYNC B1 ;  /* 0x0000000000017941 */ /* 0x004fea0003800000 */
.L_x_1382:
        /* <DEDUP_REMOVED lines=74> */
.L_x_1385:
[----:B--2---:R-:W-:Y:S05]  /*106b0*/  BSYNC B1 ;  /* 0x0000000000017941 */ /* 0x004fea0003800000 */
.L_x_1384:
        /* <DEDUP_REMOVED lines=74> */
.L_x_1387:
[----:B--2---:R-:W-:Y:S05]  /*10b60*/  BSYNC B1 ;  /* 0x0000000000017941 */ /* 0x004fea0003800000 */
.L_x_1386:
        /* <DEDUP_REMOVED lines=74> */
.L_x_1389:
[----:B--2---:R-:W-:Y:S05]  /*11010*/  BSYNC B1 ;  /* 0x0000000000017941 */ /* 0x004fea0003800000 */
.L_x_1388:
        /* <DEDUP_REMOVED lines=74> */
.L_x_1391:
[----:B--2---:R-:W-:Y:S05]  /*114c0*/  BSYNC B1 ;  /* 0x0000000000017941 */ /* 0x004fea0003800000 */
.L_x_1390:
        /* <DEDUP_REMOVED lines=74> */
.L_x_1393:
[----:B--2---:R-:W-:Y:S05]  /*11970*/  BSYNC B1 ;  /* 0x0000000000017941 */ /* 0x004fea0003800000 */
.L_x_1392:
        /* <DEDUP_REMOVED lines=74> */
.L_x_1395:
[----:B--2---:R-:W-:Y:S05]  /*11e20*/  BSYNC B1 ;  /* 0x0000000000017941 */ /* 0x004fea0003800000 */
.L_x_1394:
        /* <DEDUP_REMOVED lines=74> */
.L_x_1397:
[----:B--2---:R-:W-:Y:S05]  /*122d0*/  BSYNC B1 ;  /* 0x0000000000017941 */ /* 0x004fea0003800000 */
.L_x_1396:
        /* <DEDUP_REMOVED lines=74> */
.L_x_1399:
[----:B--2---:R-:W-:Y:S05]  /*12780*/  BSYNC B1 ;  /* 0x0000000000017941 */ /* 0x004fea0003800000 */
.L_x_1398:
        /* <DEDUP_REMOVED lines=74> */
.L_x_1401:
[----:B--2---:R-:W-:Y:S05]  /*12c30*/  BSYNC B1 ;  /* 0x0000000000017941 */ /* 0x004fea0003800000 */
.L_x_1400:
        /* <DEDUP_REMOVED lines=74> */
.L_x_1403:
[----:B--2---:R-:W-:Y:S05]  /*130e0*/  BSYNC B1 ;  /* 0x0000000000017941 */ /* 0x004fea0003800000 */
.L_x_1402:
        /* <DEDUP_REMOVED lines=74> */
.L_x_1405:
[----:B--2---:R-:W-:Y:S05]  /*13590*/  BSYNC B1 ;  /* 0x0000000000017941 */ /* 0x004fea0003800000 */
.L_x_1404:
        /* <DEDUP_REMOVED lines=74> */
.L_x_1407:
[----:B--2---:R-:W-:Y:S05]  /*13a40*/  BSYNC B1 ;  /* 0x0000000000017941 */ /* 0x004fea0003800000 */
.L_x_1406:
        /* <DEDUP_REMOVED lines=74> */
.L_x_1409:
[----:B--2---:R-:W-:Y:S05]  /*13ef0*/  BSYNC B1 ;  /* 0x0000000000017941 */ /* 0x004fea0003800000 */
.L_x_1408:
        /* <DEDUP_REMOVED lines=74> */
.L_x_1411:
[----:B--2---:R-:W-:Y:S05]  /*143a0*/  BSYNC B1 ;  /* 0x0000000000017941 */ /* 0x004fea0003800000 */
.L_x_1410:
        /* <DEDUP_REMOVED lines=74> */
.L_x_1413:
[----:B--2---:R-:W-:Y:S05]  /*14850*/  BSYNC B1 ;  /* 0x0000000000017941 */ /* 0x004fea0003800000 */
.L_x_1412:
        /* <DEDUP_REMOVED lines=74> */
.L_x_1415:
[----:B--2---:R-:W-:Y:S05]  /*14d00*/  BSYNC B1 ;  /* 0x0000000000017941 */ /* 0x004fea0003800000 */
.L_x_1414:
        /* <DEDUP_REMOVED lines=74> */
.L_x_1417:
[----:B--2---:R-:W-:Y:S05]  /*151b0*/  BSYNC B1 ;  /* 0x0000000000017941 */ /* 0x004fea0003800000 */
.L_x_1416:
        /* <DEDUP_REMOVED lines=74> */
.L_x_1419:
[----:B--2---:R-:W-:Y:S05]  /*15660*/  BSYNC B1 ;  /* 0x0000000000017941 */ /* 0x004fea0003800000 */
.L_x_1418:
        /* <DEDUP_REMOVED lines=74> */
.L_x_1421:
[----:B--2---:R-:W-:Y:S05]  /*15b10*/  BSYNC B1 ;  /* 0x0000000000017941 */ /* 0x004fea0003800000 */
.L_x_1420:
        /* <DEDUP_REMOVED lines=74> */
.L_x_1423:
[----:B--2---:R-:W-:Y:S05]  /*15fc0*/  BSYNC B1 ;  /* 0x0000000000017941 */ /* 0x004fea0003800000 */
.L_x_1422:
        /* <DEDUP_REMOVED lines=74> */
.L_x_1425:
[----:B--2---:R-:W-:Y:S05]  /*16470*/  BSYNC B1 ;  /* 0x0000000000017941 */ /* 0x004fea0003800000 */
.L_x_1424:
        /* <DEDUP_REMOVED lines=74> */
.L_x_1427:
[----:B--2---:R-:W-:Y:S05]  /*16920*/  BSYNC B1 ;  /* 0x0000000000017941 */ /* 0x004fea0003800000 */
.L_x_1426:
[----:B-----5:R2:W-:Y:S02]  /*16930*/  STL [R1+0x7a4], R2 ;  /* 0x0007a40201007387 */ /* 0x0205e40000100800 */
[----:B--2---:R-:W-:-:S05]  /*16940*/  MOV R2, c[0x0][0x1d4] ;  /* 0x0000750000027a02 */ /* 0x004fca0000000f00 */
[----:B------:R-:W-:Y:S02]  /*16950*/  IMAD R0, R2, 0x3f, R0 ;  /* 0x0000003f02007824 */ /* 0x000fe400078e0200 */
[----:B------:R2:W5:Y:S01]  /*16960*/  LDL.LU R2, [R1+0x7a4] ;  /* 0x0007a40001027983 */ /* 0x0005620000300800 */
[----:B------:R-:W-:Y:S01]  /*16970*/  BSSY B1, `(.L_x_1428) ;  /* 0x0000043000017945 */ /* 0x000fe20003800000 */
[----:B------:R-:W-:Y:S05]  /*16980*/  @P1 BRA `(.L_x_1429) ;  /* 0x0000041000001947 */ /* 0x000fea0003800000 */
[----:B------:R-:W-:-:S05]  /*16990*/  MOV R244, c[0x0][0x1d4] ;  /* 0x0000750000f47a02 */ /* 0x000fca0000000f00 */
        /* <DEDUP_REMOVED lines=14> */
[----:B------:R2:W5:Y:S01]  /*16a80*/  @!P2 LDG.E.128 R244, [R250.64] ;  /* 0x00000024faf4a981 */ /* 0x000562000c1e1d00 */
[----:B------:R-:W-:-:S13]  /*16a90*/  ISETP.NE.AND P3, PT, RZ, c[0x0][0x1ec], PT ;  /* 0x00007b00ff007a0c */ /* 0x000fda0003f65270 */
[----:B------:R-:W-:Y:S05]  /*16aa0*/  @P3 BRA `(.L_x_1429) ;  /* 0x000002f000003947 */ /* 0x000fea0003800000 */
[----:B--2---:R-:W2:Y:S01]  /*16ab0*/  S2R R251, SR_CTAID.X ;  /* 0x0000000000fb7919 */ /* 0x004ea20000002500 */
[----:B------:R-:W-:-:S03]  /*16ac0*/  ISETP.NE.AND P4, PT, R248, RZ, PT ;  /* 0x000000fff800720c */ /* 0x000fc60003f85270 */
[----:B------:R-:W-:Y:S04]  /*16ad0*/  STL.64 [R1+0x7c8], R14 ;  /* 0x0007c80e01007387 */ /* 0x000fe80000100a00 */
[----:B------:R-:W-:Y:S04]  /*16ae0*/  STL.64 [R1+0x7c0], R12 ;  /* 0x0007c00c01007387 */ /* 0x000fe80000100a00 */
[----:B------:R4:W-:Y:S02]  /*16af0*/  STL [R1+0x7b8], R8 ;  /* 0x0007b80801007387 */ /* 0x0009e40000100800 */
[----:B------:R-:W-:-:S02]  /*16b00*/  @P4 MOV R0, 0xa0 ;  /* 0x000000a000004802 */ /* 0x000fc40000000f00 */
[----:B----4-:R-:W4:Y:S01]  /*16b10*/  LDL R8, [R1+0x40] ;  /* 0x0000400001087983 */ /* 0x010f220000100800 */
[----:B--2--5:R-:W-:-:S03]  /*16b20*/  @P4 IMAD R250, R2, c[0x0][0x1d8], R251 ;  /* 0x0000760002fa4a24 */ /* 0x024fc600078e02fb */
[----:B------:R2:W-:Y:S01]  /*16b30*/  STL [R1+0x7b4], R7 ;  /* 0x0007b40701007387 */ /* 0x0005e20000100800 */
[----:B------:R-:W-:Y:S01]  /*16b40*/  @P4 IMAD R250, R250, R0, 0xfc ;  /* 0x000000fcfafa4424 */ /* 0x000fe200078e0200 */
[----:B------:R-:W-:-:S05]  /*16b50*/  @P4 MOV R0, 0x4 ;  /* 0x0000000400004802 */ /* 0x000fca0000000f00 */
[----:B------:R-:W-:Y:S01]  /*16b60*/  @P4 IMAD.WIDE R250, R250, R0, c[0x0][0x230] ;  /* 0x00008c00fafa4625 */ /* 0x000fe200078e0200 */
[----:B--2---:R-:W2:Y:S04]  /*16b70*/  LDL R7, [R1+0x44] ;  /* 0x0000440001077983 */ /* 0x004ea80000100800 */
[----:B---3--:R-:W3:Y:S04]  /*16b80*/  @P4 LDG.E.128 R12, [R250.64] ;  /* 0x00000024fa0c4981 */ /* 0x008ee8000c1e1d00 */
[----:B------:R0:W-:Y:S04]  /*16b90*/  STL [R1+0x7b0], R6 ;  /* 0x0007b00601007387 */ /* 0x0001e80000100800 */
[----:B0-----:R-:W2:Y:S04]  /*16ba0*/  LDL R6, [R1+0x48] ;  /* 0x0000480001067983 */ /* 0x001ea80000100800 */
[----:B------:R-:W-:Y:S04]  /*16bb0*/  STL [R1+0x7ac], R5 ;  /* 0x0007ac0501007387 */ /* 0x000fe80000100800 */
[----:B------:R0:W-:Y:S04]  /*16bc0*/  STL [R1+0x7a8], R4 ;  /* 0x0007a80401007387 */ /* 0x0001e80000100800 */
[----:B0-----:R-:W2:Y:S04]  /*16bd0*/  LDL R4, [R1+0x4c] ;  /* 0x00004c0001047983 */ /* 0x001ea80000100800 */
[----:B------:R0:W-:Y:S01]  /*16be0*/  STL [R1+0x7a4], R3 ;  /* 0x0007a40301007387 */ /* 0x0001e20000100800 */
[----:B---3--:R-:W-:Y:S01]  /*16bf0*/  MOV R0, R14 ;  /* 0x0000000e00007202 */ /* 0x008fe20000000f00 */
[----:B0-----:R-:W-:Y:S01]  /*16c00*/  IMAD.MOV.U32 R3, RZ, RZ, R15 ;  /* 0x000000ffff037224 */ /* 0x001fe200078e000f */
[----:B------:R-:W-:Y:S01]  /*16c10*/  MOV R5, R12 ;  /* 0x0000000c00057202 */ /* 0x000fe20000000f00 */
[----:B------:R0:W5:Y:S01]  /*16c20*/  LDL.LU.64 R14, [R1+0x7c8] ;  /* 0x0007c800010e7983 */ /* 0x0001620000300a00 */
[----:B------:R-:W-:-:S03]  /*16c30*/  MOV R250, R13 ;  /* 0x0000000d00fa7202 */ /* 0x000fc60000000f00 */
[----:B------:R0:W5:Y:S04]  /*16c40*/  LDL.LU.64 R12, [R1+0x7c0] ;  /* 0x0007c000010c7983 */ /* 0x0001680000300a00 */
[----:B------:R-:W3:Y:S01]  /*16c50*/  LDL.LU R251, [R1+0x30] ;  /* 0x0000300001fb7983 */ /* 0x000ee20000300800 */
[----:B----4-:R-:W-:Y:S02]  /*16c60*/  FADD.FTZ R244, R8, R244 ;  /* 0x000000f408f47221 */ /* 0x010fe40000010000 */
[----:B--2---:R-:W-:Y:S01]  /*16c70*/  FADD.FTZ R245, R7, R245 ;  /* 0x000000f507f57221 */ /* 0x004fe20000010000 */
[----:B------:R0:W5:Y:S01]  /*16c80*/  LDL.LU R8, [R1+0x7b8] ;  /* 0x0007b80001087983 */ /* 0x0001620000300800 */
[----:B------:R-:W-:Y:S02]  /*16c90*/  FADD.FTZ R246, R6, R246 ;  /* 0x000000f606f67221 */ /* 0x000fe40000010000 */
[----:B------:R-:W-:Y:S01]  /*16ca0*/  @P4 FMUL.FTZ R244, R244, R5 ;  /* 0x00000005f4f44220 */ /* 0x000fe20000410000 */
[----:B------:R0:W5:Y:S04]  /*16cb0*/  LDL.LU R7, [R1+0x7b4] ;  /* 0x0007b40001077983 */ /* 0x0001680000300800 */
[----:B------:R0:W5:Y:S04]  /*16cc0*/  LDL.LU R6, [R1+0x7b0] ;  /* 0x0007b00001067983 */ /* 0x0001680000300800 */
[----:B------:R0:W5:Y:S01]  /*16cd0*/  LDL.LU R5, [R1+0x7ac] ;  /* 0x0007ac0001057983 */ /* 0x0001620000300800 */
[----:B------:R-:W-:-:S03]  /*16ce0*/  FADD.FTZ R247, R4, R247 ;  /* 0x000000f704f77221 */ /* 0x000fc60000010000 */
[----:B------:R0:W5:Y:S01]  /*16cf0*/  LDL.LU R4, [R1+0x7a8] ;  /* 0x0007a80001047983 */ /* 0x0001620000300800 */
[----:B------:R-:W-:-:S03]  /*16d00*/  @P4 FMUL.FTZ R247, R247, R3 ;  /* 0x00000003f7f74220 */ /* 0x000fc60000410000 */
[----:B------:R0:W5:Y:S01]  /*16d10*/  LDL.LU R3, [R1+0x7a4] ;  /* 0x0007a40001037983 */ /* 0x0001620000300800 */
[----:B------:R-:W-:Y:S01]  /*16d20*/  @P4 FMUL.FTZ R245, R245, R250 ;  /* 0x000000faf5f54220 */ /* 0x000fe20000410000 */
[----:B------:R-:W-:Y:S01]  /*16d30*/  SHF.R.S32.HI R250, RZ, 0x1f, R252 ;  /* 0x0000001ffffa7819 */ /* 0x000fe200000114fc */
[----:B------:R-:W-:Y:S01]  /*16d40*/  @P4 FMUL.FTZ R246, R246, R0 ;  /* 0x00000000f6f64220 */ /* 0x000fe20000410000 */
[----:B---3--:R-:W-:-:S04]  /*16d50*/  @!P2 IADD3 R0, P3, R252, R251, RZ ;  /* 0x000000fbfc00a210 */ /* 0x008fc80007f7e0ff */
[----:B------:R-:W-:Y:S02]  /*16d60*/  @!P2 LEA.HI.X.SX32 R251, R251, R250, 0x1, P3 ;  /* 0x000000fafbfba211 */ /* 0x000fe400018f0eff */
[----:B------:R-:W-:-:S04]  /*16d70*/  @!P2 LEA R250, P3, R0, c[0x0][0x198], 0x2 ;  /* 0x0000660000faaa11 */ /* 0x000fc800078610ff */
[----:B------:R-:W-:-:S05]  /*16d80*/  @!P2 LEA.HI.X R251, R0, c[0x0][0x19c], R251, 0x2, P3 ;  /* 0x0000670000fbaa11 */ /* 0x000fca00018f14fb */
[----:B------:R0:W-:Y:S04]  /*16d90*/  @!P2 STG.E.128 [R250.64], R244 ;  /* 0x000000f4fa00a986 */ /* 0x0001e8000c101d24 */
.L_x_1429:
[----:B--2---:R-:W-:Y:S05]  /*16da0*/  BSYNC B1 ;  /* 0x0000000000017941 */ /* 0x004fea0003800000 */
.L_x_1428:
[----:B------:R-:W-:Y:S01]  /*16db0*/  BSSY B1, `(.L_x_1430) ;  /* 0x000023c000017945 */ /* 0x000fe20003800000 */
[----:B------:R-:W-:Y:S05]  /*16dc0*/  @P1 BRA `(.L_x_1431) ;  /* 0x000023a000001947 */ /* 0x000fea0003800000 */
[----:B------:R2:W-:Y:S04]  /*16dd0*/  STL [R1+0x818], R191 ;  /* 0x000818bf01007387 */ /* 0x0005e80000100800 */
[----:B--2---:R-:W2:Y:S04]  /*16de0*/  LDL R191, [R1+0x714] ;  /* 0x0007140001bf7983 */ /* 0x004ea80000100800 */
[----:B------:R4:W-:Y:S04]  /*16df0*/  STL [R1+0x814], R210 ;  /* 0x000814d201007387 */ /* 0x0009e80000100800 */
[----:B----4-:R-:W4:Y:S04]  /*16e00*/  LDL R210, [R1+0x710] ;  /* 0x0007100001d27983 */ /* 0x010f280000100800 */
[----:B------:R0:W-:Y:S04]  /*16e10*/  STL [R1+0x810], R195 ;  /* 0x000810c301007387 */ /* 0x0001e80000100800 */
[----:B0--3--:R-:W3:Y:S04]  /*16e20*/  LDL R195, [R1+0x724] ;  /* 0x0007240001c37983 */ /* 0x009ee80000100800 */
[----:B------:R0:W-:Y:S04]  /*16e30*/  STL [R1+0x80c], R214 ;  /* 0x00080cd601007387 */ /* 0x0001e80000100800 */
[----:B0-----:R-:W2:Y:S04]  /*16e40*/  LDL R214, [R1+0x720] ;  /* 0x0007200001d67983 */ /* 0x001ea80000100800 */
        /* <DEDUP_REMOVED lines=11> */
[----:B0-----:R-:W2:Y:S04]  /*16f00*/  LDL R226, [R1] ;  /* 0x0000000001e27983 */ /* 0x001ea80000100800 */
        /* <DEDUP_REMOVED lines=17> */
[----:B-----5:R-:W-:Y:S04]  /*17020*/  STL [R1+0x7cc], R246 ;  /* 0x0007ccf601007387 */ /* 0x020fe80000100800 */
[----:B------:R-:W-:Y:S04]  /*17030*/  STL [R1+0x7c8], R231 ;  /* 0x0007c8e701007387 */ /* 0x000fe80000100800 */
[----:B------:R-:W-:Y:S04]  /*17040*/  STL [R1+0x7c4], R235 ;  /* 0x0007c4eb01007387 */ /* 0x000fe80000100800 */
[----:B------:R-:W-:Y:S04]  /*17050*/  STL [R1+0x7c0], R239 ;  /* 0x0007c0ef01007387 */ /* 0x000fe80000100800 */
[----:B------:R-:W-:Y:S04]  /*17060*/  STL [R1+0x7bc], R243 ;  /* 0x0007bcf301007387 */ /* 0x000fe80000100800 */
[----:B------:R-:W-:Y:S04]  /*17070*/  STL [R1+0x7b8], R247 ;  /* 0x0007b8f701007387 */ /* 0x000fe80000100800 */
[----:B------:R0:W-:Y:S04]  /*17080*/  STL [R1+0x7b4], R252 ;  /* 0x0007b4fc01007387 */ /* 0x0001e80000100800 */
[----:B------:R-:W-:Y:S04]  /*17090*/  STL [R1+0x7b0], R249 ;  /* 0x0007b0f901007387 */ /* 0x000fe80000100800 */
[----:B------:R-:W-:Y:S04]  /*170a0*/  STL [R1+0x7ac], R248 ;  /* 0x0007acf801007387 */ /* 0x000fe80000100800 */
[----:B------:R-:W-:Y:S04]  /*170b0*/  STL [R1+0x7a8], R3 ;  /* 0x0007a80301007387 */ /* 0x000fe80000100800 */
[----:B------:R1:W-:Y:S04]  /*170c0*/  STL [R1+0x7a4], R2 ;  /* 0x0007a40201007387 */ /* 0x0003e80000100800 */
[----:B------:R-:W4:Y:S01]  /*170d0*/  S2R R219, SR_CTAID.X ;  /* 0x0000000000db7919 */ /* 0x000f220000002500 */
[----:B------:R-:W-:-:S02]  /*170e0*/  ISETP.NE.U32.AND P1, PT, RZ, c[0x0][0x218], PT ;  /* 0x00008600ff007a0c */ /* 0x000fc40003f25070 */
[----:B------:R-:W-:Y:S01]  /*170f0*/  MOV R0, c[0x0][0x220] ;  /* 0x0000880000007a02 */ /* 0x000fe20000000f00 */
[----:B0-----:R-:W2:Y:S04]  /*17100*/  LDL R252, [R1+0x6f0] ;  /* 0x0006f00001fc7983 */ /* 0x001ea80000100800 */
[----:B-1----:R-:W2:Y:S01]  /*17110*/  LDL R2, [R1+0x34] ;  /* 0x0000340001027983 */ /* 0x002ea20000100800 */
[----:B------:R-:W-:-:S03]  /*17120*/  ISETP.NE.AND.EX P2, PT, RZ, c[0x0][0x21c], PT, P1 ;  /* 0x00008700ff007a0c */ /* 0x000fc60003f45310 */
[----:B------:R-:W3:Y:S04]  /*17130*/  LDL R247, [R1+0x6e4] ;  /* 0x0006e40001f77983 */ /* 0x000ee80000100800 */
[----:B------:R-:W3:Y:S04]  /*17140*/  LDL R249, [R1+0x6e0] ;  /* 0x0006e00001f97983 */ /* 0x000ee80000100800 */
[----:B------:R-:W3:Y:S02]  /*17150*/  LDL R243, [R1+0x6c4] ;  /* 0x0006c40001f37983 */ /* 0x000ee40000100800 */
[----:B------:R-:W-:Y:S01]  /*17160*/  @P2 MOV R250, 0x4 ;  /* 0x0000000400fa2802 */ /* 0x000fe20000000f00 */
[----:B----4-:R-:W-:Y:S01]  /*17170*/  @P2 IMAD R0, R219, R0, UR40 ;  /* 0x00000028db002e24 */ /* 0x010fe2000f8e0200 */
[----:B------:R-:W4:Y:S04]  /*17180*/  LDL R246, [R1+0x6c0] ;  /* 0x0006c00001f67983 */ /* 0x000f280000100800 */
[----:B------:R-:W-:Y:S01]  /*17190*/  @P2 IADD3 R0, R0, -0x1, RZ ;  /* 0xffffffff00002810 */ /* 0x000fe20007ffe0ff */
[----:B------:R-:W3:Y:S04]  /*171a0*/  LDL R239, [R1+0x6b4] ;  /* 0x0006b40001ef7983 */ /* 0x000ee80000100800 */
[----:B------:R-:W4:Y:S04]  /*171b0*/  LDL R235, [R1+0x6a4] ;  /* 0x0006a40001eb7983 */ /* 0x000f280000100800 */
[----:B------:R-:W4:Y:S04]  /*171c0*/  LDL R231, [R1+0x694] ;  /* 0x0006940001e77983 */ /* 0x000f280000100800 */
[----:B------:R-:W4:Y:S01]  /*171d0*/  LDL R3, [R1+0x634] ;  /* 0x0006340001037983 */ /* 0x000f220000100800 */
[----:B--2---:R-:W-:-:S04]  /*171e0*/  @P2 IMAD R0, R0, c[0x0][0x220], R2 ;  /* 0x0000880000002a24 */ /* 0x004fc800078e0202 */
[----:B------:R-:W-:-:S04]  /*171f0*/  @P2 IMAD.WIDE R250, R0, R250, c[0x0][0x218] ;  /* 0x0000860000fa2625 */ /* 0x000fc800078e02fa */
[----:B------:R-:W-:Y:S01]  /*17200*/  FMUL.FTZ R0, R238, R223 ;  /* 0x000000dfee007220 */ /* 0x000fe20000410000 */
[----:B------:R0:W2:Y:S03]  /*17210*/  @P2 LDG.E R248, [R250.64] ;  /* 0x00000024faf82981 */ /* 0x0000a6000c1e1900 */
[----:B------:R-:W-:Y:S01]  /*17220*/  FFMA.FTZ R0, R211, R230, R0 ;  /* 0x000000e6d3007223 */ /* 0x000fe20000010000 */
[----:B------:R-:W2:Y:S03]  /*17230*/  LDL R238, [R1+0x6a0] ;  /* 0x0006a00001ee7983 */ /* 0x000ea60000100800 */
[----:B------:R-:W-:Y:S01]  /*17240*/  FFMA.FTZ R0, R203, R222, R0 ;  /* 0x000000decb007223 */ /* 0x000fe20000010000 */
[----:B------:R-:W2:Y:S01]  /*17250*/  LDL R230, [R1+0x680] ;  /* 0x0006800001e67983 */ /* 0x000ea20000100800 */
[----:B0-----:R-:W-:-:S02]  /*17260*/  FMUL.FTZ R250, R242, R227 ;  /* 0x000000e3f2fa7220 */ /* 0x001fc40000410000 */
[----:B------:R-:W-:Y:S01]  /*17270*/  FFMA.FTZ R0, R199, R5, R0 ;  /* 0x00000005c7007223 */ /* 0x000fe20000010000 */
[----:B------:R-:W2:Y:S01]  /*17280*/  LDL R251, [R1+0x6f4] ;  /* 0x0006f40001fb7983 */ /* 0x000ea20000100800 */
[----:B------:R-:W-:Y:S02]  /*17290*/  FFMA.FTZ R250, R215, R234, R250 ;  /* 0x000000ead7fa7223 */ /* 0x000fe400000100fa */
[----:B---3--:R-:W-:Y:S01]  /*172a0*/  FFMA.FTZ R0, R195, R9, R0 ;  /* 0x00000009c3007223 */ /* 0x008fe20000010000 */
[----:B------:R-:W3:Y:S01]  /*172b0*/  LDL R203, [R1+0x6d4] ;  /* 0x0006d40001cb7983 */ /* 0x000ee20000100800 */
[----:B------:R-:W-:Y:S02]  /*172c0*/  FFMA.FTZ R250, R207, R226, R250 ;  /* 0x000000e2cffa7223 */ /* 0x000fe400000100fa */
[----:B------:R-:W-:Y:S01]  /*172d0*/  FFMA.FTZ R0, R191, R13, R0 ;  /* 0x0000000dbf007223 */ /* 0x000fe20000010000 */
[----:B------:R-:W2:Y:S01]  /*172e0*/  LDL R195, [R1+0x700] ;  /* 0x0007000001c37983 */ /* 0x000ea20000100800 */
[----:B------:R-:W-:-:S03]  /*172f0*/  FFMA.FTZ R250, R218, R4, R250 ;  /* 0x00000004dafa7223 */ /* 0x000fc600000100fa */
[----:B------:R-:W3:Y:S01]  /*17300*/  LDL R191, [R1+0x704] ;  /* 0x0007040001bf7983 */ /* 0x000ee20000100800 */
[----:B------:R-:W-:-:S03]  /*17310*/  FFMA.FTZ R250, R214, R8, R250 ;  /* 0x00000008d6fa7223 */ /* 0x000fc600000100fa */
[----:B------:R-:W4:Y:S04]  /*17320*/  LDL R207, [R1+0x6d0] ;  /* 0x0006d00001cf7983 */ /* 0x000f280000100800 */
[----:B------:R-:W4:Y:S04]  /*17330*/  LDL R242, [R1+0x6b0] ;  /* 0x0006b00001f27983 */ /* 0x000f280000100800 */
[----:B------:R-:W4:Y:S04]  /*17340*/  LDL R234, [R1+0x690] ;  /* 0x0006900001ea7983 */ /* 0x000f280000100800 */
[----:B------:R-:W4:Y:S04]  /*17350*/  LDL R227, [R1+0x684] ;  /* 0x0006840001e37983 */ /* 0x000f280000100800 */
[----:B------:R-:W4:Y:S04]  /*17360*/  LDL R223, [R1+0x674] ;  /* 0x0006740001df7983 */ /* 0x000f280000100800 */
[----:B------:R-:W4:Y:S04]  /*17370*/  LDL R226, [R1+0x670] ;  /* 0x0006700001e27983 */ /* 0x000f280000100800 */
[----:B------:R-:W4:Y:S01]  /*17380*/  LDL R218, [R1+0x664] ;  /* 0x0006640001da7983 */ /* 0x000f220000100800 */
[----:B------:R-:W-:-:S03]  /*17390*/  FFMA.FTZ R250, R210, R12, R250 ;  /* 0x0000000cd2fa7223 */ /* 0x000fc600000100fa */
[----:B------:R-:W4:Y:S04]  /*173a0*/  LDL R222, [R1+0x660] ;  /* 0x0006600001de7983 */ /* 0x000f280000100800 */
[----:B------:R-:W4:Y:S04]  /*173b0*/  LDL R214, [R1+0x654] ;  /* 0x0006540001d67983 */ /* 0x000f280000100800 */
[----:B------:R-:W4:Y:S04]  /*173c0*/  LDL R215, [R1+0x650] ;  /* 0x0006500001d77983 */ /* 0x000f280000100800 */
[----:B------:R-:W4:Y:S04]  /*173d0*/  LDL R210, [R1+0x644] ;  /* 0x0006440001d27983 */ /* 0x000f280000100800 */
[----:B------:R-:W4:Y:S04]  /*173e0*/  LDL R211, [R1+0x640] ;  /* 0x0006400001d37983 */ /* 0x000f280000100800 */
[----:B------:R-:W4:Y:S01]  /*173f0*/  LDL R199, [R1+0x630] ;  /* 0x0006300001c77983 */ /* 0x000f220000100800 */
[----:B--2---:R-:W-:-:S03]  /*17400*/  FFMA.FTZ R250, R195, R16, R250 ;  /* 0x00000010c3fa7223 */ /* 0x004fc600000100fa */
[----:B------:R-:W2:Y:S01]  /*17410*/  LDL R195, [R1+0x620] ;  /* 0x0006200001c37983 */ /* 0x000ea20000100800 */
[----:B---3--:R-:W-:-:S03]  /*17420*/  FFMA.FTZ R0, R191, R17, R0 ;  /* 0x00000011bf007223 */ /* 0x008fc60000010000 */
[----:B------:R-:W3:Y:S01]  /*17430*/  LDL R191, [R1+0x624] ;  /* 0x0006240001bf7983 */ /* 0x000ee20000100800 */
[----:B------:R-:W-:Y:S02]  /*17440*/  FFMA.FTZ R0, R251, R21, R0 ;  /* 0x00000015fb007223 */ /* 0x000fe40000010000 */
[----:B------:R-:W-:Y:S01]  /*17450*/  FFMA.FTZ R250, R252, R20, R250 ;  /* 0x00000014fcfa7223 */ /* 0x000fe200000100fa */
[----:B------:R-:W3:Y:S01]  /*17460*/  LDL R251, [R1+0x604] ;  /* 0x0006040001fb7983 */ /* 0x000ee20000100800 */
[----:B------:R-:W-:Y:S02]  /*17470*/  FFMA.FTZ R0, R247, R25, R0 ;  /* 0x00000019f7007223 */ /* 0x000fe40000010000 */
[----:B------:R-:W-:Y:S01]  /*17480*/  FFMA.FTZ R250, R249, R24, R250 ;  /* 0x00000018f9fa7223 */ /* 0x000fe200000100fa */
[----:B------:R-:W3:Y:S01]  /*17490*/  LDL R247, [R1+0x5f4] ;  /* 0x0005f40001f77983 */ /* 0x000ee20000100800 */
[----:B------:R-:W-:Y:S02]  /*174a0*/  FFMA.FTZ R0, R203, R29, R0 ;  /* 0x0000001dcb007223 */ /* 0x000fe40000010000 */
[----:B----4-:R-:W-:Y:S01]  /*174b0*/  FFMA.FTZ R250, R207, R28, R250 ;  /* 0x0000001ccffa7223 */ /* 0x010fe200000100fa */
[----:B------:R-:W4:Y:S01]  /*174c0*/  LDL R203, [R1+0x614] ;  /* 0x0006140001cb7983 */ /* 0x000f220000100800 */
[----:B------:R-:W-:-:S02]  /*174d0*/  FFMA.FTZ R0, R243, R33, R0 ;  /* 0x00000021f3007223 */ /* 0x000fc40000010000 */
[----:B------:R-:W-:Y:S01]  /*174e0*/  FFMA.FTZ R250, R246, R32, R250 ;  /* 0x00000020f6fa7223 */ /* 0x000fe200000100fa */
[----:B------:R-:W4:Y:S01]  /*174f0*/  LDL R207, [R1+0x610] ;  /* 0x0006100001cf7983 */ /* 0x000f220000100800 */
[----:B------:R-:W-:Y:S02]  /*17500*/  FFMA.FTZ R0, R239, R37, R0 ;  /* 0x00000025ef007223 */ /* 0x000fe40000010000 */
[----:B------:R-:W-:Y:S01]  /*17510*/  FFMA.FTZ R250, R242, R36, R250 ;  /* 0x00000024f2fa7223 */ /* 0x000fe200000100fa */
[----:B------:R-:W4:Y:S01]  /*17520*/  LDL R252, [R1+0x600] ;  /* 0x0006000001fc7983 */ /* 0x000f220000100800 */
[----:B------:R-:W-:Y:S02]  /*17530*/  FFMA.FTZ R0, R235, R41, R0 ;  /* 0x00000029eb007223 */ /* 0x000fe40000010000 */
[----:B------:R-:W-:Y:S01]  /*17540*/  FFMA.FTZ R250, R238, R40, R250 ;  /* 0x00000028eefa7223 */ /* 0x000fe200000100fa */
        /* <DEDUP_REMOVED lines=19> */
[----:B------:R-:W-:-:S03]  /*17680*/  FFMA.FTZ R0, R3, R69, R0 ;  /* 0x0000004503007223 */ /* 0x000fc60000010000 */
[----:B------:R-:W4:Y:S01]  /*17690*/  LDL R3, [R1+0x5e4] ;  /* 0x0005e40001037983 */ /* 0x000f220000100800 */
[----:B------:R-:W-:-:S03]  /*176a0*/  FFMA.FTZ R250, R199, R68, R250 ;  /* 0x00000044c7fa7223 */ /* 0x000fc600000100fa */
        /* <DEDUP_REMOVED lines=17> */
[----:B----4-:R-:W-:-:S03]  /*177c0*/  FFMA.FTZ R0, R203, R77, R0 ;  /* 0x0000004dcb007223 */ /* 0x010fc60000010000 */
        /* <DEDUP_REMOVED lines=8> */
[----:B------:R-:W4:Y:S04]  /*17850*/  LDL R251, [R1+0x4c4] ;  /* 0x0004c40001fb7983 */ /* 0x000f280000100800 */
[----:B------:R-:W4:Y:S04]  /*17860*/  LDL R249, [R1+0x4b0] ;  /* 0x0004b00001f97983 */ /* 0x000f280000100800 */
[----:B------:R-:W4:Y:S01]  /*17870*/  LDL R247, [R1+0x4b4] ;  /* 0x0004b40001f77983 */ /* 0x000f220000100800 */
[----:B------:R-:W-:-:S03]  /*17880*/  FFMA.FTZ R0, R3, R89, R0 ;  /* 0x0000005903007223 */ /* 0x000fc60000010000 */
[----:B------:R-:W4:Y:S01]  /*17890*/  LDL R3, [R1+0x524] ;  /* 0x0005240001037983 */ /* 0x000f220000100800 */
[----:B------:R-:W-:Y:S02]  /*178a0*/  FFMA.FTZ R250, R199, R88, R250 ;  /* 0x00000058c7fa7223 */ /* 0x000fe400000100fa */
[----:B------:R-:W-:Y:S01]  /*178b0*/  FFMA.FTZ R0, R243, R93, R0 ;  /* 0x0000005df3007223 */ /* 0x000fe20000010000 */
[----:B------:R-:W4:Y:S01]  /*178c0*/  LDL R199, [R1+0x520] ;  /* 0x0005200001c77983 */ /* 0x000f220000100800 */
[----:B------:R-:W-:-:S03]  /*178d0*/  FFMA.FTZ R250, R246, R92, R250 ;  /* 0x0000005cf6fa7223 */ /* 0x000fc600000100fa */
        /* <DEDUP_REMOVED lines=13> */
[----:B------:R-:W-:Y:S01]  /*179b0*/  FFMA.FTZ R250, R234, R108, R250 ;  /* 0x0000006ceafa7223 */ /* 0x000fe200000100fa */
[----:B------:R-:W3:Y:S01]  /*179c0*/  LDL R238, [R1+0x480] ;  /* 0x0004800001ee7983 */ /* 0x000ee20000100800 */
[----:B------:R-:W-:-:S02]  /*179d0*/  FFMA.FTZ R0, R227, R113, R0 ;  /* 0x00000071e3007223 */ /* 0x000fc40000010000 */
        /* <DEDUP_REMOVED lines=14> */
[----:B----4-:R-:W-:Y:S02]  /*17ac0*/  FFMA.FTZ R0, R203, R133, R0 ;  /* 0x00000085cb007223 */ /* 0x010fe40000010000 */
[----:B------:R-:W-:Y:S01]  /*17ad0*/  FFMA.FTZ R250, R207, R132, R250 ;  /* 0x00000084cffa7223 */ /* 0x000fe200000100fa */
[----:B------:R-:W4:Y:S04]  /*17ae0*/  LDL R203, [R1+0x4d0] ;  /* 0x0004d00001cb7983 */ /* 0x000f280000100800 */
[----:B------:R-:W4:Y:S04]  /*17af0*/  LDL R222, [R1+0x4d4] ;  /* 0x0004d40001de7983 */ /* 0x000f280000100800 */
[----:B------:R-:W4:Y:S04]  /*17b00*/  LDL R230, [R1+0x460] ;  /* 0x0004600001e67983 */ /* 0x000f280000100800 */
        /* <DEDUP_REMOVED lines=15> */
[----:B------:R-:W-:-:S04]  /*17c00*/  FFMA.FTZ R0, R210, R145, R0 ;  /* 0x00000091d2007223 */ /* 0x000fc80000010000 */
[----:B------:R-:W-:-:S04]  /*17c10*/  FFMA.FTZ R0, R214, R149, R0 ;  /* 0x00000095d6007223 */ /* 0x000fc80000010000 */
[----:B------:R-:W-:-:S04]  /*17c20*/  FFMA.FTZ R0, R218, R153, R0 ;  /* 0x00000099da007223 */ /* 0x000fc80000010000 */
[----:B----4-:R-:W-:-:S04]  /*17c30*/  FFMA.FTZ R0, R222, R157, R0 ;  /* 0x0000009dde007223 */ /* 0x010fc80000010000 */
[----:B------:R-:W-:-:S04]  /*17c40*/  FFMA.FTZ R0, R251, R161, R0 ;  /* 0x000000a1fb007223 */ /* 0x000fc80000010000 */
        /* <DEDUP_REMOVED lines=9> */
[----:B------:R-:W-:-:S04]  /*17ce0*/  FFMA.FTZ R0, R201, UR9, R0 ;  /* 0x00000009c9007c23 */ /* 0x000fc80008010000 */
[----:B------:R-:W-:-:S04]  /*17cf0*/  FFMA.FTZ R0, R205, UR13, R0 ;  /* 0x0000000dcd007c23 */ /* 0x000fc80008010000 */
[----:B------:R-:W-:-:S04]  /*17d00*/  FFMA.FTZ R0, R209, UR17, R0 ;  /* 0x00000011d1007c23 */ /* 0x000fc80008010000 */
[----:B------:R-:W-:Y:S01]  /*17d10*/  FFMA.FTZ R0, R213, UR21, R0 ;  /* 0x00000015d5007c23 */ /* 0x000fe20008010000 */
[----:B------:R-:W-:-:S03]  /*17d20*/  ISETP.NE.U32.AND P1, PT, RZ, c[0x0][0x228], PT ;  /* 0x00008a00ff007a0c */ /* 0x000fc60003f25070 */
[----:B------:R-:W-:Y:S01]  /*17d30*/  FFMA.FTZ R0, R217, UR25, R0 ;  /* 0x00000019d9007c23 */ /* 0x000fe20008010000 */
[----:B------:R-:W-:-:S03]  /*17d40*/  ISETP.NE.AND.EX P1, PT, RZ, c[0x0][0x22c], PT, P1 ;  /* 0x00008b00ff007a0c */ /* 0x000fc60003f25310 */
[----:B------:R-:W-:-:S10]  /*17d50*/  FFMA.FTZ R247, R221, UR29, R0 ;  /* 0x0000001dddf77c23 */ /* 0x000fd40008010000 */
[----:B------:R-:W-:Y:S01]  /*17d60*/  @P1 MOV R251, 0x4 ;  /* 0x0000000400fb1802 */ /* 0x000fe20000000f00 */
[----:B---3--:R-:W-:Y:S02]  /*17d70*/  FFMA.FTZ R250, R191, R144, R250 ;  /* 0x00000090bffa7223 */ /* 0x008fe400000100fa */
[----:B------:R-:W3:Y:S02]  /*17d80*/  LDL.LU R191, [R1+0x818] ;  /* 0x0008180001bf7983 */ /* 0x000ee40000300800 */
[----:B--2---:R-:W-:Y:S02]  /*17d90*/  FFMA.FTZ R250, R195, R148, R250 ;  /* 0x00000094c3fa7223 */ /* 0x004fe400000100fa */
[----:B------:R-:W2:Y:S02]  /*17da0*/  LDL.LU R210, [R1+0x814] ;  /* 0x0008140001d27983 */ /* 0x000ea40000300800 */
[----:B------:R-:W-:Y:S02]  /*17db0*/  FFMA.FTZ R250, R199, R152, R250 ;  /* 0x00000098c7fa7223 */ /* 0x000fe400000100fa */
[----:B------:R-:W4:Y:S02]  /*17dc0*/  LDL.LU R195, [R1+0x810] ;  /* 0x0008100001c37983 */ /* 0x000f240000300800 */
[----:B------:R-:W-:-:S02]  /*17dd0*/  FFMA.FTZ R250, R203, R156, R250 ;  /* 0x0000009ccbfa7223 */ /* 0x000fc400000100fa */
[----:B------:R-:W2:Y:S02]  /*17de0*/  LDL.LU R214, [R1+0x80c] ;  /* 0x00080c0001d67983 */ /* 0x000ea40000300800 */
[----:B------:R-:W-:Y:S02]  /*17df0*/  FFMA.FTZ R250, R252, R160, R250 ;  /* 0x000000a0fcfa7223 */ /* 0x000fe400000100fa */
[----:B------:R-:W2:Y:S02]  /*17e00*/  LDL.LU R199, [R1+0x808] ;  /* 0x0008080001c77983 */ /* 0x000ea40000300800 */
[----:B------:R-:W-:Y:S02]  /*17e10*/  FFMA.FTZ R250, R249, R164, R250 ;  /* 0x000000a4f9fa7223 */ /* 0x000fe400000100fa */
[----:B------:R-:W2:Y:S02]  /*17e20*/  LDL.LU R218, [R1+0x804] ;  /* 0x0008040001da7983 */ /* 0x000ea40000300800 */
[----:B------:R-:W-:-:S02]  /*17e30*/  FFMA.FTZ R250, R246, R168, R250 ;  /* 0x000000a8f6fa7223 */ /* 0x000fc400000100fa */
[----:B------:R-:W2:Y:S02]  /*17e40*/  LDL.LU R203, [R1+0x800] ;  /* 0x0008000001cb7983 */ /* 0x000ea40000300800 */
[----:B------:R-:W-:Y:S02]  /*17e50*/  FFMA.FTZ R250, R242, R172, R250 ;  /* 0x000000acf2fa7223 */ /* 0x000fe400000100fa */
[----:B------:R-:W2:Y:S02]  /*17e60*/  LDL.LU R222, [R1+0x7fc] ;  /* 0x0007fc0001de7983 */ /* 0x000ea40000300800 */
[----:B------:R-:W-:Y:S02]  /*17e70*/  FFMA.FTZ R250, R238, R176, R250 ;  /* 0x000000b0eefa7223 */ /* 0x000fe400000100fa */
[----:B------:R-:W2:Y:S02]  /*17e80*/  LDL R246, [R1+0x18] ;  /* 0x0000180001f67983 */ /* 0x000ea40000100800 */
[----:B------:R-:W-:-:S02]  /*17e90*/  FFMA.FTZ R250, R234, R180, R250 ;  /* 0x000000b4eafa7223 */ /* 0x000fc400000100fa */
[----:B------:R-:W2:Y:S02]  /*17ea0*/  LDL R243, [R1+0x758] ;  /* 0x0007580001f37983 */ /* 0x000ea40000100800 */
[----:B------:R-:W-:Y:S02]  /*17eb0*/  FFMA.FTZ R250, R230, R184, R250 ;  /* 0x000000b8e6fa7223 */ /* 0x000fe400000100fa */
[----:B------:R-:W3:Y:S02]  /*17ec0*/  LDL R242, [R1+0x28] ;  /* 0x0000280001f27983 */ /* 0x000ee40000100800 */
[----:B------:R-:W-:Y:S02]  /*17ed0*/  FFMA.FTZ R250, R226, R188, R250 ;  /* 0x000000bce2fa7223 */ /* 0x000fe400000100fa */
[----:B------:R-:W3:Y:S02]  /*17ee0*/  LDL R239, [R1+0x768] ;  /* 0x0007680001ef7983 */ /* 0x000ee40000100800 */
[----:B------:R-:W-:-:S02]  /*17ef0*/  FFMA.FTZ R250, R215, R192, R250 ;  /* 0x000000c0d7fa7223 */ /* 0x000fc400000100fa */
[----:B------:R-:W4:Y:S02]  /*17f00*/  LDL R238, [R1+0x8] ;  /* 0x0000080001ee7983 */ /* 0x000f240000100800 */
[----:B------:R-:W-:Y:S02]  /*17f10*/  FFMA.FTZ R250, R207, R196, R250 ;  /* 0x000000c4cffa7223 */ /* 0x000fe400000100fa */
[----:B------:R-:W4:Y:S02]  /*17f20*/  LDL R235, [R1+0x748] ;  /* 0x0007480001eb7983 */ /* 0x000f240000100800 */
[----:B------:R-:W-:Y:S02]  /*17f30*/  FFMA.FTZ R250, R200, UR10, R250 ;  /* 0x0000000ac8fa7c23 */ /* 0x000fe400080100fa */
[----:B------:R-:W4:Y:S02]  /*17f40*/  LDL R231, [R1+0x738] ;  /* 0x0007380001e77983 */ /* 0x000f240000100800 */
[----:B------:R-:W-:-:S02]  /*17f50*/  FFMA.FTZ R250, R204, UR14, R250 ;  /* 0x0000000eccfa7c23 */ /* 0x000fc400080100fa */
[----:B------:R-:W4:Y:S02]  /*17f60*/  LDL R234, [R1+0x1c] ;  /* 0x00001c0001ea7983 */ /* 0x000f240000100800 */
[----:B------:R-:W-:Y:S02]  /*17f70*/  FFMA.FTZ R250, R208, UR18, R250 ;  /* 0x00000012d0fa7c23 */ /* 0x000fe400080100fa */
        /* <DEDUP_REMOVED lines=8> */
[----:B------:R-:W4:Y:S04]  /*18000*/  LDL R227, [R1+0x728] ;  /* 0x0007280001e37983 */ /* 0x000f280000100800 */
[----:B------:R-:W4:Y:S01]  /*18010*/  LDL R207, [R1+0x74c] ;  /* 0x00074c0001cf7983 */ /* 0x000f220000100800 */
[----:B------:R-:W-:-:S03]  /*18020*/  @P1 IMAD.WIDE R250, R219, R251, c[0x0][0x228] ;  /* 0x00008a00dbfa1625 */ /* 0x000fc600078e02fb */
[----:B------:R-:W4:Y:S04]  /*18030*/  LDL R219, [R1+0x718] ;  /* 0x0007180001db7983 */ /* 0x000f280000100800 */
[----:B------:R-:W4:Y:S01]  /*18040*/  LDL R211, [R1+0x708] ;  /* 0x0007080001d37983 */ /* 0x000f220000100800 */
[----:B------:R-:W-:-:S03]  /*18050*/  FFMA.FTZ R0, R228, UR43, R0 ;  /* 0x0000002be4007c23 */ /* 0x000fc60008010000 */
[----:B------:R0:W4:Y:S01]  /*18060*/  @P1 LDG.E R3, [R250.64] ;  /* 0x00000024fa031981 */ /* 0x000122000c1e1900 */
[----:B------:R-:W-:-:S03]  /*18070*/  FFMA.FTZ R0, R232, UR47, R0 ;  /* 0x0000002fe8007c23 */ /* 0x000fc60008010000 */
[----:B------:R-:W4:Y:S04]  /*18080*/  LDL R249, [R1+0x6f8] ;  /* 0x0006f80001f97983 */ /* 0x000f280000100800 */
[----:B------:R-:W4:Y:S01]  /*18090*/  LDL R252, [R1+0x648] ;  /* 0x0006480001fc7983 */ /* 0x000f220000100800 */
[----:B0-----:R-:W-:-:S03]  /*180a0*/  FFMA.FTZ R251, R225, UR33, R247 ;  /* 0x00000021e1fb7c23 */ /* 0x001fc600080100f7 */
[----:B------:R-:W4:Y:S01]  /*180b0*/  LDL R247, [R1+0x73c] ;  /* 0x00073c0001f77983 */ /* 0x000f220000100800 */
[----:B------:R-:W-:Y:S02]  /*180c0*/  FFMA.FTZ R251, R229, UR42, R251 ;  /* 0x0000002ae5fb7c23 */ /* 0x000fe400080100fb */
[----:B------:R-:W-:Y:S02]  /*180d0*/  FFMA.FTZ R0, R236, UR51, R0 ;  /* 0x00000033ec007c23 */ /* 0x000fe40008010000 */
[----:B------:R-:W-:-:S04]  /*180e0*/  FFMA.FTZ R251, R233, UR46, R251 ;  /* 0x0000002ee9fb7c23 */ /* 0x000fc800080100fb */
[----:B------:R-:W-:Y:S02]  /*180f0*/  FFMA.FTZ R251, R237, UR50, R251 ;  /* 0x00000032edfb7c23 */ /* 0x000fe400080100fb */
[----:B--2---:R-:W-:Y:S02]  /*18100*/  FMUL.FTZ R250, R243, R246 ;  /* 0x000000f6f3fa7220 */ /* 0x004fe40000410000 */
[----:B------:R-:W2:Y:S04]  /*18110*/  LDL R243, [R1+0x72c] ;  /* 0x00072c0001f37983 */ /* 0x000ea80000100800 */
[----:B------:R-:W2:Y:S01]  /*18120*/  LDL R246, [R1+0x6e8] ;  /* 0x0006e80001f67983 */ /* 0x000ea20000100800 */
[----:B---3--:R-:W-:Y:S02]  /*18130*/  FFMA.FTZ R239, R239, R242, R250 ;  /* 0x000000f2efef7223 */ /* 0x008fe400000100fa */
[----:B------:R-:W-:Y:S01]  /*18140*/  FFMA.FTZ R250, R240, UR55, R0 ;  /* 0x00000037f0fa7c23 */ /* 0x000fe20008010000 */
[----:B------:R-:W3:Y:S01]  /*18150*/  LDL R242, [R1+0x6d8] ;  /* 0x0006d80001f27983 */ /* 0x000ee20000100800 */
[----:B------:R-:W-:-:S02]  /*18160*/  FFMA.FTZ R0, R241, UR54, R251 ;  /* 0x00000036f1007c23 */ /* 0x000fc400080100fb */
[----:B----4-:R-:W-:Y:S02]  /*18170*/  FFMA.FTZ R235, R235, R238, R239 ;  /* 0x000000eeebeb7223 */ /* 0x010fe400000100ef */
[----:B------:R-:W4:Y:S01]  /*18180*/  LDL R239, [R1+0x71c] ;  /* 0x00071c0001ef7983 */ /* 0x000f220000100800 */
[----:B------:R-:W-:Y:S02]  /*18190*/  FFMA.FTZ R251, R244, UR59, R250 ;  /* 0x0000003bf4fb7c23 */ /* 0x000fe400080100fa */
[----:B------:R-:W-:Y:S01]  /*181a0*/  FFMA.FTZ R250, R231, R6, R235 ;  /* 0x00000006e7fa7223 */ /* 0x000fe200000100eb */
[----:B------:R-:W3:Y:S01]  /*181b0*/  LDL R238, [R1+0x6c8] ;  /* 0x0006c80001ee7983 */ /* 0x000ee20000100800 */
[----:B------:R-:W-:-:S03]  /*181c0*/  FFMA.FTZ R0, R245, UR58, R0 ;  /* 0x0000003af5007c23 */ /* 0x000fc60008010000 */
[----:B------:R-:W3:Y:S01]  /*181d0*/  LDL R235, [R1+0x70c] ;  /* 0x00070c0001eb7983 */ /* 0x000ee20000100800 */
[----:B------:R-:W-:-:S03]  /*181e0*/  FADD.FTZ R251, R251, R0 ;  /* 0x00000000fbfb7221 */ /* 0x000fc60000010000 */
[----:B------:R-:W3:Y:S01]  /*181f0*/  LDL R231, [R1+0x6fc] ;  /* 0x0006fc0001e77983 */ /* 0x000ee20000100800 */
[----:B------:R-:W-:-:S03]  /*18200*/  FFMA.FTZ R0, R227, R10, R250 ;  /* 0x0000000ae3007223 */ /* 0x000fc600000100fa */
[----:B------:R-:W3:Y:S01]  /*18210*/  LDL R227, [R1+0x6ec] ;  /* 0x0006ec0001e37983 */ /* 0x000ee20000100800 */
[----:B------:R-:W-:-:S03]  /*18220*/  FMUL.FTZ R250, R223, R234 ;  /* 0x000000eadffa7220 */ /* 0x000fc60000410000 */
[----:B------:R-:W3:Y:S01]  /*18230*/  LDL R223, [R1+0x6dc] ;  /* 0x0006dc0001df7983 */ /* 0x000ee20000100800 */
[----:B------:R-:W-:-:S03]  /*18240*/  FFMA.FTZ R250, R215, R230, R250 ;  /* 0x000000e6d7fa7223 */ /* 0x000fc600000100fa */
[----:B------:R-:W3:Y:S01]  /*18250*/  LDL R234, [R1+0x6b8] ;  /* 0x0006b80001ea7983 */ /* 0x000ee20000100800 */
[----:B------:R-:W-:-:S03]  /*18260*/  FFMA.FTZ R250, R207, R226, R250 ;  /* 0x000000e2cffa7223 */ /* 0x000fc600000100fa */
[----:B------:R-:W3:Y:S04]  /*18270*/  LDL R215, [R1+0x6cc] ;  /* 0x0006cc0001d77983 */ /* 0x000ee80000100800 */
[----:B------:R-:W3:Y:S04]  /*18280*/  LDL R230, [R1+0x6a8] ;  /* 0x0006a80001e67983 */ /* 0x000ee80000100800 */
[----:B------:R-:W3:Y:S01]  /*18290*/  LDL R207, [R1+0x6bc] ;  /* 0x0006bc0001cf7983 */ /* 0x000ee20000100800 */
[----:B------:R-:W-:-:S03]  /*182a0*/  FFMA.FTZ R0, R219, R14, R0 ;  /* 0x0000000edb007223 */ /* 0x000fc60000010000 */
[----:B------:R-:W3:Y:S01]  /*182b0*/  LDL R226, [R1+0x698] ;  /* 0x0006980001e27983 */ /* 0x000ee20000100800 */
[----:B------:R-:W-:-:S03]  /*182c0*/  FFMA.FTZ R0, R211, R18, R0 ;  /* 0x00000012d3007223 */ /* 0x000fc60000010000 */
[----:B------:R-:W3:Y:S04]  /*182d0*/  LDL R219, [R1+0x688] ;  /* 0x0006880001db7983 */ /* 0x000ee80000100800 */
[----:B------:R-:W3:Y:S01]  /*182e0*/  LDL R211, [R1+0x678] ;  /* 0x0006780001d37983 */ /* 0x000ee20000100800 */
[----:B------:R-:W-:Y:S02]  /*182f0*/  FFMA.FTZ R250, R247, R7, R250 ;  /* 0x00000007f7fa7223 */ /* 0x000fe400000100fa */
[----:B------:R-:W-:Y:S01]  /*18300*/  FFMA.FTZ R0, R249, R22, R0 ;  /* 0x00000016f9007223 */ /* 0x000fe20000010000 */
[----:B------:R-:W3:Y:S04]  /*18310*/  LDL R247, [R1+0x638] ;  /* 0x0006380001f77983 */ /* 0x000ee80000100800 */
[----:B------:R-:W3:Y:S01]  /*18320*/  LDL R249, [R1+0x68c] ;  /* 0x00068c0001f97983 */ /* 0x000ee20000100800 */
[----:B--2---:R-:W-:-:S03]  /*18330*/  FFMA.FTZ R250, R243, R11, R250 ;  /* 0x0000000bf3fa7223 */ /* 0x004fc600000100fa */
[----:B------:R-:W2:Y:S01]  /*18340*/  LDL R243, [R1+0x628] ;  /* 0x0006280001f37983 */ /* 0x000ea20000100800 */
[----:B------:R-:W-:-:S03]  /*18350*/  FFMA.FTZ R0, R246, R26, R0 ;  /* 0x0000001af6007223 */ /* 0x000fc60000010000 */
[----:B------:R-:W2:Y:S01]  /*18360*/  LDL R246, [R1+0x67c] ;  /* 0x00067c0001f67983 */ /* 0x000ea20000100800 */
[----:B----4-:R-:W-:Y:S02]  /*18370*/  FFMA.FTZ R250, R239, R15, R250 ;  /* 0x0000000feffa7223 */ /* 0x010fe400000100fa */
[----:B---3--:R-:W-:Y:S01]  /*18380*/  FFMA.FTZ R0, R242, R30, R0 ;  /* 0x0000001ef2007223 */ /* 0x008fe20000010000 */
[----:B------:R-:W3:Y:S01]  /*18390*/  LDL R239, [R1+0x618] ;  /* 0x0006180001ef7983 */ /* 0x000ee20000100800 */
[----:B------:R-:W-:-:S03]  /*183a0*/  FFMA.FTZ R250, R235, R19, R250 ;  /* 0x00000013ebfa7223 */ /* 0x000fc600000100fa */
[----:B------:R-:W4:Y:S01]  /*183b0*/  LDL R242, [R1+0x66c] ;  /* 0x00066c0001f27983 */ /* 0x000f220000100800 */
[----:B------:R-:W-:-:S03]  /*183c0*/  FFMA.FTZ R250, R231, R23, R250 ;  /* 0x00000017e7fa7223 */ /* 0x000fc600000100fa */
[----:B------:R-:W2:Y:S01]  /*183d0*/  LDL R235, [R1+0x608] ;  /* 0x0006080001eb7983 */ /* 0x000ea20000100800 */
[----:B------:R-:W-:-:S03]  /*183e0*/  FFMA.FTZ R0, R238, R34, R0 ;  /* 0x00000022ee007223 */ /* 0x000fc60000010000 */
[----:B------:R-:W2:Y:S04]  /*183f0*/  LDL R238, [R1+0x65c] ;  /* 0x00065c0001ee7983 */ /* 0x000ea80000100800 */
[----:B------:R-:W2:Y:S01]  /*18400*/  LDL R231, [R1+0x5f8] ;  /* 0x0005f80001e77983 */ /* 0x000ea20000100800 */
[----:B------:R-:W-:-:S03]  /*18410*/  FFMA.FTZ R250, R227, R27, R250 ;  /* 0x0000001be3fa7223 */ /* 0x000fc600000100fa */
[----:B------:R-:W2:Y:S01]  /*18420*/  LDL R227, [R1+0x5e8] ;  /* 0x0005e80001e37983 */ /* 0x000ea20000100800 */
[----:B------:R-:W-:-:S03]  /*18430*/  FFMA.FTZ R250, R223, R31, R250 ;  /* 0x0000001fdffa7223 */ /* 0x000fc600000100fa */
[----:B------:R-:W2:Y:S01]  /*18440*/  LDL R223, [R1+0x6ac] ;  /* 0x0006ac0001df7983 */ /* 0x000ea20000100800 */
[----:B------:R-:W-:-:S03]  /*18450*/  FFMA.FTZ R0, R234, R38, R0 ;  /* 0x00000026ea007223 */ /* 0x000fc60000010000 */
[----:B------:R-:W3:Y:S01]  /*18460*/  LDL R234, [R1+0x64c] ;  /* 0x00064c0001ea7983 */ /* 0x000ee20000100800 */
[----:B------:R-:W-:-:S03]  /*18470*/  FFMA.FTZ R250, R215, R35, R250 ;  /* 0x00000023d7fa7223 */ /* 0x000fc600000100fa */
[----:B------:R-:W3:Y:S01]  /*18480*/  LDL R215, [R1+0x5d8] ;  /* 0x0005d80001d77983 */ /* 0x000ee20000100800 */
[----:B------:R-:W-:-:S03]  /*18490*/  FFMA.FTZ R0, R230, R42, R0 ;  /* 0x0000002ae6007223 */ /* 0x000fc60000010000 */
[----:B------:R-:W3:Y:S01]  /*184a0*/  LDL R230, [R1+0x63c] ;  /* 0x00063c0001e67983 */ /* 0x000ee20000100800 */
[----:B------:R-:W-:-:S03]  /*184b0*/  FFMA.FTZ R250, R207, R39, R250 ;  /* 0x00000027cffa7223 */ /* 0x000fc600000100fa */
[----:B------:R-:W3:Y:S01]  /*184c0*/  LDL R207, [R1+0x668] ;  /* 0x0006680001cf7983 */ /* 0x000ee20000100800 */
[----:B------:R-:W-:-:S03]  /*184d0*/  FFMA.FTZ R0, R226, R46, R0 ;  /* 0x0000002ee2007223 */ /* 0x000fc60000010000 */
[----:B------:R-:W4:Y:S01]  /*184e0*/  LDL R226, [R1+0x658] ;  /* 0x0006580001e27983 */ /* 0x000f220000100800 */
[----:B------:R-:W-:-:S03]  /*184f0*/  FFMA.FTZ R0, R219, R50, R0 ;  /* 0x00000032db007223 */ /* 0x000fc60000010000 */
[----:B------:R-:W4:Y:S01]  /*18500*/  LDL R219, [R1+0x62c] ;  /* 0x00062c0001db7983 */ /* 0x000f220000100800 */
[----:B------:R-:W-:-:S03]  /*18510*/  FFMA.FTZ R0, R211, R54, R0 ;  /* 0x00000036d3007223 */ /* 0x000fc60000010000 */
[----:B------:R-:W4:Y:S01]  /*18520*/  LDL R211, [R1+0x69c] ;  /* 0x00069c0001d37983 */ /* 0x000f220000100800 */
[----:B--2---:R-:W-:Y:S02]  /*18530*/  FFMA.FTZ R250, R223, R43, R250 ;  /* 0x0000002bdffa7223 */ /* 0x004fe400000100fa */
[----:B---3--:R-:W-:Y:S02]  /*18540*/  FFMA.FTZ R0, R207, R58, R0 ;  /* 0x0000003acf007223 */ /* 0x008fe40000010000 */
[----:B------:R-:W2:Y:S02]  /*18550*/  LDL.LU R207, [R1+0x7f8] ;  /* 0x0007f80001cf7983 */ /* 0x000ea40000300800 */
[----:B----4-:R-:W-:Y:S02]  /*18560*/  FFMA.FTZ R0, R226, R62, R0 ;  /* 0x0000003ee2007223 */ /* 0x010fe40000010000 */
[----:B------:R-:W3:Y:S02]  /*18570*/  LDL R223, [R1+0x61c] ;  /* 0x00061c0001df7983 */ /* 0x000ee40000100800 */
[----:B------:R-:W-:-:S02]  /*18580*/  FFMA.FTZ R0, R252, R66, R0 ;  /* 0x00000042fc007223 */ /* 0x000fc40000010000 */
[----:B------:R-:W4:Y:S01]  /*18590*/  LDL.LU R226, [R1+0x7f4] ;  /* 0x0007f40001e27983 */ /* 0x000f220000300800 */
[----:B------:R-:W-:Y:S02]  /*185a0*/  FFMA.FTZ R250, R211, R47, R250 ;  /* 0x0000002fd3fa7223 */ /* 0x000fe400000100fa */
[----:B------:R-:W-:Y:S01]  /*185b0*/  FFMA.FTZ R0, R247, R70, R0 ;  /* 0x00000046f7007223 */ /* 0x000fe20000010000 */
[----:B------:R-:W2:Y:S01]  /*185c0*/  LDL.LU R211, [R1+0x7f0] ;  /* 0x0007f00001d37983 */ /* 0x000ea20000300800 */
[----:B------:R-:W-:Y:S02]  /*185d0*/  FFMA.FTZ R250, R249, R51, R250 ;  /* 0x00000033f9fa7223 */ /* 0x000fe400000100fa */
[----:B------:R-:W-:Y:S01]  /*185e0*/  FFMA.FTZ R0, R243, R74, R0 ;  /* 0x0000004af3007223 */ /* 0x000fe20000010000 */
[----:B------:R-:W2:Y:S01]  /*185f0*/  LDL R252, [R1+0x5fc] ;  /* 0x0005fc0001fc7983 */ /* 0x000ea20000100800 */
[----:B------:R-:W-:Y:S02]  /*18600*/  FFMA.FTZ R250, R246, R55, R250 ;  /* 0x00000037f6fa7223 */ /* 0x000fe400000100fa */
[----:B------:R-:W-:Y:S01]  /*18610*/  FFMA.FTZ R0, R239, R78, R0 ;  /* 0x0000004eef007223 */ /* 0x000fe20000010000 */
[----:B------:R-:W2:Y:S01]  /*18620*/  LDL R249, [R1+0x5a8] ;  /* 0x0005a80001f97983 */ /* 0x000ea20000100800 */
[----:B------:R-:W-:-:S02]  /*18630*/  FFMA.FTZ R250, R242, R59, R250 ;  /* 0x0000003bf2fa7223 */ /* 0x000fc400000100fa */
[----:B------:R-:W-:Y:S01]  /*18640*/  FFMA.FTZ R0, R235, R82, R0 ;  /* 0x00000052eb007223 */ /* 0x000fe20000010000 */
[----:B------:R-:W2:Y:S01]  /*18650*/  LDL R247, [R1+0x5ec] ;  /* 0x0005ec0001f77983 */ /* 0x000ea20000100800 */
        /* <DEDUP_REMOVED lines=9> */
[----:B------:R-:W-:-:S03]  /*186f0*/  FFMA.FTZ R250, R219, R75, R250 ;  /* 0x0000004bdbfa7223 */ /* 0x000fc600000100fa */
[----:B------:R-:W2:Y:S04]  /*18700*/  LDL R215, [R1+0x60c] ;  /* 0x00060c0001d77983 */ /* 0x000ea80000100800 */
        /* <DEDUP_REMOVED lines=8> */
[----:B---3--:R-:W-:-:S03]  /*18790*/  FFMA.FTZ R250, R223, R79, R250 ;  /* 0x0000004fdffa7223 */ /* 0x008fc600000100fa */
[----:B------:R-:W3:Y:S01]  /*187a0*/  LDL R223, [R1+0x59c] ;  /* 0x00059c0001df7983 */ /* 0x000ee20000100800 */
[----:B--2---:R-:W-:-:S03]  /*187b0*/  FFMA.FTZ R250, R215, R83, R250 ;  /* 0x00000053d7fa7223 */ /* 0x004fc600000100fa */
[----:B------:R-:W2:Y:S01]  /*187c0*/  LDL R215, [R1+0x58c] ;  /* 0x00058c0001d77983 */ /* 0x000ea20000100800 */
[----:B----4-:R-:W-:-:S03]  /*187d0*/  FFMA.FTZ R0, R219, R98, R0 ;  /* 0x00000062db007223 */ /* 0x010fc60000010000 */
[----:B------:R-:W4:Y:S01]  /*187e0*/  LDL R219, [R1+0x548] ;  /* 0x0005480001db7983 */ /* 0x000f220000100800 */
[----:B------:R-:W-:Y:S02]  /*187f0*/  FFMA.FTZ R250, R252, R87, R250 ;  /* 0x00000057fcfa7223 */ /* 0x000fe400000100fa */
[----:B------:R-:W-:Y:S02]  /*18800*/  FFMA.FTZ R0, R230, R102, R0 ;  /* 0x00000066e6007223 */ /* 0x000fe40000010000 */
[----:B------:R-:W-:Y:S01]  /*18810*/  FFMA.FTZ R250, R247, R91, R250 ;  /* 0x0000005bf7fa7223 */ /* 0x000fe200000100fa */
[----:B------:R-:W4:Y:S01]  /*18820*/  LDL.LU R230, [R1+0x7ec] ;  /* 0x0007ec0001e67983 */ /* 0x000f220000300800 */
        /* <DEDUP_REMOVED lines=28> */
[----:B------:R-:W-:-:S03]  /*189f0*/  FFMA.FTZ R0, R227, R134, R0 ;  /* 0x00000086e3007223 */ /* 0x000fc60000010000 */
[----:B------:R-:W4:Y:S01]  /*18a00*/  LDL R227, [R1+0x50c] ;  /* 0x00050c0001e37983 */ /* 0x000f220000100800 */
[----:B---3--:R-:W-:-:S03]  /*18a10*/  FFMA.FTZ R250, R223, R119, R250 ;  /* 0x00000077dffa7223 */ /* 0x008fc600000100fa */
[----:B------:R-:W3:Y:S01]  /*18a20*/  LDL R223, [R1+0x4b8] ;  /* 0x0004b80001df7983 */ /* 0x000ee20000100800 */
[----:B--2---:R-:W-:-:S03]  /*18a30*/  FFMA.FTZ R0, R215, R138, R0 ;  /* 0x0000008ad7007223 */ /* 0x004fc60000010000 */
[----:B------:R-:W2:Y:S01]  /*18a40*/  LDL.LU R215, [R1+0x7e8] ;  /* 0x0007e80001d77983 */ /* 0x000ea20000300800 */
[----:B----4-:R-:W-:-:S03]  /*18a50*/  FFMA.FTZ R250, R219, R123, R250 ;  /* 0x0000007bdbfa7223 */ /* 0x010fc600000100fa */
[----:B------:R-:W4:Y:S01]  /*18a60*/  LDL R219, [R1+0x4fc] ;  /* 0x0004fc0001db7983 */ /* 0x000f220000100800 */
[----:B------:R-:W-:Y:S02]  /*18a70*/  FFMA.FTZ R0, R252, R142, R0 ;  /* 0x0000008efc007223 */ /* 0x000fe40000010000 */
[----:B------:R-:W-:Y:S01]  /*18a80*/  FFMA.FTZ R250, R249, R127, R250 ;  /* 0x0000007ff9fa7223 */ /* 0x000fe200000100fa */
[----:B------:R-:W2:Y:S01]  /*18a90*/  LDL R252, [R1+0x498] ;  /* 0x0004980001fc7983 */ /* 0x000ea20000100800 */
[----:B------:R-:W-:-:S03]  /*18aa0*/  FFMA.FTZ R0, R247, R146, R0 ;  /* 0x00000092f7007223 */ /* 0x000fc60000010000 */
[----:B------:R-:W2:Y:S01]  /*18ab0*/  LDL R247, [R1+0x4a8] ;  /* 0x0004a80001f77983 */ /* 0x000ea20000100800 */
[----:B------:R-:W-:-:S03]  /*18ac0*/  FFMA.FTZ R0, R243, R150, R0 ;  /* 0x00000096f3007223 */ /* 0x000fc60000010000 */
[----:B------:R-:W2:Y:S01]  /*18ad0*/  LDL R243, [R1+0x4ec] ;  /* 0x0004ec0001f37983 */ /* 0x000ea20000100800 */
[----:B------:R-:W-:-:S03]  /*18ae0*/  FFMA.FTZ R250, R246, R131, R250 ;  /* 0x00000083f6fa7223 */ /* 0x000fc600000100fa */
[----:B------:R-:W2:Y:S01]  /*18af0*/  LDL R249, [R1+0x4dc] ;  /* 0x0004dc0001f97983 */ /* 0x000ea20000100800 */
[----:B------:R-:W-:Y:S02]  /*18b00*/  FFMA.FTZ R250, R242, R135, R250 ;  /* 0x00000087f2fa7223 */ /* 0x000fe400000100fa */
[----:B------:R-:W-:Y:S01]  /*18b10*/  FFMA.FTZ R0, R239, R154, R0 ;  /* 0x0000009aef007223 */ /* 0x000fe20000010000 */
[----:B------:R-:W2:Y:S01]  /*18b20*/  LDL R242, [R1+0x468] ;  /* 0x0004680001f27983 */ /* 0x000ea20000100800 */
[----:B------:R-:W-:Y:S02]  /*18b30*/  FFMA.FTZ R250, R238, R139, R250 ;  /* 0x0000008beefa7223 */ /* 0x000fe400000100fa */
[----:B------:R-:W-:Y:S01]  /*18b40*/  FFMA.FTZ R0, R235, R158, R0 ;  /* 0x0000009eeb007223 */ /* 0x000fe20000010000 */
[----:B------:R-:W2:Y:S01]  /*18b50*/  LDL R238, [R1+0x478] ;  /* 0x0004780001ee7983 */ /* 0x000ea20000100800 */
[----:B------:R-:W-:-:S03]  /*18b60*/  FFMA.FTZ R250, R234, R143, R250 ;  /* 0x0000008feafa7223 */ /* 0x000fc600000100fa */
[----:B------:R-:W2:Y:S01]  /*18b70*/  LDL R234, [R1+0x488] ;  /* 0x0004880001ea7983 */ /* 0x000ea20000100800 */
[----:B------:R-:W-:Y:S02]  /*18b80*/  FFMA.FTZ R250, R227, R147, R250 ;  /* 0x00000093e3fa7223 */ /* 0x000fe400000100fa */
[----:B------:R-:W-:Y:S01]  /*18b90*/  FFMA.FTZ R0, R231, R162, R0 ;  /* 0x000000a2e7007223 */ /* 0x000fe20000010000 */
[----:B------:R-:W2:Y:S04]  /*18ba0*/  LDL R227, [R1+0x4ac] ;  /* 0x0004ac0001e37983 */ /* 0x000ea80000100800 */
[----:B------:R-:W2:Y:S04]  /*18bb0*/  LDL R246, [R1+0x458] ;  /* 0x0004580001f67983 */ /* 0x000ea80000100800 */
[----:B------:R-:W2:Y:S04]  /*18bc0*/  LDL R231, [R1+0x49c] ;  /* 0x00049c0001e77983 */ /* 0x000ea80000100800 */
[----:B------:R-:W2:Y:S04]  /*18bd0*/  LDL R235, [R1+0x448] ;  /* 0x0004480001eb7983 */ /* 0x000ea80000100800 */
[----:B------:R-:W2:Y:S01]  /*18be0*/  LDL R239, [R1+0x48c] ;  /* 0x00048c0001ef7983 */ /* 0x000ea20000100800 */
[----:B---3--:R-:W-:-:S03]  /*18bf0*/  FFMA.FTZ R0, R223, R166, R0 ;  /* 0x000000a6df007223 */ /* 0x008fc60000010000 */
[----:B------:R-:W3:Y:S01]  /*18c00*/  LDL R223, [R1+0x4bc] ;  /* 0x0004bc0001df7983 */ /* 0x000ee20000100800 */
[----:B----4-:R-:W-:-:S03]  /*18c10*/  FFMA.FTZ R250, R219, R151, R250 ;  /* 0x00000097dbfa7223 */ /* 0x010fc600000100fa */
[----:B------:R-:W4:Y:S01]  /*18c20*/  LDL R219, [R1+0x4cc] ;  /* 0x0004cc0001db7983 */ /* 0x000f220000100800 */
[----:B--2---:R-:W-:-:S03]  /*18c30*/  FFMA.FTZ R0, R247, R170, R0 ;  /* 0x000000aaf7007223 */ /* 0x004fc60000010000 */
[----:B------:R-:W2:Y:S01]  /*18c40*/  LDL R247, [R1+0x46c] ;  /* 0x00046c0001f77983 */ /* 0x000ea20000100800 */
[----:B------:R-:W-:-:S03]  /*18c50*/  FFMA.FTZ R250, R243, R155, R250 ;  /* 0x0000009bf3fa7223 */ /* 0x000fc600000100fa */
[----:B------:R-:W2:Y:S01]  /*18c60*/  LDL R243, [R1+0x47c] ;  /* 0x00047c0001f37983 */ /* 0x000ea20000100800 */
[----:B------:R-:W-:-:S03]  /*18c70*/  FFMA.FTZ R0, R252, R174, R0 ;  /* 0x000000aefc007223 */ /* 0x000fc60000010000 */
[----:B------:R-:W2:Y:S01]  /*18c80*/  LDL R252, [R1+0x45c] ;  /* 0x00045c0001fc7983 */ /* 0x000ea20000100800 */
[----:B------:R-:W-:-:S03]  /*18c90*/  FFMA.FTZ R250, R249, R159, R250 ;  /* 0x0000009ff9fa7223 */ /* 0x000fc600000100fa */
[----:B------:R-:W2:Y:S01]  /*18ca0*/  LDL R249, [R1+0x44c] ;  /* 0x00044c0001f97983 */ /* 0x000ea20000100800 */
[----:B------:R-:W-:-:S03]  /*18cb0*/  FFMA.FTZ R0, R234, R178, R0 ;  /* 0x000000b2ea007223 */ /* 0x000fc60000010000 */
[----:B------:R-:W2:Y:S01]  /*18cc0*/  LDL.LU R234, [R1+0x7e4] ;  /* 0x0007e40001ea7983 */ /* 0x000ea20000300800 */
[----:B------:R-:W-:-:S04]  /*18cd0*/  FFMA.FTZ R0, R238, R182, R0 ;  /* 0x000000b6ee007223 */ /* 0x000fc80000010000 */
[----:B------:R-:W-:-:S04]  /*18ce0*/  FFMA.FTZ R0, R242, R186, R0 ;  /* 0x000000baf2007223 */ /* 0x000fc80000010000 */
[----:B------:R-:W-:-:S04]  /*18cf0*/  FFMA.FTZ R0, R246, R190, R0 ;  /* 0x000000bef6007223 */ /* 0x000fc80000010000 */
[----:B------:R-:W-:Y:S02]  /*18d00*/  FFMA.FTZ R0, R235, R194, R0 ;  /* 0x000000c2eb007223 */ /* 0x000fe40000010000 */
[----:B----4-:R-:W-:Y:S02]  /*18d10*/  FFMA.FTZ R250, R219, R163, R250 ;  /* 0x000000a3dbfa7223 */ /* 0x010fe400000100fa */
[----:B------:R-:W4:Y:S02]  /*18d20*/  LDL.LU R219, [R1+0x7e0] ;  /* 0x0007e00001db7983 */ /* 0x000f240000300800 */
[----:B---3--:R-:W-:Y:S02]  /*18d30*/  FFMA.FTZ R250, R223, R167, R250 ;  /* 0x000000a7dffa7223 */ /* 0x008fe400000100fa */
[----:B------:R-:W3:Y:S04]  /*18d40*/  LDL.LU R238, [R1+0x7dc] ;  /* 0x0007dc0001ee7983 */ /* 0x000ee80000300800 */
[----:B------:R-:W3:Y:S01]  /*18d50*/  LDL.LU R223, [R1+0x7d8] ;  /* 0x0007d80001df7983 */ /* 0x000ee20000300800 */
[----:B------:R-:W-:-:S03]  /*18d60*/  FFMA.FTZ R250, R227, R171, R250 ;  /* 0x000000abe3fa7223 */ /* 0x000fc600000100fa */
[----:B------:R-:W3:Y:S04]  /*18d70*/  LDL.LU R242, [R1+0x7d4] ;  /* 0x0007d40001f27983 */ /* 0x000ee80000300800 */
[----:B------:R-:W3:Y:S04]  /*18d80*/  LDL.LU R227, [R1+0x7d0] ;  /* 0x0007d00001e37983 */ /* 0x000ee80000300800 */
[----:B------:R-:W3:Y:S01]  /*18d90*/  LDL.LU R246, [R1+0x7cc] ;  /* 0x0007cc0001f67983 */ /* 0x000ee20000300800 */
[----:B------:R-:W-:-:S03]  /*18da0*/  FFMA.FTZ R250, R231, R175, R250 ;  /* 0x000000afe7fa7223 */ /* 0x000fc600000100fa */
[----:B------:R-:W3:Y:S04]  /*18db0*/  LDL.LU R231, [R1+0x7c8] ;  /* 0x0007c80001e77983 */ /* 0x000ee80000300800 */
[----:B------:R-:W3:Y:S01]  /*18dc0*/  LDL.LU R235, [R1+0x7c4] ;  /* 0x0007c40001eb7983 */ /* 0x000ee20000300800 */
[----:B------:R-:W-:-:S03]  /*18dd0*/  FFMA.FTZ R250, R239, R179, R250 ;  /* 0x000000b3effa7223 */ /* 0x000fc600000100fa */
[----:B------:R-:W3:Y:S01]  /*18de0*/  LDL.LU R239, [R1+0x7c0] ;  /* 0x0007c00001ef7983 */ /* 0x000ee20000300800 */
[----:B------:R-:W-:Y:S02]  /*18df0*/  FFMA.FTZ R0, R198, UR61, R0 ;  /* 0x0000003dc6007c23 */ /* 0x000fe40008010000 */
[----:B--2---:R-:W-:Y:S02]  /*18e00*/  FFMA.FTZ R250, R243, R183, R250 ;  /* 0x000000b7f3fa7223 */ /* 0x004fe400000100fa */
[----:B------:R-:W-:Y:S01]  /*18e10*/  FFMA.FTZ R0, R202, UR8, R0 ;  /* 0x00000008ca007c23 */ /* 0x000fe20008010000 */
[----:B------:R-:W2:Y:S01]  /*18e20*/  LDL.LU R243, [R1+0x7bc] ;  /* 0x0007bc0001f37983 */ /* 0x000ea20000300800 */
[----:B------:R-:W-:Y:S02]  /*18e30*/  FFMA.FTZ R250, R247, R187, R250 ;  /* 0x000000bbf7fa7223 */ /* 0x000fe400000100fa */
[----:B------:R-:W-:Y:S01]  /*18e40*/  FFMA.FTZ R0, R206, UR12, R0 ;  /* 0x0000000cce007c23 */ /* 0x000fe20008010000 */
[----:B------:R-:W2:Y:S01]  /*18e50*/  LDL.LU R247, [R1+0x7b8] ;  /* 0x0007b80001f77983 */ /* 0x000ea20000300800 */
[----:B------:R-:W-:-:S02]  /*18e60*/  FFMA.FTZ R250, R252, R191, R250 ;  /* 0x000000bffcfa7223 */ /* 0x000fc400000100fa */
[----:B------:R-:W-:Y:S01]  /*18e70*/  FFMA.FTZ R0, R210, UR16, R0 ;  /* 0x00000010d2007c23 */ /* 0x000fe20008010000 */
[----:B------:R0:W5:Y:S01]  /*18e80*/  LDL.LU R252, [R1+0x7b4] ;  /* 0x0007b40001fc7983 */ /* 0x0001620000300800 */
[----:B------:R-:W-:Y:S02]  /*18e90*/  FFMA.FTZ R250, R249, R195, R250 ;  /* 0x000000c3f9fa7223 */ /* 0x000fe400000100fa */
[----:B------:R-:W-:Y:S02]  /*18ea0*/  FFMA.FTZ R0, R214, UR20, R0 ;  /* 0x00000014d6007c23 */ /* 0x000fe40008010000 */
[----:B------:R-:W-:Y:S02]  /*18eb0*/  FFMA.FTZ R250, R199, UR60, R250 ;  /* 0x0000003cc7fa7c23 */ /* 0x000fe400080100fa */
[----:B------:R-:W-:Y:S02]  /*18ec0*/  FFMA.FTZ R0, R218, UR24, R0 ;  /* 0x00000018da007c23 */ /* 0x000fe40008010000 */
[----:B------:R-:W-:-:S02]  /*18ed0*/  FFMA.FTZ R250, R203, UR7, R250 ;  /* 0x00000007cbfa7c23 */ /* 0x000fc400080100fa */
[----:B------:R-:W-:Y:S02]  /*18ee0*/  FFMA.FTZ R0, R222, UR28, R0 ;  /* 0x0000001cde007c23 */ /* 0x000fe40008010000 */
[----:B------:R-:W-:Y:S02]  /*18ef0*/  FFMA.FTZ R250, R207, UR11, R250 ;  /* 0x0000000bcffa7c23 */ /* 0x000fe400080100fa */
[----:B------:R-:W-:Y:S02]  /*18f00*/  FFMA.FTZ R0, R226, UR32, R0 ;  /* 0x00000020e2007c23 */ /* 0x000fe40008010000 */
[----:B------:R-:W-:Y:S02]  /*18f10*/  FFMA.FTZ R250, R211, UR15, R250 ;  /* 0x0000000fd3fa7c23 */ /* 0x000fe400080100fa */
[----:B------:R-:W-:Y:S02]  /*18f20*/  FFMA.FTZ R0, R230, UR41, R0 ;  /* 0x00000029e6007c23 */ /* 0x000fe40008010000 */
[----:B------:R-:W-:-:S02]  /*18f30*/  FFMA.FTZ R250, R215, UR19, R250 ;  /* 0x00000013d7fa7c23 */ /* 0x000fc400080100fa */
[----:B------:R-:W-:Y:S02]  /*18f40*/  FFMA.FTZ R0, R234, UR45, R0 ;  /* 0x0000002dea007c23 */ /* 0x000fe40008010000 */
[----:B----4-:R-:W-:Y:S02]  /*18f50*/  FFMA.FTZ R250, R219, UR23, R250 ;  /* 0x00000017dbfa7c23 */ /* 0x010fe400080100fa */
[----:B---3--:R-:W-:Y:S02]  /*18f60*/  FFMA.FTZ R0, R238, UR49, R0 ;  /* 0x00000031ee007c23 */ /* 0x008fe40008010000 */
[----:B------:R-:W-:Y:S02]  /*18f70*/  FFMA.FTZ R250, R223, UR27, R250 ;  /* 0x0000001bdffa7c23 */ /* 0x000fe400080100fa */
[----:B------:R-:W-:Y:S02]  /*18f80*/  FFMA.FTZ R0, R242, UR53, R0 ;  /* 0x00000035f2007c23 */ /* 0x000fe40008010000 */
[----:B------:R-:W-:-:S02]  /*18f90*/  FFMA.FTZ R250, R227, UR31, R250 ;  /* 0x0000001fe3fa7c23 */ /* 0x000fc400080100fa */
[----:B------:R-:W-:-:S04]  /*18fa0*/  FFMA.FTZ R0, R246, UR57, R0 ;  /* 0x00000039f6007c23 */ /* 0x000fc80008010000 */
[----:B------:R-:W-:Y:S01]  /*18fb0*/  FADD.FTZ R249, R0, R251 ;  /* 0x000000fb00f97221 */ /* 0x000fe20000010000 */
[----:B------:R-:W-:Y:S01]  /*18fc0*/  MOV R251, c[0x0][0x1e8] ;  /* 0x00007a0000fb7a02 */ /* 0x000fe20000000f00 */
[----:B------:R-:W-:-:S03]  /*18fd0*/  FFMA.FTZ R250, R231, UR35, R250 ;  /* 0x00000023e7fa7c23 */ /* 0x000fc600080100fa */
[----:B------:R-:W-:Y:S01]  /*18fe0*/  IADD3 R251, R251, c[0x0][0x210], RZ ;  /* 0x00008400fbfb7a10 */ /* 0x000fe20007ffe0ff */
[----:B------:R-:W-:-:S03]  /*18ff0*/  FFMA.FTZ R0, R235, UR44, R250 ;  /* 0x0000002ceb007c23 */ /* 0x000fc600080100fa */
[----:B------:R-:W-:Y:S01]  /*19000*/  @P1 ISETP.GE.AND P3, PT, R2, R251, PT ;  /* 0x000000fb0200120c */ /* 0x000fe20003f66270 */
[----:B------:R-:W-:Y:S02]  /*19010*/  FFMA.FTZ R251, R239, UR48, R0 ;  /* 0x00000030effb7c23 */ /* 0x000fe40008010000 */
[----:B------:R-:W3:Y:S01]  /*19020*/  LDL R0, [R1+0x77c] ;  /* 0x00077c0001007983 */ /* 0x000ee20000100800 */
[----:B------:R-:W-:-:S04]  /*19030*/  MOV R250, UR40 ;  /* 0x0000002800fa7c02 */ /* 0x000fc80008000f00 */
[----:B------:R-:W-:Y:S02]  /*19040*/  @P1 IADD3 R250, R2, 0x1, -R250 ;  /* 0x0000000102fa1810 */ /* 0x000fe40007ffe8fa */
[----:B---3--:R-:W-:-:S05]  /*19050*/  @P1 SEL R0, R0, RZ, !P3 ;  /* 0x000000ff00001207 */ /* 0x008fca0005800000 */
[----:B------:R-:W-:Y:S02]  /*19060*/  @P1 IMAD.IADD R0, R0, 0x1, R250 ;  /* 0x0000000100001824 */ /* 0x000fe400078e02fa */
[----:B--2---:R-:W-:Y:S02]  /*19070*/  FFMA.FTZ R250, R243, UR52, R251 ;  /* 0x00000034f3fa7c23 */ /* 0x004fe400080100fb */
[----:B------:R1:W2:Y:S02]  /*19080*/  @P1 I2F R251, R0 ;  /* 0x0000000000fb1306 */ /* 0x0002a40000201400 */
[----:B-1----:R-:W-:-:S04]  /*19090*/  FFMA.FTZ R0, R247, UR56, R250 ;  /* 0x00000038f7007c23 */ /* 0x002fc800080100fa */
[----:B------:R-:W-:Y:S02]  /*190a0*/  FADD.FTZ R0, R0, R249 ;  /* 0x000000f900007221 */ /* 0x000fe40000010000 */
[----:B------:R0:W5:Y:S02]  /*190b0*/  LDL.LU R249, [R1+0x7b0] ;  /* 0x0007b00001f97983 */ /* 0x0001640000300800 */
[----:B------:R-:W-:-:S04]  /*190c0*/  FMUL.FTZ R0, R0, c[0x0][0x1f0] ;  /* 0x00007c0000007a20 */ /* 0x000fc80000410000 */
[----:B------:R-:W-:Y:S02]  /*190d0*/  @P2 FADD.FTZ R0, R0, R248 ;  /* 0x000000f800002221 */ /* 0x000fe40000010000 */
[----:B------:R0:W5:Y:S02]  /*190e0*/  LDL.LU R248, [R1+0x7ac] ;  /* 0x0007ac0001f87983 */ /* 0x0001640000300800 */
[----:B--2---:R-:W-:Y:S02]  /*190f0*/  @P1 FFMA.FTZ R0, R251, R3, R0 ;  /* 0x00000003fb001223 */ /* 0x004fe40000010000 */
[----:B------:R0:W5:Y:S04]  /*19100*/  LDL.LU R3, [R1+0x7a8] ;  /* 0x0007a80001037983 */ /* 0x0001680000300800 */
[----:B------:R-:W2:Y:S01]  /*19110*/  LDL R251, [R1+0x38] ;  /* 0x0000380001fb7983 */ /* 0x000ea20000100800 */
[----:B------:R-:W-:-:S03]  /*19120*/  IADD3 R250, R2, -UR4, RZ ;  /* 0x8000000402fa7c10 */ /* 0x000fc6000fffe0ff */
[----:B------:R0:W5:Y:S04]  /*19130*/  LDL.LU R2, [R1+0x7a4] ;  /* 0x0007a40001027983 */ /* 0x0001680000300800 */
[----:B------:R0:W-:Y:S01]  /*19140*/  STS [R250.X4+0x840], R0 ;  /* 0x00084000fa007388 */ /* 0x0001e20000004800 */
[----:B--2---:R-:W-:-:S05]  /*19150*/  @!P0 FMNMX.FTZ R251, R251, R0, !PT ;  /* 0x00000000fbfb8209 */ /* 0x004fca0007810000 */
[----:B------:R0:W-:Y:S02]  /*19160*/  @!P0 STL [R1+0x38], R251 ;  /* 0x000038fb01008387 */ /* 0x0001e40000100800 */
.L_x_1431:
[----:B------:R-:W-:Y:S05]  /*19170*/  BSYNC B1 ;  /* 0x0000000000017941 */ /* 0x000fea0003800000 */
.L_x_1430:
[----:B0-----:R-:W2:Y:S02]  /*19180*/  LDL.LU R0, [R1+0x34] ;  /* 0x0000340001007983 */ /* 0x001ea40000300800 */
[----:B--2---:R-:W-:-:S04]  /*19190*/  IADD3 R0, R0, 0x100, RZ ;  /* 0x0000010000007810 */ /* 0x004fc80007ffe0ff */
[----:B------:R-:W-:Y:S01]  /*191a0*/  ISETP.GE.AND P0, PT, R0, UR6, PT ;  /* 0x0000000600007c0c */ /* 0x000fe2000bf06270 */
[----:B------:R0:W-:-:S12]  /*191b0*/  STL [R1+0x34], R0 ;  /* 0x0000340001007387 */ /* 0x0001d80000100800 */
[----:B0-----:R-:W-:Y:S01]  /*191c0*/  @P0 CALL.REL.NOINC `(.L_x_1301) ;  /* 0x0000001000000944 */ /* 0x001fe20003c00000 */
[----:B------:R-:W-:Y:S05]  /*191d0*/  BRA `(.L_x_1432) ;  /* 0xfffea97000007947 */ /* 0x000fea000383ffff */
.L_x_1301:
[----:B------:R-:W-:Y:S05]  /*191e0*/  BSYNC B0 ;  /* 0x0000000000007941 */ /* 0x000fea0003800000 */
.L_x_1300:
[----:B------:R-:W2:Y:S01]  /*191f0*/  LDL.LU R250, [R1+0x38] ;  /* 0x0000380001fa7983 */ /* 0x000ea20000300800 */
[----:B------:R-:W-:Y:S03]  /*19200*/  BSSY B0, `(.L_x_1433) ;  /* 0x0000092000007945 */ /* 0x000fe60003800000 */
[----:B--2---:R-:W0:Y:S02]  /*19210*/  SHFL.BFLY PT, R0, R250, 0x10, 0x1f ;  /* 0x0e001f00fa007f89 */ /* 0x004e2400000e0000 */
[----:B0-----:R-:W-:Y:S02]  /*19220*/  FMNMX.FTZ R0, R0, R250, !PT ;  /* 0x000000fa00007209 */ /* 0x001fe40007810000 */
[----:B------:R-:W0:Y:S04]  /*19230*/  S2R R250, SR_TID.X ;  /* 0x0000000000fa7919 */ /* 0x000e280000002100 */
[----:B-----5:R-:W2:Y:S01]  /*19240*/  SHFL.BFLY PT, R3, R0, 0x8, 0x1f ;  /* 0x0d001f0000037f89 */ /* 0x020ea200000e0000 */
[----:B01----:R-:W-:-:S02]  /*19250*/  SHF.R.S32.HI R8, RZ, 0x1f, R250 ;  /* 0x0000001fff087819 */ /* 0x003fc400000114fa */
[----:B--2---:R-:W-:Y:S02]  /*19260*/  FMNMX.FTZ R3, R0, R3, !PT ;  /* 0x0000000300037209 */ /* 0x004fe40007810000 */
[----:B------:R-:W-:Y:S02]  /*19270*/  LEA.HI R7, R8, R250, RZ, 0x5 ;  /* 0x000000fa08077211 */ /* 0x000fe400078f28ff */
[----:B------:R-:W-:Y:S01]  /*19280*/  MOV R0, 0xff7fffff ;  /* 0xff7fffff00007802 */ /* 0x000fe20000000f00 */
[----:B------:R-:W0:Y:S01]  /*19290*/  SHFL.BFLY PT, R4, R3, 0x4, 0x1f ;  /* 0x0c801f0003047f89 */ /* 0x000e2200000e0000 */
[----:B------:R-:W-:-:S04]  /*192a0*/  LOP3.LUT R9, R7, 0xffffffe0, RZ, 0xc0, !PT ;  /* 0xffffffe007097812 */ /* 0x000fc800078ec0ff */
[----:B------:R-:W-:-:S04]  /*192b0*/  IADD3 R9, -R9, R250, RZ ;  /* 0x000000fa09097210 */ /* 0x000fc80007ffe1ff */
[C---:B------:R-:W-:Y:S02]  /*192c0*/  ISETP.NE.AND P0, PT, R9.reuse, RZ, PT ;  /* 0x000000ff0900720c */ /* 0x040fe40003f05270 */
[----:B------:R-:W-:-:S11]  /*192d0*/  ISETP.GT.AND P1, PT, R9, 0x7, PT ;  /* 0x000000070900780c */ /* 0x000fd60003f24270 */
[----:B------:R-:W-:Y:S02]  /*192e0*/  @!P0 SHF.R.S32.HI R7, RZ, 0x5, R7 ;  /* 0x00000005ff078819 */ /* 0x000fe40000011407 */
[----:B0-----:R-:W-:-:S05]  /*192f0*/  FMNMX.FTZ R4, R3, R4, !PT ;  /* 0x0000000403047209 */ /* 0x001fca0007810000 */
[----:B------:R-:W0:Y:S02]  /*19300*/  SHFL.BFLY PT, R5, R4, 0x2, 0x1f ;  /* 0x0c401f0004057f89 */ /* 0x000e2400000e0000 */
[----:B0-----:R-:W-:-:S05]  /*19310*/  FMNMX.FTZ R5, R4, R5, !PT ;  /* 0x0000000504057209 */ /* 0x001fca0007810000 */
[----:B------:R-:W0:Y:S02]  /*19320*/  SHFL.BFLY PT, R6, R5, 0x1, 0x1f ;  /* 0x0c201f0005067f89 */ /* 0x000e2400000e0000 */
[----:B0-----:R-:W-:-:S05]  /*19330*/  FMNMX.FTZ R6, R5, R6, !PT ;  /* 0x0000000605067209 */ /* 0x001fca0007810000 */
[----:B------:R0:W-:Y:S04]  /*19340*/  @!P0 STS [R7.X4], R6 ;  /* 0x0000000607008388 */ /* 0x0001e80000004800 */
[----:B------:R-:W-:Y:S01]  /*19350*/  BAR.SYNC.DEFER_BLOCKING 0x0 ;  /* 0x0000000000007b1d */ /* 0x000fe20000010000 */
[----:B0-----:R-:W-:Y:S01]  /*19360*/  IADD3 R7, R250, UR4, RZ ;  /* 0x00000004fa077c10 */ /* 0x001fe2000fffe0ff */
[----:B------:R-:W-:-:S04]  /*19370*/  HFMA2.MMA R6, -RZ, RZ, 0, 0 ;  /* 0x00000000ff067435 */ /* 0x000fc800000001ff */
[----:B------:R-:W0:Y:S01]  /*19380*/  @!P1 LDS R0, [R9.X4] ;  /* 0x0000000009009984 */ /* 0x000e220000004800 */
[----:B------:R-:W-:-:S03]  /*19390*/  ISETP.GE.AND P1, PT, R7, UR40, PT ;  /* 0x0000002807007c0c */ /* 0x000fc6000bf26270 */
[----:B0-----:R-:W0:Y:S02]  /*193a0*/  SHFL.BFLY PT, R3, R0, 0x4, 0x1f ;  /* 0x0c801f0000037f89 */ /* 0x001e2400000e0000 */
[----:B0-----:R-:W-:-:S05]  /*193b0*/  FMNMX.FTZ R3, R3, R0, !PT ;  /* 0x0000000003037209 */ /* 0x001fca0007810000 */
[----:B------:R-:W0:Y:S02]  /*193c0*/  SHFL.BFLY PT, R4, R3, 0x2, 0x1f ;  /* 0x0c401f0003047f89 */ /* 0x000e2400000e0000 */
[----:B0-----:R-:W-:-:S05]  /*193d0*/  FMNMX.FTZ R4, R3, R4, !PT ;  /* 0x0000000403047209 */ /* 0x001fca0007810000 */
[----:B------:R-:W0:Y:S02]  /*193e0*/  SHFL.BFLY PT, R5, R4, 0x1, 0x1f ;  /* 0x0c201f0004057f89 */ /* 0x000e2400000e0000 */
[----:B0-----:R-:W-:-:S05]  /*193f0*/  FMNMX.FTZ R5, R4, R5, !PT ;  /* 0x0000000504057209 */ /* 0x001fca0007810000 */
[----:B------:R0:W1:Y:S01]  /*19400*/  SHFL.IDX PT, R12, R5, RZ, 0x1f ;  /* 0x00001fff050c7589 */ /* 0x00006200000e0000 */
[----:B------:R-:W-:Y:S05]  /*19410*/  @P1 BRA `(.L_x_1434) ;  /* 0x0000070000001947 */ /* 0x000fea0003800000 */
[----:B------:R-:W-:Y:S01]  /*19420*/  LOP3.LUT R0, RZ, UR4, RZ, 0x33, !PT ;  /* 0x00000004ff007c12 */ /* 0x000fe2000f8e33ff */
[----:B------:R-:W-:Y:S01]  /*19430*/  BSSY B1, `(.L_x_1435) ;  /* 0x0000026000017945 */ /* 0x000fe20003800000 */
[----:B------:R-:W-:Y:S02]  /*19440*/  MOV R6, RZ ;  /* 0x000000ff00067202 */ /* 0x000fe40000000f00 */
[----:B------:R-:W-:-:S04]  /*19450*/  IADD3 R0, -R250, UR40, R0 ;  /* 0x00000028fa007c10 */ /* 0x000fc8000fffe100 */
[----:B------:R-:W-:-:S04]  /*19460*/  LEA.HI R3, R0, 0x1, RZ, 0x18 ;  /* 0x0000000100037811 */ /* 0x000fc800078fc0ff */
[----:B------:R-:W-:-:S13]  /*19470*/  LOP3.LUT P0, R3, R3, 0x3, RZ, 0xc0, !PT ;  /* 0x0000000303037812 */ /* 0x000fda000780c0ff */
[----:B------:R-:W-:Y:S05]  /*19480*/  @!P0 BRA `(.L_x_1436) ;  /* 0x0000020000008947 */ /* 0x000fea0003800000 */
[----:B------:R-:W2:Y:S04]  /*19490*/  LDL R10, [R1+0x790] ;  /* 0x00079000010a7983 */ /* 0x000ea80000100800 */
[----:B------:R-:W4:Y:S01]  /*194a0*/  S2R R250, SR_CTAID.Y ;  /* 0x0000000000fa7919 */ /* 0x000f220000002600 */
[----:B------:R-:W-:Y:S02]  /*194b0*/  ISETP.NE.U32.AND P0, PT, RZ, c[0x0][0x200], PT ;  /* 0x00008000ff007a0c */ /* 0x000fe40003f05070 */
[----:B------:R-:W-:Y:S02]  /*194c0*/  SHF.R.S32.HI R4, RZ, 0x1f, R7 ;  /* 0x0000001fff047819 */ /* 0x000fe40000011407 */
[----:B------:R-:W-:Y:S01]  /*194d0*/  ISETP.NE.AND.EX P0, PT, RZ, c[0x0][0x204], PT, P0 ;  /* 0x00008100ff007a0c */ /* 0x000fe20003f05300 */
[----:B----4-:R-:W-:-:S05]  /*194e0*/  IMAD R6, R250, c[0x0][0x1d4], RZ ;  /* 0x00007500fa067a24 */ /* 0x010fca00078e02ff */
[----:B0-----:R-:W-:Y:S02]  /*194f0*/  SHF.R.S32.HI R5, RZ, 0x1f, R6 ;  /* 0x0000001fff057819 */ /* 0x001fe40000011406 */
[----:B------:R-:W-:Y:S02]  /*19500*/  IADD3 R11, P2, P3, R6, c[0x0][0x200], R7 ;  /* 0x00008000060b7a10 */ /* 0x000fe40007b5e007 */
[----:B------:R-:W-:Y:S02]  /*19510*/  MOV R6, RZ ;  /* 0x000000ff00067202 */ /* 0x000fe40000000f00 */
[----:B------:R-:W-:Y:S02]  /*19520*/  IADD3.X R5, R5, c[0x0][0x204], R4, P2, P3 ;  /* 0x0000810005057a10 */ /* 0x000fe400017e6404 */
[----:B--2---:R-:W-:Y:S02]  /*19530*/  IADD3 R9, R10, 0x840, RZ ;  /* 0x000008400a097810 */ /* 0x004fe40007ffe0ff */
.L_x_1440:
[----:B------:R-:W-:Y:S01]  /*19540*/  BSSY B2, `(.L_x_1437) ;  /* 0x000000b000027945 */ /* 0x000fe20003800000 */
[----:B0-----:R-:W-:Y:S05]  /*19550*/  @!P0 BRA `(.L_x_1438) ;  /* 0x0000005000008947 */ /* 0x001fea0003800000 */
[----:B------:R-:W-:-:S06]  /*19560*/  IMAD.MOV.U32 R4, RZ, RZ, R11 ;  /* 0x000000ffff047224 */ /* 0x000fcc00078e000b */
[----:B------:R-:W2:Y:S01]  /*19570*/  LDG.E.U8 R4, [R4.64] ;  /* 0x0000002404047981 */ /* 0x000ea2000c1e1100 */
[----:B------:R-:W-:Y:S01]  /*19580*/  HFMA2.MMA R10, -RZ, RZ, 0, 0 ;  /* 0x00000000ff0a7435 */ /* 0x000fe200000001ff */
[----:B--2---:R-:W-:-:S13]  /*19590*/  ISETP.NE.AND P2, PT, R4, RZ, PT ;  /* 0x000000ff0400720c */ /* 0x004fda0003f45270 */
[----:B------:R-:W-:Y:S05]  /*195a0*/  @P2 BRA `(.L_x_1439) ;  /* 0x0000004000002947 */ /* 0x000fea0003800000 */
.L_x_1438:
[----:B------:R-:W0:Y:S02]  /*195b0*/  LDS R4, [R9] ;  /* 0x0000000009047984 */ /* 0x000e240000000800 */
[----:B01----:R-:W-:-:S04]  /*195c0*/  FADD.FTZ R4, -R12, R4 ;  /* 0x000000040c047221 */ /* 0x003fc80000010100 */
[----:B------:R-:W-:-:S04]  /*195d0*/  FMUL.FTZ R4, R4, 1.4426950216293334961 ;  /* 0x3fb8aa3b04047820 */ /* 0x000fc80000410000 */
[----:B------:R0:W1:Y:S03]  /*195e0*/  MUFU.EX2 R10, R4 ;  /* 0x00000004000a7308 */ /* 0x0000660000000800 */
.L_x_1439:
[----:B------:R-:W-:Y:S05]  /*195f0*/  BSYNC B2 ;  /* 0x0000000000027941 */ /* 0x000fea0003800000 */
.L_x_1437:
[----:B------:R-:W-:Y:S01]  /*19600*/  IADD3 R3, R3, -0x1, RZ ;  /* 0xffffffff03037810 */ /* 0x000fe20007ffe0ff */
[----:B-1----:R1:W-:Y:S01]  /*19610*/  STS [R9], R10 ;  /* 0x0000000a09007388 */ /* 0x0023e20000000800 */
[----:B------:R-:W-:Y:S01]  /*19620*/  IADD3 R11, P3, R11, 0x100, RZ ;  /* 0x000001000b0b7810 */ /* 0x000fe20007f7e0ff */
[----:B------:R-:W-:Y:S01]  /*19630*/  FADD.FTZ R6, R10, R6 ;  /* 0x000000060a067221 */ /* 0x000fe20000010000 */
[----:B------:R-:W-:Y:S02]  /*19640*/  ISETP.NE.AND P2, PT, R3, RZ, PT ;  /* 0x000000ff0300720c */ /* 0x000fe40003f45270 */
[----:B------:R-:W-:Y:S02]  /*19650*/  IADD3 R7, R7, 0x100, RZ ;  /* 0x0000010007077810 */ /* 0x000fe40007ffe0ff */
[----:B------:R-:W-:Y:S02]  /*19660*/  IADD3.X R5, RZ, R5, RZ, P3, !PT ;  /* 0x00000005ff057210 */ /* 0x000fe40001ffe4ff */
[----:B-1----:R-:W-:-:S07]  /*19670*/  IADD3 R9, R9, 0x400, RZ ;  /* 0x0000040009097810 */ /* 0x002fce0007ffe0ff */
[----:B------:R-:W-:Y:S05]  /*19680*/  @P2 BRA `(.L_x_1440) ;  /* 0xfffffeb000002947 */ /* 0x000fea000383ffff */
.L_x_1436:
[----:B------:R-:W-:Y:S05]  /*19690*/  BSYNC B1 ;  /* 0x0000000000017941 */ /* 0x000fea0003800000 */
.L_x_1435:
[----:B------:R-:W-:-:S13]  /*196a0*/  ISETP.GE.U32.AND P0, PT, R0, 0x300, PT ;  /* 0x000003000000780c */ /* 0x000fda0003f06070 */
[----:B------:R-:W-:Y:S05]  /*196b0*/  @!P0 BRA `(.L_x_1434) ;  /* 0x0000046000008947 */ /* 0x000fea0003800000 */
[----:B0-----:R-:W0:Y:S01]  /*196c0*/  S2R R4, SR_CTAID.Y ;  /* 0x0000000000047919 */ /* 0x001e220000002600 */
[----:B------:R-:W-:Y:S02]  /*196d0*/  LEA R0, R7, 0x800, 0x2 ;  /* 0x0000080007007811 */ /* 0x000fe400078e10ff */
[----:B------:R-:W-:Y:S02]  /*196e0*/  MOV R3, UR4 ;  /* 0x0000000400037c02 */ /* 0x000fe40008000f00 */
[----:B------:R-:W-:-:S03]  /*196f0*/  ISETP.NE.U32.AND P0, PT, RZ, c[0x0][0x200], PT ;  /* 0x00008000ff007a0c */ /* 0x000fc60003f05070 */
[----:B------:R-:W-:Y:S01]  /*19700*/  IMAD R0, R3, -0x4, R0 ;  /* 0xfffffffc03007824 */ /* 0x000fe200078e0200 */
[----:B------:R-:W-:Y:S02]  /*19710*/  SHF.R.S32.HI R3, RZ, 0x1f, R7 ;  /* 0x0000001fff037819 */ /* 0x000fe40000011407 */
[----:B------:R-:W-:Y:S02]  /*19720*/  ISETP.NE.AND.EX P0, PT, RZ, c[0x0][0x204], PT, P0 ;  /* 0x00008100ff007a0c */ /* 0x000fe40003f05300 */
[----:B------:R-:W-:Y:S01]  /*19730*/  IADD3 R0, R0, 0x840, RZ ;  /* 0x0000084000007810 */ /* 0x000fe20007ffe0ff */
[----:B0-----:R-:W-:-:S05]  /*19740*/  IMAD R10, R4, c[0x0][0x1d4], RZ ;  /* 0x00007500040a7a24 */ /* 0x001fca00078e02ff */
[--C-:B------:R-:W-:Y:S02]  /*19750*/  IADD3 R4, P2, P3, R7, c[0x0][0x200], R10.reuse ;  /* 0x0000800007047a10 */ /* 0x100fe40007b5e00a */
[----:B------:R-:W-:-:S04]  /*19760*/  SHF.R.S32.HI R10, RZ, 0x1f, R10 ;  /* 0x0000001fff0a7819 */ /* 0x000fc8000001140a */
[----:B------:R-:W-:Y:S02]  /*19770*/  IADD3.X R5, R3, c[0x0][0x204], R10, P2, P3 ;  /* 0x0000810003057a10 */ /* 0x000fe400017e640a */
.L_x_1453:
[----:B------:R-:W-:Y:S01]  /*19780*/  BSSY B1, `(.L_x_1441) ;  /* 0x000000a000017945 */ /* 0x000fe20003800000 */
[----:B------:R-:W-:Y:S05]  /*19790*/  @!P0 BRA `(.L_x_1442) ;  /* 0x0000004000008947 */ /* 0x000fea0003800000 */
[----:B------:R-:W2:Y:S02]  /*197a0*/  LDG.E.U8 R3, [R4.64] ;  /* 0x0000002404037981 */ /* 0x000ea4000c1e1100 */
[----:B--2---:R-:W-:-:S13]  /*197b0*/  ISETP.NE.AND P2, PT, R3, RZ, PT ;  /* 0x000000ff0300720c */ /* 0x004fda0003f45270 */
[----:B------:R-:W-:Y:S01]  /*197c0*/  @P2 MOV R3, RZ ;  /* 0x000000ff00032202 */ /* 0x000fe20000000f00 */
[----:B------:R-:W-:Y:S05]  /*197d0*/  @P2 BRA `(.L_x_1443) ;  /* 0x0000004000002947 */ /* 0x000fea0003800000 */
.L_x_1442:
[----:B------:R-:W0:Y:S02]  /*197e0*/  LDS R3, [R0+-0x800] ;  /* 0xfff8000000037984 */ /* 0x000e240000000800 */
[----:B01----:R-:W-:-:S04]  /*197f0*/  FADD.FTZ R3, -R12, R3 ;  /* 0x000000030c037221 */ /* 0x003fc80000010100 */
[----:B------:R-:W-:-:S06]  /*19800*/  FMUL.FTZ R3, R3, 1.4426950216293334961 ;  /* 0x3fb8aa3b03037820 */ /* 0x000fcc0000410000 */
[----:B------:R-:W0:Y:S02]  /*19810*/  MUFU.EX2 R3, R3 ;  /* 0x0000000300037308 */ /* 0x000e240000000800 */
.L_x_1443:
[----:B------:R-:W-:Y:S05]  /*19820*/  BSYNC B1 ;  /* 0x0000000000017941 */ /* 0x000fea0003800000 */
.L_x_1441:
[----:B0-----:R0:W-:Y:S01]  /*19830*/  STS [R0+-0x800], R3 ;  /* 0xfff8000300007388 */ /* 0x0011e20000000800 */
[----:B------:R-:W-:Y:S01]  /*19840*/  BSSY B1, `(.L_x_1444) ;  /* 0x000000b000017945 */ /* 0x000fe20003800000 */
[----:B------:R-:W-:Y:S01]  /*19850*/  FADD.FTZ R6, R3, R6 ;  /* 0x0000000603067221 */ /* 0x000fe20000010000 */
[----:B------:R-:W-:Y:S05]  /*19860*/  @!P0 BRA `(.L_x_1445) ;  /* 0x0000004000008947 */ /* 0x000fea0003800000 */
[----:B0-----:R-:W2:Y:S02]  /*19870*/  LDG.E.U8 R3, [R4.64+0x100] ;  /* 0x0001002404037981 */ /* 0x001ea4000c1e1100 */
[----:B--2---:R-:W-:-:S13]  /*19880*/  ISETP.NE.AND P2, PT, R3, RZ, PT ;  /* 0x000000ff0300720c */ /* 0x004fda0003f45270 */
[----:B------:R-:W-:Y:S01]  /*19890*/  @P2 MOV R3, RZ ;  /* 0x000000ff00032202 */ /* 0x000fe20000000f00 */
[----:B------:R-:W-:Y:S05]  /*198a0*/  @P2 BRA `(.L_x_1446) ;  /* 0x0000004000002947 */ /* 0x000fea0003800000 */
.L_x_1445:
[----:B0-----:R-:W0:Y:S02]  /*198b0*/  LDS R3, [R0+-0x400] ;  /* 0xfffc000000037984 */ /* 0x001e240000000800 */
[----:B01----:R-:W-:-:S04]  /*198c0*/  FADD.FTZ R3, -R12, R3 ;  /* 0x000000030c037221 */ /* 0x003fc80000010100 */
[----:B------:R-:W-:-:S06]  /*198d0*/  FMUL.FTZ R3, R3, 1.4426950216293334961 ;  /* 0x3fb8aa3b03037820 */ /* 0x000fcc0000410000 */
[----:B------:R-:W0:Y:S02]  /*198e0*/  MUFU.EX2 R3, R3 ;  /* 0x0000000300037308 */ /* 0x000e240000000800 */
.L_x_1446:
[----:B------:R-:W-:Y:S05]  /*198f0*/  BSYNC B1 ;  /* 0x0000000000017941 */ /* 0x000fea0003800000 */
.L_x_1444:
[----:B0-----:R0:W-:Y:S01]  /*19900*/  STS [R0+-0x400], R3 ;  /* 0xfffc000300007388 */ /* 0x0011e20000000800 */
[----:B------:R-:W-:Y:S01]  /*19910*/  BSSY B1, `(.L_x_1447) ;  /* 0x000000b000017945 */ /* 0x000fe20003800000 */
[----:B------:R-:W-:Y:S01]  /*19920*/  FADD.FTZ R6, R6, R3 ;  /* 0x0000000306067221 */ /* 0x000fe20000010000 */
[----:B------:R-:W-:Y:S05]  /*19930*/  @!P0 BRA `(.L_x_1448) ;  /* 0x0000004000008947 */ /* 0x000fea0003800000 */
[----:B0-----:R-:W2:Y:S02]  /*19940*/  LDG.E.U8 R3, [R4.64+0x200] ;  /* 0x0002002404037981 */ /* 0x001ea4000c1e1100 */
[----:B--2---:R-:W-:Y:S01]  /*19950*/  ISETP.NE.AND P2, PT, R3, RZ, PT ;  /* 0x000000ff0300720c */ /* 0x004fe20003f45270 */
[----:B------:R-:W-:-:S12]  /*19960*/  IMAD.MOV.U32 R3, RZ, RZ, RZ ;  /* 0x000000ffff037224 */ /* 0x000fd800078e00ff */
[----:B------:R-:W-:Y:S05]  /*19970*/  @P2 BRA `(.L_x_1449) ;  /* 0x0000004000002947 */ /* 0x000fea0003800000 */
.L_x_1448:
[----:B0-----:R-:W0:Y:S02]  /*19980*/  LDS R3, [R0] ;  /* 0x0000000000037984 */ /* 0x001e240000000800 */
[----:B01----:R-:W-:-:S04]  /*19990*/  FADD.FTZ R3, -R12, R3 ;  /* 0x000000030c037221 */ /* 0x003fc80000010100 */
[----:B------:R-:W-:-:S06]  /*199a0*/  FMUL.FTZ R3, R3, 1.4426950216293334961 ;  /* 0x3fb8aa3b03037820 */ /* 0x000fcc0000410000 */
[----:B------:R-:W0:Y:S02]  /*199b0*/  MUFU.EX2 R3, R3 ;  /* 0x0000000300037308 */ /* 0x000e240000000800 */
.L_x_1449:
[----:B------:R-:W-:Y:S05]  /*199c0*/  BSYNC B1 ;  /* 0x0000000000017941 */ /* 0x000fea0003800000 */
.L_x_1447:
[----:B0-----:R0:W-:Y:S01]  /*199d0*/  STS [R0], R3 ;  /* 0x0000000300007388 */ /* 0x0011e20000000800 */
[----:B------:R-:W-:Y:S01]  /*199e0*/  BSSY B1, `(.L_x_1450) ;  /* 0x000000b000017945 */ /* 0x000fe20003800000 */
[----:B------:R-:W-:Y:S01]  /*199f0*/  FADD.FTZ R6, R6, R3 ;  /* 0x0000000306067221 */ /* 0x000fe20000010000 */
[----:B------:R-:W-:Y:S05]  /*19a00*/  @!P0 BRA `(.L_x_1451) ;  /* 0x0000004000008947 */ /* 0x000fea0003800000 */
[----:B0-----:R-:W2:Y:S02]  /*19a10*/  LDG.E.U8 R3, [R4.64+0x300] ;  /* 0x0003002404037981 */ /* 0x001ea4000c1e1100 */
[----:B--2---:R-:W-:-:S13]  /*19a20*/  ISETP.NE.AND P2, PT, R3, RZ, PT ;  /* 0x000000ff0300720c */ /* 0x004fda0003f45270 */
[----:B------:R-:W-:Y:S01]  /*19a30*/  @P2 MOV R3, RZ ;  /* 0x000000ff00032202 */ /* 0x000fe20000000f00 */
[----:B------:R-:W-:Y:S05]  /*19a40*/  @P2 BRA `(.L_x_1452) ;  /* 0x0000004000002947 */ /* 0x000fea0003800000 */
.L_x_1451:
[----:B0-----:R-:W0:Y:S02]  /*19a50*/  LDS R3, [R0+0x400] ;  /* 0x0004000000037984 */ /* 0x001e240000000800 */
[----:B01----:R-:W-:-:S04]  /*19a60*/  FADD.FTZ R3, -R12, R3 ;  /* 0x000000030c037221 */ /* 0x003fc80000010100 */
[----:B------:R-:W-:-:S06]  /*19a70*/  FMUL.FTZ R3, R3, 1.4426950216293334961 ;  /* 0x3fb8aa3b03037820 */ /* 0x000fcc0000410000 */
[----:B------:R-:W0:Y:S02]  /*19a80*/  MUFU.EX2 R3, R3 ;  /* 0x0000000300037308 */ /* 0x000e240000000800 */
.L_x_1452:
[----:B------:R-:W-:Y:S05]  /*19a90*/  BSYNC B1 ;  /* 0x0000000000017941 */ /* 0x000fea0003800000 */
.L_x_1450:
[----:B------:R-:W-:Y:S01]  /*19aa0*/  IADD3 R7, R7, 0x400, RZ ;  /* 0x0000040007077810 */ /* 0x000fe20007ffe0ff */
[----:B0-----:R0:W-:Y:S01]  /*19ab0*/  STS [R0+0x400], R3 ;  /* 0x0004000300007388 */ /* 0x0011e20000000800 */
[----:B------:R-:W-:Y:S01]  /*19ac0*/  IADD3 R4, P3, R4, 0x400, RZ ;  /* 0x0000040004047810 */ /* 0x000fe20007f7e0ff */
[----:B------:R-:W-:Y:S01]  /*19ad0*/  FADD.FTZ R6, R6, R3 ;  /* 0x0000000306067221 */ /* 0x000fe20000010000 */
[----:B------:R-:W-:Y:S02]  /*19ae0*/  ISETP.GE.AND P2, PT, R7, UR40, PT ;  /* 0x0000002807007c0c */ /* 0x000fe4000bf46270 */
[----:B------:R-:W-:Y:S02]  /*19af0*/  IADD3.X R5, RZ, R5, RZ, P3, !PT ;  /* 0x00000005ff057210 */ /* 0x000fe40001ffe4ff */
[----:B0-----:R-:W-:-:S09]  /*19b00*/  IADD3 R0, R0, 0x1000, RZ ;  /* 0x0000100000007810 */ /* 0x001fd20007ffe0ff */
[----:B------:R-:W-:Y:S05]  /*19b10*/  @!P2 BRA `(.L_x_1453) ;  /* 0xfffffc600000a947 */ /* 0x000fea000383ffff */
.L_x_1434:
[----:B------:R-:W-:Y:S05]  /*19b20*/  BSYNC B0 ;  /* 0x0000000000007941 */ /* 0x000fea0003800000 */
.L_x_1433:
[----:B------:R2:W4:Y:S04]  /*19b30*/  LDL R15, [R1+0x790] ;  /* 0x00079000010f7983 */ /* 0x0005280000100800 */
[----:B------:R-:W5:Y:S04]  /*19b40*/  SHFL.BFLY PT, R3, R6, 0x10, 0x1f ;  /* 0x0e001f0006037f89 */ /* 0x000f6800000e0000 */
[----:B------:R-:W0:Y:S01]  /*19b50*/  S2R R11, SR_TID.X ;  /* 0x00000000000b7919 */ /* 0x000e220000002100 */
[----:B-----5:R-:W-:Y:S01]  /*19b60*/  FADD.FTZ R3, R3, R6 ;  /* 0x0000000603037221 */ /* 0x020fe20000010000 */
[----:B0-----:R-:W-:-:S04]  /*19b70*/  LOP3.LUT P0, RZ, R11, 0x1f, RZ, 0xc0, !PT ;  /* 0x0000001f0bff7812 */ /* 0x001fc8000780c0ff */
[----:B------:R-:W0:Y:S01]  /*19b80*/  SHFL.BFLY PT, R0, R3, 0x8, 0x1f ;  /* 0x0d001f0003007f89 */ /* 0x000e2200000e0000 */
[----:B------:R-:W-:-:S04]  /*19b90*/  LOP3.LUT R9, R11, 0x1f, RZ, 0xc0, !PT ;  /* 0x0000001f0b097812 */ /* 0x000fc800078ec0ff */
[----:B------:R-:W-:-:S04]  /*19ba0*/  ISETP.GT.U32.AND P2, PT, R9, 0x7, PT ;  /* 0x000000070900780c */ /* 0x000fc80003f44070 */
        /* <DEDUP_REMOVED lines=9> */
[----:B------:R-:W-:Y:S01]  /*19c40*/  @!P0 STS [R10+0x20], R7 ;  /* 0x000020070a008388 */ /* 0x000fe20000000800 */
[----:B----4-:R-:W-:-:S04]  /*19c50*/  @!P2 SHF.L.U32 R15, R11, 0x2, RZ ;  /* 0x000000020b0fa819 */ /* 0x010fc800000006ff */
[----:B------:R-:W-:Y:S01]  /*19c60*/  @!P2 LOP3.LUT R0, R15, 0x7c, RZ, 0xc0, !PT ;  /* 0x0000007c0f00a812 */ /* 0x000fe200078ec0ff */
[----:B------:R-:W-:Y:S06]  /*19c70*/  BAR.SYNC.DEFER_BLOCKING 0x0 ;  /* 0x0000000000007b1d */ /* 0x000fec0000010000 */
[----:B------:R-:W-:Y:S04]  /*19c80*/  @!P2 STL [R1+0x790], R15 ;  /* 0x0007900f0100a387 */ /* 0x000fe80000100800 */
[----:B------:R-:W0:Y:S04]  /*19c90*/  @!P2 LDS R7, [R0+0x20] ;  /* 0x000020000007a984 */ /* 0x000e280000000800 */
[----:B0-----:R-:W0:Y:S02]  /*19ca0*/  SHFL.BFLY PT, R4, R7, 0x4, 0x1f ;  /* 0x0c801f0007047f89 */ /* 0x001e2400000e0000 */
[----:B0-----:R-:W-:-:S05]  /*19cb0*/  FADD.FTZ R4, R4, R7 ;  /* 0x0000000704047221 */ /* 0x001fca0000010000 */
[----:B------:R-:W0:Y:S02]  /*19cc0*/  SHFL.BFLY PT, R3, R4, 0x2, 0x1f ;  /* 0x0c401f0004037f89 */ /* 0x000e2400000e0000 */
[----:B0-----:R-:W-:-:S05]  /*19cd0*/  FADD.FTZ R3, R4, R3 ;  /* 0x0000000304037221 */ /* 0x001fca0000010000 */
[----:B------:R-:W0:Y:S02]  /*19ce0*/  SHFL.BFLY PT, R6, R3, 0x1, 0x1f ;  /* 0x0c201f0003067f89 */ /* 0x000e2400000e0000 */
[----:B0-----:R-:W-:-:S06]  /*19cf0*/  FADD.FTZ R6, R3, R6 ;  /* 0x0000000603067221 */ /* 0x001fcc0000010000 */
[----:B------:R-:W0:Y:S01]  /*19d00*/  SHFL.IDX PT, R6, R6, RZ, 0x1f ;  /* 0x00001fff06067589 */ /* 0x000e2200000e0000 */
[----:B------:R-:W-:Y:S05]  /*19d10*/  @P1 BRA.U `(.L_x_1454) ;  /* 0x000004e100001947 */ /* 0x000fea0003800000 */
[----:B--2---:R-:W2:Y:S01]  /*19d20*/  S2R R14, SR_CTAID.X ;  /* 0x00000000000e7919 */ /* 0x004ea20000002500 */
[----:B------:R-:W-:Y:S01]  /*19d30*/  BSSY B0, `(.L_x_1454) ;  /* 0x000004c000007945 */ /* 0x000fe20003800000 */
[----:B------:R-:W-:Y:S02]  /*19d40*/  CS2R R4, SRZ ;  /* 0x0000000000047805 */ /* 0x000fe4000001ff00 */
[----:B------:R-:W2:Y:S02]  /*19d50*/  S2R R13, SR_CTAID.Y ;  /* 0x00000000000d7919 */ /* 0x000ea40000002600 */
[----:B--2---:R-:W-:Y:S02]  /*19d60*/  IMAD R13, R13, c[0x0][0x1d8], R14 ;  /* 0x000076000d0d7a24 */ /* 0x004fe400078e020e */
[----:B------:R-:W2:Y:S02]  /*19d70*/  LDC.U8 R14, c[0x0][0x26c] ;  /* 0x00009b00ff0e7b82 */ /* 0x000ea40000000000 */
[----:B--2---:R-:W-:-:S13]  /*19d80*/  ISETP.NE.AND P0, PT, R14, RZ, PT ;  /* 0x000000ff0e00720c */ /* 0x004fda0003f05270 */
[----:B------:R-:W-:-:S05]  /*19d90*/  @P0 MOV R0, c[0x0][0x268] ;  /* 0x00009a0000000a02 */ /* 0x000fca0000000f00 */
[----:B------:R-:W-:-:S04]  /*19da0*/  @P0 IMAD R0, R13, R0, c[0x0][0x1ec] ;  /* 0x00007b000d000624 */ /* 0x000fc800078e0200 */
[----:B------:R-:W-:-:S05]  /*19db0*/  @P0 IMAD R3, R0, c[0x0][0x1d4], RZ ;  /* 0x0000750000030a24 */ /* 0x000fca00078e02ff */
[----:B------:R-:W-:Y:S02]  /*19dc0*/  @P0 SHF.R.S32.HI R5, RZ, 0x1f, R3 ;  /* 0x0000001fff050819 */ /* 0x000fe40000011403 */
[----:B------:R-:W-:Y:S01]  /*19dd0*/  @P0 MOV R4, R3 ;  /* 0x0000000300040202 */ /* 0x000fe20000000f00 */
[----:B------:R-:W-:Y:S05]  /*19de0*/  @P1 BRA `(.L_x_1455) ;  /* 0x0000040000001947 */ /* 0x000fea0003800000 */
[----:B------:R-:W-:Y:S01]  /*19df0*/  LOP3.LUT R0, RZ, UR4, RZ, 0x33, !PT ;  /* 0x00000004ff007c12 */ /* 0x000fe2000f8e33ff */
[----:B0-----:R-:W-:Y:S01]  /*19e00*/  FADD.FTZ R6, R6, 9.9999999747524270788e-07 ;  /* 0x358637bd06067421 */ /* 0x001fe20000010000 */
[----:B------:R-:W-:Y:S02]  /*19e10*/  BSSY B1, `(.L_x_1456) ;  /* 0x000001b000017945 */ /* 0x000fe40003800000 */
[----:B------:R-:W-:Y:S01]  /*19e20*/  IADD3 R0, -R11, UR40, R0 ;  /* 0x000000280b007c10 */ /* 0x000fe2000fffe100 */
[----:B------:R0:W2:Y:S03]  /*19e30*/  MUFU.RCP R13, R6 ;  /* 0x00000006000d7308 */ /* 0x0000a60000001000 */
[----:B------:R-:W-:-:S02]  /*19e40*/  LEA.HI R3, R0, 0x1, RZ, 0x18 ;  /* 0x0000000100037811 */ /* 0x000fc400078fc0ff */
[----:B------:R-:W-:Y:S02]  /*19e50*/  ISETP.GE.U32.AND P1, PT, R0, 0x300, PT ;  /* 0x000003000000780c */ /* 0x000fe40003f26070 */
[----:B------:R-:W-:Y:S02]  /*19e60*/  LOP3.LUT P2, R7, R3, 0x3, RZ, 0xc0, !PT ;  /* 0x0000000303077812 */ /* 0x000fe4000784c0ff */
[----:B------:R-:W-:-:S11]  /*19e70*/  IADD3 R3, R11, UR4, RZ ;  /* 0x000000040b037c10 */ /* 0x000fd6000fffe0ff */
[----:B------:R-:W-:Y:S05]  /*19e80*/  @!P2 BRA `(.L_x_1457) ;  /* 0x000001300000a947 */ /* 0x000fea0003800000 */
[----:B0-2---:R-:W-:Y:S01]  /*19e90*/  IADD3 R11, P2, R3, R4, RZ ;  /* 0x00000004030b7210 */ /* 0x005fe20007f5e0ff */
[----:B------:R-:W-:Y:S01]  /*19ea0*/  IMAD.MOV.U32 R0, RZ, RZ, R7 ;  /* 0x000000ffff007224 */ /* 0x000fe200078e0007 */
[----:B------:R-:W-:Y:S02]  /*19eb0*/  IADD3 R9, R15, 0x840, RZ ;  /* 0x000008400f097810 */ /* 0x000fe40007ffe0ff */
[----:B------:R-:W-:Y:S02]  /*19ec0*/  LEA R10, P3, R11, c[0x0][0x260], 0x2 ;  /* 0x000098000b0a7a11 */ /* 0x000fe400078610ff */
[----:B------:R-:W-:-:S04]  /*19ed0*/  LEA.HI.X.SX32 R6, R3, R5, 0x1, P2 ;  /* 0x0000000503067211 */ /* 0x000fc800010f0eff */
[----:B------:R-:W-:-:S03]  /*19ee0*/  LEA.HI.X R11, R11, c[0x0][0x264], R6, 0x2, P3 ;  /* 0x000099000b0b7a11 */ /* 0x000fc600018f1406 */
.L_x_1458:
[----:B-1----:R-:W0:Y:S01]  /*19ef0*/  LDS R6, [R9] ;  /* 0x0000000009067984 */ /* 0x002e220000000800 */
[----:B------:R-:W-:Y:S02]  /*19f00*/  @P0 MOV R7, R11 ;  /* 0x0000000b00070202 */ /* 0x000fe40000000f00 */
[----:B------:R-:W-:Y:S02]  /*19f10*/  IADD3 R0, R0, -0x1, RZ ;  /* 0xffffffff00007810 */ /* 0x000fe40007ffe0ff */
[----:B------:R-:W-:Y:S02]  /*19f20*/  IADD3 R3, R3, 0x100, RZ ;  /* 0x0000010003037810 */ /* 0x000fe40007ffe0ff */
[----:B------:R-:W-:Y:S01]  /*19f30*/  ISETP.NE.AND P3, PT, R0, RZ, PT ;  /* 0x000000ff0000720c */ /* 0x000fe20003f65270 */
[----:B01----:R-:W-:Y:S01]  /*19f40*/  FMUL.FTZ R12, R6, R13 ;  /* 0x0000000d060c7220 */ /* 0x003fe20000410000 */
[----:B------:R-:W-:Y:S02]  /*19f50*/  @P0 MOV R6, R10 ;  /* 0x0000000a00060202 */ /* 0x000fe40000000f00 */
[----:B------:R-:W-:-:S02]  /*19f60*/  IADD3 R10, P2, R10, 0x400, RZ ;  /* 0x000004000a0a7810 */ /* 0x000fc40007f5e0ff */
[----:B------:R0:W-:Y:S02]  /*19f70*/  STS [R9], R12 ;  /* 0x0000000c09007388 */ /* 0x0001e40000000800 */
[----:B------:R-:W-:Y:S02]  /*19f80*/  IADD3.X R11, RZ, R11, RZ, P2, !PT ;  /* 0x0000000bff0b7210 */ /* 0x000fe400017fe4ff */
[----:B------:R1:W-:Y:S01]  /*19f90*/  @P0 STG.E [R6.64], R12 ;  /* 0x0000000c06000986 */ /* 0x0003e2000c101924 */
[----:B0-----:R-:W-:Y:S02]  /*19fa0*/  IADD3 R9, R9, 0x400, RZ ;  /* 0x0000040009097810 */ /* 0x001fe40007ffe0ff */
[----:B------:R-:W-:Y:S05]  /*19fb0*/  @P3 BRA `(.L_x_1458) ;  /* 0xffffff3000003947 */ /* 0x000fea000383ffff */
.L_x_1457:
[----:B0-2---:R-:W-:Y:S05]  /*19fc0*/  BSYNC B1 ;  /* 0x0000000000017941 */ /* 0x005fea0003800000 */
.L_x_1456:
[----:B------:R-:W-:Y:S05]  /*19fd0*/  @!P1 BRA `(.L_x_1455) ;  /* 0x0000021000009947 */ /* 0x000fea0003800000 */
[C---:B------:R-:W-:Y:S02]  /*19fe0*/  LEA R0, R3.reuse, 0x800, 0x2 ;  /* 0x0000080003007811 */ /* 0x040fe400078e10ff */
[----:B-1----:R-:W-:Y:S02]  /*19ff0*/  MOV R7, UR4 ;  /* 0x0000000400077c02 */ /* 0x002fe40008000f00 */
[----:B------:R-:W-:-:S02]  /*1a000*/  IADD3 R11, P0, R3, R4, RZ ;  /* 0x00000004030b7210 */ /* 0x000fc40007f1e0ff */
[----:B------:R-:W-:Y:S01]  /*1a010*/  ISETP.NE.AND P2, PT, R14, RZ, PT ;  /* 0x000000ff0e00720c */ /* 0x000fe20003f45270 */
[----:B------:R-:W-:Y:S01]  /*1a020*/  IMAD R0, R7, -0x4, R0 ;  /* 0xfffffffc07007824 */ /* 0x000fe200078e0200 */
[----:B------:R-:W-:Y:S02]  /*1a030*/  LEA.HI.X.SX32 R4, R3, R5, 0x1, P0 ;  /* 0x0000000503047211 */ /* 0x000fe400000f0eff */
[C---:B------:R-:W-:Y:S02]  /*1a040*/  LEA R10, P0, R11.reuse, c[0x0][0x260], 0x2 ;  /* 0x000098000b0a7a11 */ /* 0x040fe400078010ff */
[----:B------:R-:W-:Y:S02]  /*1a050*/  IADD3 R0, R0, 0x840, RZ ;  /* 0x0000084000007810 */ /* 0x000fe40007ffe0ff */
[----:B------:R-:W-:-:S04]  /*1a060*/  LEA.HI.X R11, R11, c[0x0][0x264], R4, 0x2, P0 ;  /* 0x000099000b0b7a11 */ /* 0x000fc800000f1404 */
.L_x_1459:
[----:B------:R-:W0:Y:S01]  /*1a070*/  LDS R4, [R0+-0x800] ;  /* 0xfff8000000047984 */ /* 0x000e220000000800 */
[----:B------:R-:W-:Y:S01]  /*1a080*/  IMAD.MOV.U32 R5, RZ, RZ, R11 ;  /* 0x000000ffff057224 */ /* 0x000fe200078e000b */
[----:B------:R-:W-:-:S02]  /*1a090*/  IADD3 R3, R3, 0x400, RZ ;  /* 0x0000040003037810 */ /* 0x000fc40007ffe0ff */
[----:B------:R-:W1:Y:S02]  /*1a0a0*/  LDS R6, [R0+-0x400] ;  /* 0xfffc000000067984 */ /* 0x000e640000000800 */
[----:B------:R-:W-:Y:S02]  /*1a0b0*/  ISETP.GE.AND P0, PT, R3, UR40, PT ;  /* 0x0000002803007c0c */ /* 0x000fe4000bf06270 */
[----:B------:R-:W2:Y:S04]  /*1a0c0*/  LDS R7, [R0] ;  /* 0x0000000000077984 */ /* 0x000ea80000000800 */
[----:B------:R-:W4:Y:S01]  /*1a0d0*/  LDS R9, [R0+0x400] ;  /* 0x0004000000097984 */ /* 0x000f220000000800 */
[-C--:B0-----:R-:W-:Y:S01]  /*1a0e0*/  FMUL.FTZ R15, R4, R13.reuse ;  /* 0x0000000d040f7220 */ /* 0x081fe20000410000 */
[----:B------:R-:W-:Y:S01]  /*1a0f0*/  MOV R4, R10 ;  /* 0x0000000a00047202 */ /* 0x000fe20000000f00 */
[----:B-1----:R-:W-:-:S03]  /*1a100*/  FMUL.FTZ R17, R6, R13 ;  /* 0x0000000d06117220 */ /* 0x002fc60000410000 */
[----:B------:R-:W-:Y:S01]  /*1a110*/  IADD3 R10, P1, R4, 0x1000, RZ ;  /* 0x00001000040a7810 */ /* 0x000fe20007f3e0ff */
[----:B------:R-:W-:Y:S01]  /*1a120*/  @P2 STG.E [R4.64], R15 ;  /* 0x0000000f04002986 */ /* 0x000fe2000c101924 */
[----:B--2---:R-:W-:Y:S02]  /*1a130*/  FMUL.FTZ R7, R7, R13 ;  /* 0x0000000d07077220 */ /* 0x004fe40000410000 */
[----:B------:R-:W-:Y:S01]  /*1a140*/  IADD3.X R11, RZ, R5, RZ, P1, !PT ;  /* 0x00000005ff0b7210 */ /* 0x000fe20000ffe4ff */
[----:B------:R-:W-:Y:S01]  /*1a150*/  @P2 STG.E [R4.64+0x400], R17 ;  /* 0x0004001104002986 */ /* 0x000fe2000c101924 */
[----:B----4-:R-:W-:-:S03]  /*1a160*/  FMUL.FTZ R9, R9, R13 ;  /* 0x0000000d09097220 */ /* 0x010fc60000410000 */
[----:B------:R-:W-:Y:S04]  /*1a170*/  @P2 STG.E [R4.64+0x800], R7 ;  /* 0x0008000704002986 */ /* 0x000fe8000c101924 */
[----:B------:R-:W-:Y:S04]  /*1a180*/  @P2 STG.E [R4.64+0xc00], R9 ;  /* 0x000c000904002986 */ /* 0x000fe8000c101924 */
[----:B------:R-:W-:Y:S04]  /*1a190*/  STS [R0+-0x800], R15 ;  /* 0xfff8000f00007388 */ /* 0x000fe80000000800 */
[----:B------:R-:W-:Y:S04]  /*1a1a0*/  STS [R0+-0x400], R17 ;  /* 0xfffc001100007388 */ /* 0x000fe80000000800 */
[----:B------:R-:W-:Y:S04]  /*1a1b0*/  STS [R0], R7 ;  /* 0x0000000700007388 */ /* 0x000fe80000000800 */
[----:B------:R0:W-:Y:S02]  /*1a1c0*/  STS [R0+0x400], R9 ;  /* 0x0004000900007388 */ /* 0x0001e40000000800 */
[----:B0-----:R-:W-:Y:S01]  /*1a1d0*/  IADD3 R0, R0, 0x1000, RZ ;  /* 0x0000100000007810 */ /* 0x001fe20007ffe0ff */
[----:B------:R-:W-:Y:S05]  /*1a1e0*/  @!P0 BRA `(.L_x_1459) ;  /* 0xfffffe8000008947 */ /* 0x000fea000383ffff */
.L_x_1455:
[----:B------:R-:W-:Y:S05]  /*1a1f0*/  BSYNC B0 ;  /* 0x0000000000007941 */ /* 0x000fea0003800000 */
.L_x_1454:
[----:B--2---:R-:W2:Y:S01]  /*1a200*/  LDL.LU R3, [R1+0x794] ;  /* 0x0007940001037983 */ /* 0x004ea20000300800 */
[----:B------:R-:W-:Y:S01]  /*1a210*/  USHF.R.S32.HI UR5, URZ, 0x1f, UR39 ;  /* 0x0000001f3f057899 */ /* 0x000fe20008011427 */
[----:B------:R-:W-:Y:S01]  /*1a220*/  BSSY B0, `(.L_x_1460) ;  /* 0x0000027000007945 */ /* 0x000fe20003800000 */
[----:B------:R-:W-:Y:S01]  /*1a230*/  ULDC UR6, c[0x0][0x1d4] ;  /* 0x0000750000067ab9 */ /* 0x000fe20000000800 */
[----:B------:R-:W4:Y:S01]  /*1a240*/  S2R R0, SR_TID.X ;  /* 0x0000000000007919 */ /* 0x000f220000002100 */
[----:B------:R-:W-:Y:S01]  /*1a250*/  ULEA.HI UR5, UR5, UR39, URZ, 0x2 ;  /* 0x0000002705057291 */ /* 0x000fe2000f8f103f */
[----:B------:R-:W-:Y:S01]  /*1a260*/  HFMA2.MMA R11, -RZ, RZ, 0, 0 ;  /* 0x00000000ff0b7435 */ /* 0x000fe200000001ff */
[----:B------:R-:W-:Y:S01]  /*1a270*/  UIMAD UR6, UR6, 0xa0, URZ ;  /* 0x000000a0060678a4 */ /* 0x000fe2000f8e023f */
[----:B------:R-:W5:Y:S01]  /*1a280*/  S2R R15, SR_CTAID.X ;  /* 0x00000000000f7919 */ /* 0x000f620000002500 */
[----:B------:R-:W-:Y:S01]  /*1a290*/  ULOP3.LUT UR5, UR5, 0xfffffffc, URZ, 0xc0, !UPT ;  /* 0xfffffffc05057892 */ /* 0x000fe2000f8ec03f */
[----:B01----:R-:W-:-:S02]  /*1a2a0*/  CS2R R6, SRZ ;  /* 0x0000000000067805 */ /* 0x003fc4000001ff00 */
[----:B------:R-:W5:Y:S01]  /*1a2b0*/  S2R R25, SR_CTAID.Y ;  /* 0x0000000000197919 */ /* 0x000f620000002600 */
[----:B------:R-:W-:Y:S01]  /*1a2c0*/  UIADD3 UR5, UR39, -UR5, URZ ;  /* 0x8000000527057290 */ /* 0x000fe2000fffe03f */
[----:B----4-:R-:W-:-:S04]  /*1a2d0*/  LEA.HI R8, R8, R0, RZ, 0x6 ;  /* 0x0000000008087211 */ /* 0x010fc800078f30ff */
[----:B------:R-:W-:Y:S02]  /*1a2e0*/  LOP3.LUT R18, R8, 0xffffffc0, RZ, 0xc0, !PT ;  /* 0xffffffc008127812 */ /* 0x000fe400078ec0ff */
[----:B------:R-:W-:Y:S02]  /*1a2f0*/  SHF.R.S32.HI R13, RZ, 0x6, R8 ;  /* 0x00000006ff0d7819 */ /* 0x000fe40000011408 */
[----:B------:R-:W-:Y:S02]  /*1a300*/  IADD3 R18, -R18, R0, RZ ;  /* 0x0000000012127210 */ /* 0x000fe40007ffe1ff */
[----:B------:R-:W-:Y:S02]  /*1a310*/  ISETP.NE.AND P0, PT, R13, UR5, PT ;  /* 0x000000050d007c0c */ /* 0x000fe4000bf05270 */
[C---:B------:R-:W-:Y:S02]  /*1a320*/  ISETP.GT.AND P2, PT, R18.reuse, 0x27, PT ;  /* 0x000000271200780c */ /* 0x040fe40003f44270 */
[----:B------:R-:W-:-:S02]  /*1a330*/  SHF.L.U32 R0, R18, 0x2, RZ ;  /* 0x0000000212007819 */ /* 0x000fc400000006ff */
[----:B------:R-:W-:-:S04]  /*1a340*/  ISETP.NE.OR P1, PT, RZ, c[0x0][0x1ec], P2 ;  /* 0x00007b00ff007a0c */ /* 0x000fc80001725670 */
[----:B------:R-:W-:Y:S01]  /*1a350*/  ISETP.NE.OR P1, PT, R13, UR5, P1 ;  /* 0x000000050d007c0c */ /* 0x000fe20008f25670 */
[----:B--2---:R-:W-:Y:S02]  /*1a360*/  IMAD R4, R3, c[0x0][0x1d8], RZ ;  /* 0x0000760003047a24 */ /* 0x004fe400078e02ff */
[--C-:B-----5:R-:W-:Y:S02]  /*1a370*/  IMAD R3, R25, c[0x0][0x1d8], R15.reuse ;  /* 0x0000760019037a24 */ /* 0x120fe400078e020f */
[----:B------:R-:W-:Y:S02]  /*1a380*/  IMAD R19, R4, c[0x0][0x1d0], R15 ;  /* 0x0000740004137a24 */ /* 0x000fe400078e020f */
[--C-:B------:R-:W-:Y:S01]  /*1a390*/  IMAD R12, R3, UR6, R0.reuse ;  /* 0x00000006030c7c24 */ /* 0x100fe2000f8e0200 */
[----:B------:R-:W-:Y:S01]  /*1a3a0*/  CS2R R4, SRZ ;  /* 0x0000000000047805 */ /* 0x000fe2000001ff00 */
[----:B------:R-:W-:-:S03]  /*1a3b0*/  IMAD R19, R19, UR6, R0 ;  /* 0x0000000613137c24 */ /* 0x000fc6000f8e0200 */
[----:B------:R-:W-:Y:S02]  /*1a3c0*/  SHF.R.S32.HI R14, RZ, 0x1f, R12 ;  /* 0x0000001fff0e7819 */ /* 0x000fe4000001140c */
[----:B------:R-:W-:Y:S01]  /*1a3d0*/  SHF.R.S32.HI R20, RZ, 0x1f, R19 ;  /* 0x0000001fff147819 */ /* 0x000fe20000011413 */
[----:B------:R-:W-:Y:S05]  /*1a3e0*/  @P1 BRA `(.L_x_1461) ;  /* 0x000000a000001947 */ /* 0x000fea0003800000 */
[----:B------:R-:W-:Y:S01]  /*1a3f0*/  ISETP.NE.U32.AND P1, PT, RZ, c[0x0][0x190], PT ;  /* 0x00006400ff007a0c */ /* 0x000fe20003f25070 */
[----:B------:R-:W-:Y:S01]  /*1a400*/  CS2R R6, SRZ ;  /* 0x0000000000067805 */ /* 0x000fe2000001ff00 */
[----:B------:R-:W-:Y:S02]  /*1a410*/  CS2R R4, SRZ ;  /* 0x0000000000047805 */ /* 0x000fe4000001ff00 */
[----:B------:R-:W-:-:S13]  /*1a420*/  ISETP.NE.AND.EX P1, PT, RZ, c[0x0][0x194], PT, P1 ;  /* 0x00006500ff007a0c */ /* 0x000fda0003f25310 */
[----:B------:R-:W-:Y:S05]  /*1a430*/  @!P1 BRA `(.L_x_1462) ;  /* 0x0000004000009947 */ /* 0x000fea0003800000 */
[----:B------:R-:W-:Y:S01]  /*1a440*/  MOV R5, 0x4 ;  /* 0x0000000400057802 */ /* 0x000fe20000000f00 */
[----:B------:R-:W-:-:S04]  /*1a450*/  IMAD R4, R15, 0xa0, R0 ;  /* 0x000000a00f047824 */ /* 0x000fc800078e0200 */
[----:B------:R-:W-:-:S06]  /*1a460*/  IMAD.WIDE R4, R4, R5, c[0x0][0x190] ;  /* 0x0000640004047625 */ /* 0x000fcc00078e0205 */
[----:B------:R-:W5:Y:S02]  /*1a470*/  LDG.E.128 R4, [R4.64] ;  /* 0x0000002404047981 */ /* 0x000f64000c1e1d00 */
.L_x_1462:
[----:B-----5:R0:W-:Y:S02]  /*1a480*/  STS.128 [R18.X16+0x440], R4 ;  /* 0x0004400412007388 */ /* 0x0201e4000000cc00 */
.L_x_1461:
[----:B------:R-:W-:Y:S05]  /*1a490*/  BSYNC B0 ;  /* 0x0000000000007941 */ /* 0x000fea0003800000 */
.L_x_1460:
[----:B------:R-:W-:Y:S01]  /*1a4a0*/  BAR.SYNC.DEFER_BLOCKING 0x0 ;  /* 0x0000000000007b1d */ /* 0x000fe20000010000 */
[----:B------:R-:W-:Y:S01]  /*1a4b0*/  IMAD.MOV.U32 R10, RZ, RZ, RZ ;  /* 0x000000ffff0a7224 */ /* 0x000fe200078e00ff */
[----:B------:R-:W-:-:S04]  /*1a4c0*/  CS2R R8, SRZ ;  /* 0x0000000000087805 */ /* 0x000fc8000001ff00 */
[----:B------:R-:W-:Y:S01]  /*1a4d0*/  BSSY B0, `(.L_x_1463) ;  /* 0x0000171000007945 */ /* 0x000fe20003800000 */
[----:B------:R-:W-:Y:S05]  /*1a4e0*/  @P2 BRA `(.L_x_1464) ;  /* 0x000016f000002947 */ /* 0x000fea0003800000 */
[----:B------:R-:W-:Y:S01]  /*1a4f0*/  IADD3 R21, R13, UR4, RZ ;  /* 0x000000040d157c10 */ /* 0x000fe2000fffe0ff */
[----:B------:R-:W-:Y:S01]  /*1a500*/  BSSY B1, `(.L_x_1465) ;  /* 0x0000092000017945 */ /* 0x000fe20003800000 */
[----:B------:R-:W-:Y:S01]  /*1a510*/  MOV R30, UR39 ;  /* 0x00000027001e7c02 */ /* 0x000fe20008000f00 */
[----:B------:R-:W-:Y:S02]  /*1a520*/  CS2R R10, SRZ ;  /* 0x00000000000a7805 */ /* 0x000fe4000001ff00 */
[----:B------:R-:W-:Y:S01]  /*1a530*/  IMAD R9, R21, 0xa0, RZ ;  /* 0x000000a015097824 */ /* 0x000fe200078e02ff */
[----:B------:R-:W-:-:S04]  /*1a540*/  IMNMX R30, R30, c[0x0][0x1d4], PT ;  /* 0x000075001e1e7a17 */ /* 0x000fc80003800200 */
[----:B------:R-:W-:-:S04]  /*1a550*/  IADD3 R8, P1, R12, R9, RZ ;  /* 0x000000090c087210 */ /* 0x000fc80007f3e0ff */
[----:B------:R-:W-:Y:S02]  /*1a560*/  LEA.HI.X.SX32 R9, R9, R14, 0x1, P1 ;  /* 0x0000000e09097211 */ /* 0x000fe400008f0eff */
[----:B------:R-:W-:Y:S02]  /*1a570*/  ISETP.GE.AND P1, PT, R21, R30, PT ;  /* 0x0000001e1500720c */ /* 0x000fe40003f26270 */
[----:B------:R-:W-:-:S04]  /*1a580*/  LEA R16, P3, R8, c[0x0][0x1a0], 0x2 ;  /* 0x0000680008107a11 */ /* 0x000fc800078610ff */
[----:B------:R-:W-:Y:S02]  /*1a590*/  LEA.HI.X R17, R8, c[0x0][0x1a4], R9, 0x2, P3 ;  /* 0x0000690008117a11 */ /* 0x000fe400018f1409 */
[----:B------:R-:W-:-:S05]  /*1a5a0*/  CS2R R8, SRZ ;  /* 0x0000000000087805 */ /* 0x000fca000001ff00 */
[----:B------:R-:W-:Y:S05]  /*1a5b0*/  @P1 BRA `(.L_x_1466) ;  /* 0x0000086000001947 */ /* 0x000fea0003800000 */
[----:B------:R-:W-:Y:S01]  /*1a5c0*/  ULDC UR6, c[0x0][0x1d4] ;  /* 0x0000750000067ab9 */ /* 0x000fe20000000800 */
[----:B------:R-:W-:Y:S01]  /*1a5d0*/  MOV R8, UR4 ;  /* 0x0000000400087c02 */ /* 0x000fe20008000f00 */
[----:B------:R-:W-:Y:S01]  /*1a5e0*/  UIADD3 UR5, -UR40, URZ, URZ ;  /* 0x0000003f28057290 */ /* 0x000fe2000fffe13f */
[----:B------:R-:W-:Y:S01]  /*1a5f0*/  HFMA2.MMA R27, -RZ, RZ, 0, 2.384185791015625e-07 ;  /* 0x00000004ff1b7435 */ /* 0x000fe200000001ff */
[----:B------:R-:W-:Y:S01]  /*1a600*/  ULOP3.LUT UR6, URZ, UR6, URZ, 0x33, !UPT ;  /* 0x000000063f067292 */ /* 0x000fe2000f8e333f */
[----:B------:R-:W-:Y:S01]  /*1a610*/  IADD3 R8, -R8, -0x2, -R13 ;  /* 0xfffffffe08087810 */ /* 0x000fe20007ffe90d */
[----:B------:R-:W-:Y:S01]  /*1a620*/  IMAD R9, R2, c[0x0][0x1d8], R15 ;  /* 0x0000760002097a24 */ /* 0x000fe200078e020f */
[----:B------:R-:W-:Y:S01]  /*1a630*/  BSSY B2, `(.L_x_1467) ;  /* 0x000002e000027945 */ /* 0x000fe20003800000 */
[----:B------:R-:W-:Y:S01]  /*1a640*/  UISETP.LT.AND UP0, UPT, UR6, UR5, UPT ;  /* 0x000000050600728c */ /* 0x000fe2000bf01270 */
[----:B------:R-:W-:Y:S01]  /*1a650*/  MOV R31, R21 ;  /* 0x00000015001f7202 */ /* 0x000fe20000000f00 */
[----:B------:R-:W-:Y:S01]  /*1a660*/  IMAD R26, R9, 0xa0, R0 ;  /* 0x000000a0091a7824 */ /* 0x000fe200078e0200 */
[----:B------:R-:W-:Y:S01]  /*1a670*/  CS2R R10, SRZ ;  /* 0x00000000000a7805 */ /* 0x000fe2000001ff00 */
[----:B------:R-:W-:-:S02]  /*1a680*/  USEL UR5, UR6, UR5, !UP0 ;  /* 0x0000000506057287 */ /* 0x000fc4000c000000 */
[----:B------:R-:W-:-:S04]  /*1a690*/  IMAD.WIDE R26, R26, R27, c[0x0][0x238] ;  /* 0x00008e001a1a7625 */ /* 0x000fc800078e021b */
[----:B------:R-:W-:Y:S02]  /*1a6a0*/  IADD3 R22, R8, -UR5, RZ ;  /* 0x8000000508167c10 */ /* 0x000fe4000fffe0ff */
[----:B------:R-:W-:Y:S02]  /*1a6b0*/  CS2R R8, SRZ ;  /* 0x0000000000087805 */ /* 0x000fe4000001ff00 */
[----:B------:R-:W-:-:S13]  /*1a6c0*/  LOP3.LUT P1, RZ, R22, 0x4, RZ, 0xc0, !PT ;  /* 0x0000000416ff7812 */ /* 0x000fda000782c0ff */
[----:B------:R-:W-:Y:S05]  /*1a6d0*/  @P1 BRA `(.L_x_1468) ;  /* 0x0000023000001947 */ /* 0x000fea0003800000 */
[----:B------:R-:W-:Y:S01]  /*1a6e0*/  IMAD R10, R25, c[0x0][0x1d4], RZ ;  /* 0x00007500190a7a24 */ /* 0x000fe200078e02ff */
[----:B------:R-:W-:Y:S01]  /*1a6f0*/  SHF.R.S32.HI R8, RZ, 0x1f, R21 ;  /* 0x0000001fff087819 */ /* 0x000fe20000011415 */
[----:B------:R1:W2:Y:S03]  /*1a700*/  LDS R23, [R13.X4+0x840] ;  /* 0x000840000d177984 */ /* 0x0002a60000004800 */
[----:B------:R-:W-:-:S04]  /*1a710*/  IADD3 R9, P1, R10, R21, RZ ;  /* 0x000000150a097210 */ /* 0x000fc80007f3e0ff */
[----:B------:R-:W-:Y:S02]  /*1a720*/  LEA.HI.X.SX32 R10, R10, R8, 0x1, P1 ;  /* 0x000000080a0a7211 */ /* 0x000fe400008f0eff */
[----:B------:R-:W-:-:S04]  /*1a730*/  LEA R8, P1, R9, c[0x0][0x1a8], 0x2 ;  /* 0x00006a0009087a11 */ /* 0x000fc800078210ff */
[----:B------:R-:W-:-:S05]  /*1a740*/  LEA.HI.X R9, R9, c[0x0][0x1ac], R10, 0x2, P1 ;  /* 0x00006b0009097a11 */ /* 0x000fca00008f140a */
[----:B------:R-:W4:Y:S02]  /*1a750*/  LDG.E R8, [R8.64] ;  /* 0x0000002408087981 */ /* 0x000f24000c1e1900 */
[----:B----4-:R-:W-:-:S04]  /*1a760*/  IMAD R10, R8, c[0x0][0x1d8], RZ ;  /* 0x00007600080a7a24 */ /* 0x010fc800078e02ff */
[----:B------:R-:W-:-:S04]  /*1a770*/  IMAD R10, R10, c[0x0][0x1d4], R21 ;  /* 0x000075000a0a7a24 */ /* 0x000fc800078e0215 */
[----:B------:R-:W-:-:S05]  /*1a780*/  IMAD R10, R10, 0xa0, RZ ;  /* 0x000000a00a0a7824 */ /* 0x000fca00078e02ff */
[----:B------:R-:W-:-:S04]  /*1a790*/  IADD3 R11, P1, R19, R10, RZ ;  /* 0x0000000a130b7210 */ /* 0x000fc80007f3e0ff */
[----:B------:R-:W-:Y:S02]  /*1a7a0*/  LEA.HI.X.SX32 R24, R10, R20, 0x1, P1 ;  /* 0x000000140a187211 */ /* 0x000fe400008f0eff */
[----:B------:R-:W-:-:S04]  /*1a7b0*/  LEA R10, P1, R11, c[0x0][0x1a0], 0x2 ;  /* 0x000068000b0a7a11 */ /* 0x000fc800078210ff */
[----:B------:R-:W-:-:S05]  /*1a7c0*/  LEA.HI.X R11, R11, c[0x0][0x1a4], R24, 0x2, P1 ;  /* 0x000069000b0b7a11 */ /* 0x000fca00008f1418 */
[----:B------:R1:W5:Y:S01]  /*1a7d0*/  LDG.E.128 R32, [R10.64] ;  /* 0x000000240a207981 */ /* 0x000362000c1e1d00 */
[----:B------:R-:W-:-:S13]  /*1a7e0*/  ISETP.NE.AND P1, PT, RZ, c[0x0][0x1ec], PT ;  /* 0x00007b00ff007a0c */ /* 0x000fda0003f25270 */
[----:B------:R-:W-:Y:S05]  /*1a7f0*/  @P1 BRA `(.L_x_1469) ;  /* 0x000000c000001947 */ /* 0x000fea0003800000 */
[----:B-12---:R-:W-:Y:S01]  /*1a800*/  ISETP.NE.AND P4, PT, R248, RZ, PT ;  /* 0x000000fff800720c */ /* 0x006fe20003f85270 */
[----:B------:R-:W1:-:S12]  /*1a810*/  LDS.128 R8, [R18.X16+0x440] ;  /* 0x0004400012087984 */ /* 0x000e58000000cc00 */
[----:B------:R-:W2:Y:S01]  /*1a820*/  @P4 LDG.E.128 R36, [R26.64] ;  /* 0x000000241a244981 */ /* 0x000ea2000c1e1d00 */
[----:B-1---5:R-:W-:Y:S02]  /*1a830*/  FADD.FTZ R32, R32, R8 ;  /* 0x0000000820207221 */ /* 0x022fe40000010000 */
[----:B------:R-:W-:Y:S02]  /*1a840*/  FADD.FTZ R33, R33, R9 ;  /* 0x0000000921217221 */ /* 0x000fe40000010000 */
[----:B------:R-:W-:Y:S02]  /*1a850*/  FADD.FTZ R34, R34, R10 ;  /* 0x0000000a22227221 */ /* 0x000fe40000010000 */
[----:B------:R-:W-:Y:S02]  /*1a860*/  FADD.FTZ R35, R35, R11 ;  /* 0x0000000b23237221 */ /* 0x000fe40000010000 */
[----:B--2---:R-:W-:Y:S02]  /*1a870*/  @P4 FMUL.FTZ R32, R32, R36 ;  /* 0x0000002420204220 */ /* 0x004fe40000410000 */
[----:B------:R-:W-:-:S02]  /*1a880*/  @P4 FMUL.FTZ R33, R33, R37 ;  /* 0x0000002521214220 */ /* 0x000fc40000410000 */
[----:B------:R-:W-:Y:S02]  /*1a890*/  @P4 FMUL.FTZ R34, R34, R38 ;  /* 0x0000002622224220 */ /* 0x000fe40000410000 */
[----:B------:R-:W-:-:S05]  /*1a8a0*/  @P4 FMUL.FTZ R35, R35, R39 ;  /* 0x0000002723234220 */ /* 0x000fca0000410000 */
[----:B------:R1:W-:Y:S02]  /*1a8b0*/  STG.E.128 [R16.64], R32 ;  /* 0x0000002010007986 */ /* 0x0003e4000c101d24 */
.L_x_1469:
[----:B-12--5:R-:W-:Y:S01]  /*1a8c0*/  FFMA.FTZ R8, R23, R32, RZ ;  /* 0x0000002017087223 */ /* 0x026fe200000100ff */
[----:B------:R-:W-:Y:S01]  /*1a8d0*/  IADD3 R31, R21, 0x4, RZ ;  /* 0x00000004151f7810 */ /* 0x000fe20007ffe0ff */
[C---:B------:R-:W-:Y:S02]  /*1a8e0*/  FFMA.FTZ R9, R23.reuse, R33, RZ ;  /* 0x0000002117097223 */ /* 0x040fe400000100ff */
[C---:B------:R-:W-:Y:S02]  /*1a8f0*/  FFMA.FTZ R10, R23.reuse, R34, RZ ;  /* 0x00000022170a7223 */ /* 0x040fe400000100ff */
[----:B------:R-:W-:Y:S02]  /*1a900*/  FFMA.FTZ R11, R23, R35, RZ ;  /* 0x00000023170b7223 */ /* 0x000fe400000100ff */
.L_x_1468:
[----:B------:R-:W-:Y:S05]  /*1a910*/  BSYNC B2 ;  /* 0x0000000000027941 */ /* 0x000fea0003800000 */
.L_x_1467:
[----:B------:R-:W-:-:S13]  /*1a920*/  LOP3.LUT P1, RZ, R22, 0xfffffffc, RZ, 0xc0, !PT ;  /* 0xfffffffc16ff7812 */ /* 0x000fda000782c0ff */
[----:B------:R-:W-:Y:S05]  /*1a930*/  @!P1 BRA `(.L_x_1466) ;  /* 0x000004e000009947 */ /* 0x000fea0003800000 */
[----:B------:R-:W-:Y:S01]  /*1a940*/  IMAD R28, R25, c[0x0][0x1d4], RZ ;  /* 0x00007500191c7a24 */ /* 0x000fe200078e02ff */
[C---:B------:R-:W-:Y:S01]  /*1a950*/  LEA R22, R31.reuse, 0x10, 0x2 ;  /* 0x000000101f167811 */ /* 0x040fe200078e10ff */
[----:B------:R-:W-:Y:S01]  /*1a960*/  IMAD.MOV.U32 R29, RZ, RZ, c[0x0][0x1d8] ;  /* 0x00007600ff1d7624 */ /* 0x000fe200078e00ff */
[----:B------:R-:W-:Y:S01]  /*1a970*/  MOV R23, UR4 ;  /* 0x0000000400177c02 */ /* 0x000fe20008000f00 */
[----:B------:R-:W-:Y:S01]  /*1a980*/  IMAD R33, R31, 0xa0, RZ ;  /* 0x000000a01f217824 */ /* 0x000fe200078e02ff */
[----:B------:R-:W-:Y:S02]  /*1a990*/  SHF.R.S32.HI R24, RZ, 0x1f, R31 ;  /* 0x0000001fff187819 */ /* 0x000fe4000001141f */
[C---:B------:R-:W-:Y:S01]  /*1a9a0*/  IADD3 R25, P1, R28.reuse, R31, RZ ;  /* 0x0000001f1c197210 */ /* 0x040fe20007f3e0ff */
[----:B------:R-:W-:Y:S02]  /*1a9b0*/  IMAD R23, R23, -0x4, R22 ;  /* 0xfffffffc17177824 */ /* 0x000fe400078e0216 */
[----:B------:R-:W-:Y:S01]  /*1a9c0*/  IMAD R22, R29, c[0x0][0x1d4], RZ ;  /* 0x000075001d167a24 */ /* 0x000fe200078e02ff */
[----:B------:R-:W-:-:S02]  /*1a9d0*/  LEA.HI.X.SX32 R28, R28, R24, 0x1, P1 ;  /* 0x000000181c1c7211 */ /* 0x000fc400008f0eff */
[C---:B------:R-:W-:Y:S01]  /*1a9e0*/  LEA R24, P3, R25.reuse, c[0x0][0x1a8], 0x2 ;  /* 0x00006a0019187a11 */ /* 0x040fe200078610ff */
[----:B------:R-:W-:Y:S01]  /*1a9f0*/  IMAD R32, R22, 0xa0, RZ ;  /* 0x000000a016207824 */ /* 0x000fe200078e02ff */
[----:B------:R-:W-:Y:S02]  /*1aa00*/  ISETP.NE.AND P1, PT, RZ, c[0x0][0x1ec], PT ;  /* 0x00007b00ff007a0c */ /* 0x000fe40003f25270 */
[----:B------:R-:W-:Y:S02]  /*1aa10*/  LEA.HI.X R25, R25, c[0x0][0x1ac], R28, 0x2, P3 ;  /* 0x00006b0019197a11 */ /* 0x000fe400018f141c */
[----:B------:R-:W-:Y:S02]  /*1aa20*/  IADD3 R34, R23, 0x840, RZ ;  /* 0x0000084017227810 */ /* 0x000fe40007ffe0ff */
.L_x_1472:
[----:B------:R-:W-:Y:S02]  /*1aa30*/  MOV R22, R24 ;  /* 0x0000001800167202 */ /* 0x000fe40000000f00 */
[----:B------:R-:W-:Y:S02]  /*1aa40*/  MOV R23, R25 ;  /* 0x0000001900177202 */ /* 0x000fe40000000f00 */
[----:B------:R-:W-:-:S03]  /*1aa50*/  ISETP.NE.AND P5, PT, R248, RZ, PT ;  /* 0x000000fff800720c */ /* 0x000fc60003fa5270 */
[----:B------:R-:W2:Y:S01]  /*1aa60*/  LDG.E R24, [R22.64] ;  /* 0x0000002416187981 */ /* 0x000ea2000c1e1900 */
[----:B------:R-:W-:-:S04]  /*1aa70*/  IADD3 R25, P4, R12, R33, RZ ;  /* 0x000000210c197210 */ /* 0x000fc80007f9e0ff */
[----:B------:R-:W-:Y:S02]  /*1aa80*/  LEA.HI.X.SX32 R36, R33, R14, 0x1, P4 ;  /* 0x0000000e21247211 */ /* 0x000fe400020f0eff */
[----:B-1----:R-:W-:-:S04]  /*1aa90*/  LEA R28, P4, R25, c[0x0][0x1a0], 0x2 ;  /* 0x00006800191c7a11 */ /* 0x002fc800078810ff */
[----:B------:R-:W-:Y:S01]  /*1aaa0*/  LEA.HI.X R29, R25, c[0x0][0x1a4], R36, 0x2, P4 ;  /* 0x00006900191d7a11 */ /* 0x000fe200020f1424 */
[----:B--2---:R-:W-:-:S05]  /*1aab0*/  IMAD R24, R32, R24, R33 ;  /* 0x0000001820187224 */ /* 0x004fca00078e0221 */
[----:B------:R-:W-:-:S04]  /*1aac0*/  IADD3 R35, P3, R19, R24, RZ ;  /* 0x0000001813237210 */ /* 0x000fc80007f7e0ff */
[----:B------:R-:W-:Y:S02]  /*1aad0*/  LEA.HI.X.SX32 R38, R24, R20, 0x1, P3 ;  /* 0x0000001418267211 */ /* 0x000fe400018f0eff */
[----:B------:R-:W-:-:S04]  /*1aae0*/  LEA R24, P3, R35, c[0x0][0x1a0], 0x2 ;  /* 0x0000680023187a11 */ /* 0x000fc800078610ff */
[----:B------:R-:W-:-:S05]  /*1aaf0*/  LEA.HI.X R25, R35, c[0x0][0x1a4], R38, 0x2, P3 ;  /* 0x0000690023197a11 */ /* 0x000fca00018f1426 */
[----:B------:R1:W5:Y:S01]  /*1ab00*/  LDG.E.128 R36, [R24.64] ;  /* 0x0000002418247981 */ /* 0x000362000c1e1d00 */
[----:B------:R-:W-:Y:S05]  /*1ab10*/  @P1 BRA `(.L_x_1470) ;  /* 0x000000b000001947 */ /* 0x000fea0003800000 */
[----:B------:R-:W2:Y:S04]  /*1ab20*/  @P5 LDG.E.128 R44, [R26.64] ;  /* 0x000000241a2c5981 */ /* 0x000ea8000c1e1d00 */
[----:B------:R-:W4:Y:S02]  /*1ab30*/  LDS.128 R40, [R18.X16+0x440] ;  /* 0x0004400012287984 */ /* 0x000f24000000cc00 */
[----:B----45:R-:W-:Y:S02]  /*1ab40*/  FADD.FTZ R36, R36, R40 ;  /* 0x0000002824247221 */ /* 0x030fe40000010000 */
[----:B------:R-:W-:Y:S02]  /*1ab50*/  FADD.FTZ R37, R37, R41 ;  /* 0x0000002925257221 */ /* 0x000fe40000010000 */
[----:B------:R-:W-:-:S02]  /*1ab60*/  FADD.FTZ R38, R38, R42 ;  /* 0x0000002a26267221 */ /* 0x000fc40000010000 */
[----:B------:R-:W-:Y:S02]  /*1ab70*/  FADD.FTZ R39, R39, R43 ;  /* 0x0000002b27277221 */ /* 0x000fe40000010000 */
[----:B--2---:R-:W-:Y:S02]  /*1ab80*/  @P5 FMUL.FTZ R36, R36, R44 ;  /* 0x0000002c24245220 */ /* 0x004fe40000410000 */
[----:B------:R-:W-:Y:S02]  /*1ab90*/  @P5 FMUL.FTZ R37, R37, R45 ;  /* 0x0000002d25255220 */ /* 0x000fe40000410000 */
[----:B------:R-:W-:Y:S02]  /*1aba0*/  @P5 FMUL.FTZ R38, R38, R46 ;  /* 0x0000002e26265220 */ /* 0x000fe40000410000 */
[----:B------:R-:W-:-:S05]  /*1abb0*/  @P5 FMUL.FTZ R39, R39, R47 ;  /* 0x0000002f27275220 */ /* 0x000fca0000410000 */
[----:B------:R2:W-:Y:S02]  /*1abc0*/  STG.E.128 [R28.64], R36 ;  /* 0x000000241c007986 */ /* 0x0005e4000c101d24 */
.L_x_1470:
[----:B-1----:R-:W4:Y:S04]  /*1abd0*/  LDG.E R24, [R22.64+0x10] ;  /* 0x0000102416187981 */ /* 0x002f28000c1e1900 */
[----:B------:R-:W1:Y:S01]  /*1abe0*/  LDS R35, [R34+-0x10] ;  /* 0xfffff00022237984 */ /* 0x000e620000000800 */
[----:B----4-:R-:W-:-:S05]  /*1abf0*/  IMAD R24, R32, R24, R33 ;  /* 0x0000001820187224 */ /* 0x010fca00078e0221 */
[----:B------:R-:W-:-:S04]  /*1ac00*/  IADD3 R24, R24, 0x280, RZ ;  /* 0x0000028018187810 */ /* 0x000fc80007ffe0ff */
[----:B------:R-:W-:-:S04]  /*1ac10*/  IADD3 R25, P3, R19, R24, RZ ;  /* 0x0000001813197210 */ /* 0x000fc80007f7e0ff */
[----:B------:R-:W-:Y:S02]  /*1ac20*/  LEA.HI.X.SX32 R40, R24, R20, 0x1, P3 ;  /* 0x0000001418287211 */ /* 0x000fe400018f0eff */
[----:B------:R-:W-:-:S04]  /*1ac30*/  LEA R24, P3, R25, c[0x0][0x1a0], 0x2 ;  /* 0x0000680019187a11 */ /* 0x000fc800078610ff */
[----:B------:R-:W-:-:S05]  /*1ac40*/  LEA.HI.X R25, R25, c[0x0][0x1a4], R40, 0x2, P3 ;  /* 0x0000690019197a11 */ /* 0x000fca00018f1428 */
[----:B------:R4:W5:Y:S02]  /*1ac50*/  LDG.E.128 R40, [R24.64] ;  /* 0x0000002418287981 */ /* 0x000964000c1e1d00 */
[C---:B-12--5:R-:W-:Y:S02]  /*1ac60*/  FFMA.FTZ R36, R35.reuse, R36, R8 ;  /* 0x0000002423247223 */ /* 0x066fe40000010008 */
[C---:B------:R-:W-:Y:S02]  /*1ac70*/  FFMA.FTZ R44, R35.reuse, R37, R9 ;  /* 0x00000025232c7223 */ /* 0x040fe40000010009 */
[C---:B------:R-:W-:Y:S02]  /*1ac80*/  FFMA.FTZ R38, R35.reuse, R38, R10 ;  /* 0x0000002623267223 */ /* 0x040fe4000001000a */
[----:B------:R-:W-:Y:S01]  /*1ac90*/  FFMA.FTZ R46, R35, R39, R11 ;  /* 0x00000027232e7223 */ /* 0x000fe2000001000b */
[----:B------:R-:W-:Y:S05]  /*1aca0*/  @P1 BRA `(.L_x_1471) ;  /* 0x000000b000001947 */ /* 0x000fea0003800000 */
[----:B------:R-:W2:Y:S04]  /*1acb0*/  @P5 LDG.E.128 R8, [R26.64] ;  /* 0x000000241a085981 */ /* 0x000ea8000c1e1d00 */
[----:B------:R-:W1:Y:S02]  /*1acc0*/  LDS.128 R48, [R18.X16+0x440] ;  /* 0x0004400012307984 */ /* 0x000e64000000cc00 */
[----:B-1----:R-:W-:-:S02]  /*1acd0*/  FADD.FTZ R40, R48, R40 ;  /* 0x0000002830287221 */ /* 0x002fc40000010000 */
[----:B------:R-:W-:Y:S02]  /*1ace0*/  FADD.FTZ R41, R49, R41 ;  /* 0x0000002931297221 */ /* 0x000fe40000010000 */
[----:B------:R-:W-:Y:S02]  /*1acf0*/  FADD.FTZ R42, R50, R42 ;  /* 0x0000002a322a7221 */ /* 0x000fe40000010000 */
[----:B------:R-:W-:Y:S02]  /*1ad00*/  FADD.FTZ R43, R51, R43 ;  /* 0x0000002b332b7221 */ /* 0x000fe40000010000 */
[----:B--2---:R-:W-:Y:S02]  /*1ad10*/  @P5 FMUL.FTZ R40, R40, R8 ;  /* 0x0000000828285220 */ /* 0x004fe40000410000 */
[----:B------:R-:W-:Y:S02]  /*1ad20*/  @P5 FMUL.FTZ R41, R41, R9 ;  /* 0x0000000929295220 */ /* 0x000fe40000410000 */
[----:B------:R-:W-:-:S02]  /*1ad30*/  @P5 FMUL.FTZ R42, R42, R10 ;  /* 0x0000000a2a2a5220 */ /* 0x000fc40000410000 */
[----:B------:R-:W-:-:S05]  /*1ad40*/  @P5 FMUL.FTZ R43, R43, R11 ;  /* 0x0000000b2b2b5220 */ /* 0x000fca0000410000 */
[----:B------:R1:W-:Y:S02]  /*1ad50*/  STG.E.128 [R28.64+0xa00], R40 ;  /* 0x000a00281c007986 */ /* 0x0003e4000c101d24 */
.L_x_1471:
[----:B------:R2:W5:Y:S01]  /*1ad60*/  LDS R11, [R34] ;  /* 0x00000000220b7984 */ /* 0x0005620000000800 */
[----:B----4-:R-:W-:Y:S02]  /*1ad70*/  IADD3 R24, P3, R22, 0x20, RZ ;  /* 0x0000002016187810 */ /* 0x010fe40007f7e0ff */
[----:B------:R-:W-:Y:S02]  /*1ad80*/  IADD3 R31, R31, 0x8, RZ ;  /* 0x000000081f1f7810 */ /* 0x000fe40007ffe0ff */
[----:B------:R-:W-:Y:S02]  /*1ad90*/  IADD3.X R25, RZ, R23, RZ, P3, !PT ;  /* 0x00000017ff197210 */ /* 0x000fe40001ffe4ff */
[----:B------:R-:W-:Y:S02]  /*1ada0*/  ISETP.GE.AND P3, PT, R31, R30, PT ;  /* 0x0000001e1f00720c */ /* 0x000fe40003f66270 */
[----:B------:R-:W-:Y:S02]  /*1adb0*/  IADD3 R33, R33, 0x500, RZ ;  /* 0x0000050021217810 */ /* 0x000fe40007ffe0ff */
[----:B--2---:R-:W-:Y:S01]  /*1adc0*/  IADD3 R34, R34, 0x20, RZ ;  /* 0x0000002022227810 */ /* 0x004fe20007ffe0ff */
[----:B-----5:R-:W-:-:S02]  /*1add0*/  FFMA.FTZ R8, R11, R40, R36 ;  /* 0x000000280b087223 */ /* 0x020fc40000010024 */
[C---:B------:R-:W-:Y:S02]  /*1ade0*/  FFMA.FTZ R9, R11.reuse, R41, R44 ;  /* 0x000000290b097223 */ /* 0x040fe4000001002c */
[C---:B------:R-:W-:Y:S02]  /*1adf0*/  FFMA.FTZ R10, R11.reuse, R42, R38 ;  /* 0x0000002a0b0a7223 */ /* 0x040fe40000010026 */
[----:B------:R-:W-:Y:S02]  /*1ae00*/  FFMA.FTZ R11, R11, R43, R46 ;  /* 0x0000002b0b0b7223 */ /* 0x000fe4000001002e */
[----:B------:R-:W-:Y:S05]  /*1ae10*/  @!P3 BRA `(.L_x_1472) ;  /* 0xfffffc100000b947 */ /* 0x000fea000383ffff */
.L_x_1466:
[----:B------:R-:W-:Y:S05]  /*1ae20*/  BSYNC B1 ;  /* 0x0000000000017941 */ /* 0x000fea0003800000 */
.L_x_1465:
[----:B------:R-:W-:-:S13]  /*1ae30*/  ISETP.GE.AND P1, PT, R21, UR39, PT ;  /* 0x0000002715007c0c */ /* 0x000fda000bf26270 */
[----:B------:R-:W-:Y:S05]  /*1ae40*/  @P1 BRA `(.L_x_1464) ;  /* 0x00000d9000001947 */ /* 0x000fea0003800000 */
[----:B------:R-:W-:Y:S01]  /*1ae50*/  MOV R22, UR40 ;  /* 0x0000002800167c02 */ /* 0x000fe20008000f00 */
[----:B------:R-:W-:Y:S01]  /*1ae60*/  IMAD R23, R2, c[0x0][0x1d8], R15 ;  /* 0x0000760002177a24 */ /* 0x000fe200078e020f */
[----:B------:R-:W-:Y:S02]  /*1ae70*/  BSSY B1, `(.L_x_1473) ;  /* 0x0000047000017945 */ /* 0x000fe40003800000 */
[----:B------:R-:W-:Y:S01]  /*1ae80*/  IADD3 R22, -R13, -0x2, R22 ;  /* 0xfffffffe0d167810 */ /* 0x000fe20007ffe116 */
[----:B------:R-:W-:-:S03]  /*1ae90*/  IMAD R23, R23, 0xa0, R0 ;  /* 0x000000a017177824 */ /* 0x000fc600078e0200 */
[----:B-1----:R-:W-:Y:S01]  /*1aea0*/  IADD3 R28, R22, -UR4, RZ ;  /* 0x80000004161c7c10 */ /* 0x002fe2000fffe0ff */
[----:B------:R-:W-:-:S03]  /*1aeb0*/  HFMA2.MMA R22, -RZ, RZ, 0, 2.384185791015625e-07 ;  /* 0x00000004ff167435 */ /* 0x000fc600000001ff */
[----:B------:R-:W-:-:S07]  /*1aec0*/  LOP3.LUT P1, RZ, R28, 0x4, RZ, 0xc0, !PT ;  /* 0x000000041cff7812 */ /* 0x000fce000782c0ff */
[----:B------:R-:W-:-:S06]  /*1aed0*/  IMAD.WIDE R22, R23, R22, c[0x0][0x238] ;  /* 0x00008e0017167625 */ /* 0x000fcc00078e0216 */
        /* <DEDUP_REMOVED lines=14> */
[----:B------:R-:W-:Y:S01]  /*1afc0*/  IMAD R31, R24, R27, RZ ;  /* 0x0000001b181f7224 */ /* 0x000fe200078e02ff */
[----:B------:R-:W-:-:S05]  /*1afd0*/  MOV R24, RZ ;  /* 0x000000ff00187202 */ /* 0x000fca0000000f00 */
[----:B------:R-:W-:Y:S01]  /*1afe0*/  IMAD.HI.U32 R24, R25, R31, R24 ;  /* 0x0000001f19187227 */ /* 0x000fe200078e0018 */
[----:B------:R-:W-:-:S05]  /*1aff0*/  MOV R25, R30 ;  /* 0x0000001e00197202 */ /* 0x000fca0000000f00 */
[----:B------:R-:W-:-:S05]  /*1b000*/  IMAD.HI.U32 R24, R24, R25, RZ ;  /* 0x0000001918187227 */ /* 0x000fca00078e00ff */
[----:B------:R-:W-:-:S05]  /*1b010*/  IADD3 R24, -R24, RZ, RZ ;  /* 0x000000ff18187210 */ /* 0x000fca0007ffe1ff */
[----:B------:R-:W-:-:S05]  /*1b020*/  IMAD R24, R27, R24, R25 ;  /* 0x000000181b187224 */ /* 0x000fca00078e0219 */
[----:B------:R-:W-:-:S13]  /*1b030*/  ISETP.GT.U32.AND P1, PT, R27, R24, PT ;  /* 0x000000181b00720c */ /* 0x000fda0003f24070 */
[----:B------:R-:W-:-:S04]  /*1b040*/  @!P1 IADD3 R24, R24, -R27, RZ ;  /* 0x8000001b18189210 */ /* 0x000fc80007ffe0ff */
[----:B------:R-:W-:-:S13]  /*1b050*/  ISETP.GT.U32.AND P1, PT, R27, R24, PT ;  /* 0x000000181b00720c */ /* 0x000fda0003f24070 */
[----:B------:R-:W-:Y:S01]  /*1b060*/  @!P1 IADD3 R24, R24, -R27, RZ ;  /* 0x8000001b18189210 */ /* 0x000fe20007ffe0ff */
[----:B-1----:R-:W-:-:S04]  /*1b070*/  IMAD R27, R35, c[0x0][0x1d4], RZ ;  /* 0x00007500231b7a24 */ /* 0x002fc800078e02ff */
[----:B------:R-:W-:-:S05]  /*1b080*/  IMAD.MOV.U32 R26, RZ, RZ, R24 ;  /* 0x000000ffff1a7224 */ /* 0x000fca00078e0018 */
[----:B------:R-:W-:Y:S02]  /*1b090*/  @!P3 IADD3 R26, -R26, RZ, RZ ;  /* 0x000000ff1a1ab210 */ /* 0x000fe40007ffe1ff */
        /* <DEDUP_REMOVED lines=14> */
[----:B------:R1:W2:Y:S04]  /*1b180*/  LDS R29, [R13.X4+0x840] ;  /* 0x000840000d1d7984 */ /* 0x0002a80000004800 */
[----:B------:R1:W5:Y:S01]  /*1b190*/  LDG.E.128 R32, [R26.64] ;  /* 0x000000241a207981 */ /* 0x000362000c1e1d00 */
[----:B------:R-:W-:-:S13]  /*1b1a0*/  ISETP.NE.AND P1, PT, RZ, c[0x0][0x1ec], PT ;  /* 0x00007b00ff007a0c */ /* 0x000fda0003f25270 */
[----:B------:R-:W-:Y:S05]  /*1b1b0*/  @P1 BRA `(.L_x_1477) ;  /* 0x000000c000001947 */ /* 0x000fea0003800000 */
[----:B-1----:R-:W-:Y:S01]  /*1b1c0*/  ISETP.NE.AND P5, PT, R248, RZ, PT ;  /* 0x000000fff800720c */ /* 0x002fe20003fa5270 */
[----:B------:R-:W1:-:S12]  /*1b1d0*/  LDS.128 R36, [R18.X16+0x440] ;  /* 0x0004400012247984 */ /* 0x000e58000000cc00 */
[----:B------:R-:W4:Y:S01]  /*1b1e0*/  @P5 LDG.E.128 R24, [R22.64] ;  /* 0x0000002416185981 */ /* 0x000f22000c1e1d00 */
[----:B-1---5:R-:W-:Y:S02]  /*1b1f0*/  FADD.FTZ R32, R36, R32 ;  /* 0x0000002024207221 */ /* 0x022fe40000010000 */
[----:B------:R-:W-:Y:S02]  /*1b200*/  FADD.FTZ R33, R37, R33 ;  /* 0x0000002125217221 */ /* 0x000fe40000010000 */
[----:B------:R-:W-:Y:S02]  /*1b210*/  FADD.FTZ R34, R38, R34 ;  /* 0x0000002226227221 */ /* 0x000fe40000010000 */
[----:B------:R-:W-:Y:S02]  /*1b220*/  FADD.FTZ R35, R39, R35 ;  /* 0x0000002327237221 */ /* 0x000fe40000010000 */
[----:B----4-:R-:W-:Y:S02]  /*1b230*/  @P5 FMUL.FTZ R32, R32, R24 ;  /* 0x0000001820205220 */ /* 0x010fe40000410000 */
[----:B------:R-:W-:-:S02]  /*1b240*/  @P5 FMUL.FTZ R33, R33, R25 ;  /* 0x0000001921215220 */ /* 0x000fc40000410000 */
[----:B------:R-:W-:Y:S02]  /*1b250*/  @P5 FMUL.FTZ R34, R34, R26 ;  /* 0x0000001a22225220 */ /* 0x000fe40000410000 */
[----:B------:R-:W-:-:S05]  /*1b260*/  @P5 FMUL.FTZ R35, R35, R27 ;  /* 0x0000001b23235220 */ /* 0x000fca0000410000 */
[----:B------:R1:W-:Y:S02]  /*1b270*/  STG.E.128 [R16.64], R32 ;  /* 0x0000002010007986 */ /* 0x0003e4000c101d24 */
.L_x_1477:
[C---:B-12--5:R-:W-:Y:S02]  /*1b280*/  FFMA.FTZ R8, R29.reuse, R32, R8 ;  /* 0x000000201d087223 */ /* 0x066fe40000010008 */
[C---:B------:R-:W-:Y:S02]  /*1b290*/  FFMA.FTZ R9, R29.reuse, R33, R9 ;  /* 0x000000211d097223 */ /* 0x040fe40000010009 */
[C---:B------:R-:W-:Y:S02]  /*1b2a0*/  FFMA.FTZ R10, R29.reuse, R34, R10 ;  /* 0x000000221d0a7223 */ /* 0x040fe4000001000a */
[----:B------:R-:W-:Y:S02]  /*1b2b0*/  FFMA.FTZ R11, R29, R35, R11 ;  /* 0x000000231d0b7223 */ /* 0x000fe4000001000b */
.L_x_1476:
[----:B------:R-:W-:Y:S05]  /*1b2c0*/  BSYNC B2 ;  /* 0x0000000000027941 */ /* 0x000fea0003800000 */
.L_x_1475:
[----:B------:R-:W-:Y:S02]  /*1b2d0*/  IADD3 R21, R21, 0x4, RZ ;  /* 0x0000000415157810 */ /* 0x000fe40007ffe0ff */
.L_x_1474:
[----:B------:R-:W-:Y:S05]  /*1b2e0*/  BSYNC B1 ;  /* 0x0000000000017941 */ /* 0x000fea0003800000 */
.L_x_1473:
[----:B------:R-:W-:-:S13]  /*1b2f0*/  LOP3.LUT P1, RZ, R28, 0xfffffffc, RZ, 0xc0, !PT ;  /* 0xfffffffc1cff7812 */ /* 0x000fda000782c0ff */
[----:B------:R-:W-:Y:S05]  /*1b300*/  @!P1 BRA `(.L_x_1464) ;  /* 0x000008d000009947 */ /* 0x000fea0003800000 */
[----:B------:R-:W-:Y:S01]  /*1b310*/  HFMA2.MMA R28, -RZ, RZ, 0, 9.5367431640625e-06 ;  /* 0x000000a0ff1c7435 */ /* 0x000fe200000001ff */
[----:B------:R-:W-:Y:S01]  /*1b320*/  USHF.L.U32 UR5, UR4, 0x2, URZ ;  /* 0x0000000204057899 */ /* 0x000fe2000800063f */
[----:B------:R-:W-:-:S05]  /*1b330*/  MOV R29, RZ ;  /* 0x000000ff001d7202 */ /* 0x000fca0000000f00 */
[----:B------:R-:W-:-:S03]  /*1b340*/  LEA R44, R21, -UR5, 0x2 ;  /* 0x80000005152c7c11 */ /* 0x000fc6000f8e10ff */
[----:B------:R-:W-:-:S05]  /*1b350*/  IMAD R28, R21, R28, 0x280 ;  /* 0x00000280151c7424 */ /* 0x000fca00078e021c */
.L_x_1484:
[----:B------:R-:W-:Y:S01]  /*1b360*/  IADD3 R17, R28, -0x280, RZ ;  /* 0xfffffd801c117810 */ /* 0x000fe20007ffe0ff */
[----:B------:R-:W-:Y:S01]  /*1b370*/  BSSY B1, `(.L_x_1478) ;  /* 0x0000042000017945 */ /* 0x000fe20003800000 */
[----:B------:R-:W-:Y:S02]  /*1b380*/  IADD3 R31, R44, R29, RZ ;  /* 0x0000001d2c1f7210 */ /* 0x000fe40007ffe0ff */
        /* <DEDUP_REMOVED lines=15> */
[----:B--2---:R-:W-:-:S05]  /*1b480*/  IADD3 R16, RZ, -R17, RZ ;  /* 0x80000011ff107210 */ /* 0x004fca0007ffe0ff */
[----:B------:R-:W-:Y:S02]  /*1b490*/  IMAD R33, R16, R25, RZ ;  /* 0x0000001910217224 */ /* 0x000fe400078e02ff */
[----:B------:R-:W-:-:S04]  /*1b4a0*/  IMAD.MOV.U32 R16, RZ, RZ, RZ ;  /* 0x000000ffff107224 */ /* 0x000fc800078e00ff */
        /* <DEDUP_REMOVED lines=9> */
[----:B-1----:R-:W-:-:S03]  /*1b540*/  IMAD R25, R34, c[0x0][0x1d4], RZ ;  /* 0x0000750022197a24 */ /* 0x002fc600078e02ff */
[----:B------:R-:W-:-:S05]  /*1b550*/  MOV R24, R16 ;  /* 0x0000001000187202 */ /* 0x000fca0000000f00 */
        /* <DEDUP_REMOVED lines=15> */
[----:B------:R1:W2:Y:S04]  /*1b650*/  LDS R30, [R31+0x840] ;  /* 0x000840001f1e7984 */ /* 0x0002a80000000800 */
        /* <DEDUP_REMOVED lines=15> */
.L_x_1480:
[C---:B-12--5:R-:W-:Y:S02]  /*1b750*/  FFMA.FTZ R8, R30.reuse, R32, R8 ;  /* 0x000000201e087223 */ /* 0x066fe40000010008 */
[C---:B------:R-:W-:Y:S02]  /*1b760*/  FFMA.FTZ R9, R30.reuse, R33, R9 ;  /* 0x000000211e097223 */ /* 0x040fe40000010009 */
[C---:B------:R-:W-:Y:S02]  /*1b770*/  FFMA.FTZ R10, R30.reuse, R34, R10 ;  /* 0x000000221e0a7223 */ /* 0x040fe4000001000a */
[----:B------:R-:W-:Y:S02]  /*1b780*/  FFMA.FTZ R11, R30, R35, R11 ;  /* 0x000000231e0b7223 */ /* 0x000fe4000001000b */
.L_x_1479:
[----:B------:R-:W-:Y:S05]  /*1b790*/  BSYNC B1 ;  /* 0x0000000000017941 */ /* 0x000fea0003800000 */
.L_x_1478:
        /* <DEDUP_REMOVED lines=14> */
[----:B------:R-:W-:Y:S01]  /*1b880*/  IMAD R33, R16, R25, RZ ;  /* 0x0000001910217224 */ /* 0x000fe200078e02ff */
[----:B------:R-:W-:-:S10]  /*1b890*/  HFMA2.MMA R16, -RZ, RZ, 0, 0 ;  /* 0x00000000ff107435 */ /* 0x000fd400000001ff */
        /* <DEDUP_REMOVED lines=8> */
[----:B------:R-:W-:Y:S02]  /*1b920*/  @!P1 IMAD.IADD R16, R16, 0x1, -R25 ;  /* 0x0000000110109824 */ /* 0x000fe400078e0a19 */
[----:B-1----:R-:W-:-:S03]  /*1b930*/  IMAD R25, R35, c[0x0][0x1d4], RZ ;  /* 0x0000750023197a24 */ /* 0x002fc600078e02ff */
[----:B------:R-:W-:-:S04]  /*1b940*/  MOV R24, R16 ;  /* 0x0000001000187202 */ /* 0x000fc80000000f00 */
        /* <DEDUP_REMOVED lines=30> */
[----:B------:R1:W-:Y:S02]  /*1bb30*/  STG.E.128 [R26.64+0xa00], R32 ;  /* 0x000a00201a007986 */ /* 0x0003e4000c101d24 */
.L_x_1483:
[C---:B-12--5:R-:W-:Y:S02]  /*1bb40*/  FFMA.FTZ R8, R30.reuse, R32, R8 ;  /* 0x000000201e087223 */ /* 0x066fe40000010008 */
[C---:B------:R-:W-:Y:S02]  /*1bb50*/  FFMA.FTZ R9, R30.reuse, R33, R9 ;  /* 0x000000211e097223 */ /* 0x040fe40000010009 */
[C---:B------:R-:W-:Y:S02]  /*1bb60*/  FFMA.FTZ R10, R30.reuse, R34, R10 ;  /* 0x000000221e0a7223 */ /* 0x040fe4000001000a */
[----:B------:R-:W-:Y:S02]  /*1bb70*/  FFMA.FTZ R11, R30, R35, R11 ;  /* 0x000000231e0b7223 */ /* 0x000fe4000001000b */
.L_x_1482:
[----:B------:R-:W-:Y:S05]  /*1bb80*/  BSYNC B1 ;  /* 0x0000000000017941 */ /* 0x000fea0003800000 */
.L_x_1481:
[----:B------:R-:W-:Y:S02]  /*1bb90*/  IADD3 R21, R21, 0x8, RZ ;  /* 0x0000000815157810 */ /* 0x000fe40007ffe0ff */
[----:B------:R-:W-:Y:S02]  /*1bba0*/  IADD3 R29, R29, 0x20, RZ ;  /* 0x000000201d1d7810 */ /* 0x000fe40007ffe0ff */
[----:B------:R-:W-:-:S02]  /*1bbb0*/  ISETP.GE.AND P1, PT, R21, UR39, PT ;  /* 0x0000002715007c0c */ /* 0x000fc4000bf26270 */
[----:B------:R-:W-:-:S11]  /*1bbc0*/  IADD3 R28, R28, 0x500, RZ ;  /* 0x000005001c1c7810 */ /* 0x000fd60007ffe0ff */
[----:B------:R-:W-:Y:S05]  /*1bbd0*/  @!P1 BRA `(.L_x_1484) ;  /* 0xfffff78000009947 */ /* 0x000fea000383ffff */
.L_x_1464:
[----:B------:R-:W-:Y:S05]  /*1bbe0*/  BSYNC B0 ;  /* 0x0000000000007941 */ /* 0x000fea0003800000 */
.L_x_1463:
[----:B------:R-:W-:Y:S01]  /*1bbf0*/  ISETP.GT.OR P0, PT, R18, 0x27, P0 ;  /* 0x000000271200780c */ /* 0x000fe20000704670 */
[----:B------:R-:W-:-:S12]  /*1bc00*/  BSSY B0, `(.L_x_1485) ;  /* 0x0000028000007945 */ /* 0x000fd80003800000 */
[----:B------:R-:W-:Y:S05]  /*1bc10*/  @P0 BRA `(.L_x_1486) ;  /* 0x0000026000000947 */ /* 0x000fea0003800000 */
[----:B------:R-:W-:Y:S01]  /*1bc20*/  HFMA2.MMA R17, -RZ, RZ, 0, 9.5367431640625e-06 ;  /* 0x000000a0ff117435 */ /* 0x000fe200000001ff */
[----:B------:R-:W-:-:S09]  /*1bc30*/  MOV R16, UR40 ;  /* 0x0000002800107c02 */ /* 0x000fd20008000f00 */
[----:B------:R-:W-:-:S05]  /*1bc40*/  IMAD R17, R17, R16, -0xa0 ;  /* 0xffffff6011117424 */ /* 0x000fca00078e0210 */
[----:B0-----:R-:W-:-:S04]  /*1bc50*/  IADD3 R18, P0, R12, R17, RZ ;  /* 0x000000110c127210 */ /* 0x001fc80007f1e0ff */
[----:B------:R-:W-:Y:S02]  /*1bc60*/  LEA.HI.X.SX32 R17, R17, R14, 0x1, P0 ;  /* 0x0000000e11117211 */ /* 0x000fe400000f0eff */
[----:B------:R-:W-:-:S04]  /*1bc70*/  LEA R16, P0, R18, c[0x0][0x1a0], 0x2 ;  /* 0x0000680012107a11 */ /* 0x000fc800078010ff */
[----:B------:R-:W-:-:S05]  /*1bc80*/  LEA.HI.X R17, R18, c[0x0][0x1a4], R17, 0x2, P0 ;  /* 0x0000690012117a11 */ /* 0x000fca00000f1411 */
[----:B------:R0:W5:Y:S01]  /*1bc90*/  LDG.E.128 R20, [R16.64] ;  /* 0x0000002410147981 */ /* 0x000162000c1e1d00 */
[----:B------:R-:W-:Y:S01]  /*1bca0*/  UIADD3 UR5, UR39, -UR4, URZ ;  /* 0x8000000427057290 */ /* 0x000fe2000fffe03f */
[----:B------:R-:W-:-:S05]  /*1bcb0*/  ISETP.NE.AND P0, PT, RZ, c[0x0][0x1ec], PT ;  /* 0x00007b00ff007a0c */ /* 0x000fca0003f05270 */
[----:B------:R-:W-:-:S06]  /*1bcc0*/  MOV R24, UR5 ;  /* 0x0000000500187c02 */ /* 0x000fcc0008000f00 */
[----:B------:R-:W2:Y:S02]  /*1bcd0*/  LDS R24, [R24.X4+0x840] ;  /* 0x0008400018187984 */ /* 0x000ea40000004800 */
[----:B------:R-:W-:Y:S05]  /*1bce0*/  @P0 BRA `(.L_x_1487) ;  /* 0x0000015000000947 */ /* 0x000fea0003800000 */
[----:B0-----:R-:W-:-:S13]  /*1bcf0*/  ISETP.NE.AND P1, PT, R248, RZ, PT ;  /* 0x000000fff800720c */ /* 0x001fda0003f25270 */
[----:B------:R-:W-:Y:S02]  /*1bd00*/  @P1 IMAD R15, R2, c[0x0][0x1d8], R15 ;  /* 0x00007600020f1a24 */ /* 0x000fe400078e020f */
[----:B------:R-:W-:Y:S02]  /*1bd10*/  @P1 IMAD.MOV.U32 R16, RZ, RZ, 0x4 ;  /* 0x00000004ff101424 */ /* 0x000fe400078e00ff */
[----:B------:R-:W-:-:S04]  /*1bd20*/  @P1 IMAD R15, R15, 0xa0, R0 ;  /* 0x000000a00f0f1824 */ /* 0x000fc800078e0200 */
[----:B------:R-:W-:-:S06]  /*1bd30*/  @P1 IMAD.WIDE R16, R15, R16, c[0x0][0x238] ;  /* 0x00008e000f101625 */ /* 0x000fcc00078e0210 */
[----:B------:R-:W4:Y:S01]  /*1bd40*/  @P1 LDG.E.128 R16, [R16.64] ;  /* 0x0000002410101981 */ /* 0x000f22000c1e1d00 */
[----:B------:R-:W-:Y:S01]  /*1bd50*/  UIMAD UR5, UR38, 0xa0, URZ ;  /* 0x000000a0260578a4 */ /* 0x000fe2000f8e023f */
[----:B-----5:R-:W-:Y:S02]  /*1bd60*/  FADD.FTZ R20, R20, R4 ;  /* 0x0000000414147221 */ /* 0x020fe40000010000 */
[----:B------:R-:W-:Y:S02]  /*1bd70*/  FADD.FTZ R21, R21, R5 ;  /* 0x0000000515157221 */ /* 0x000fe40000010000 */
[----:B------:R-:W-:Y:S01]  /*1bd80*/  FADD.FTZ R22, R22, R6 ;  /* 0x0000000616167221 */ /* 0x000fe20000010000 */
[----:B------:R-:W-:Y:S01]  /*1bd90*/  IADD3 R12, P0, R12, UR5, RZ ;  /* 0x000000050c0c7c10 */ /* 0x000fe2000ff1e0ff */
[----:B------:R-:W-:Y:S01]  /*1bda0*/  FADD.FTZ R23, R23, R7 ;  /* 0x0000000717177221 */ /* 0x000fe20000010000 */
[----:B------:R-:W-:-:S04]  /*1bdb0*/  MOV R15, UR5 ;  /* 0x00000005000f7c02 */ /* 0x000fc80008000f00 */
[----:B------:R-:W-:Y:S02]  /*1bdc0*/  LEA.HI.X.SX32 R15, R15, R14, 0x1, P0 ;  /* 0x0000000e0f0f7211 */ /* 0x000fe400000f0eff */
[----:B------:R-:W-:-:S04]  /*1bdd0*/  LEA R4, P0, R12, c[0x0][0x1a0], 0x2 ;  /* 0x000068000c047a11 */ /* 0x000fc800078010ff */
[----:B------:R-:W-:Y:S01]  /*1bde0*/  LEA.HI.X R5, R12, c[0x0][0x1a4], R15, 0x2, P0 ;  /* 0x000069000c057a11 */ /* 0x000fe200000f140f */
[----:B----4-:R-:W-:Y:S02]  /*1bdf0*/  @P1 FMUL.FTZ R20, R20, R16 ;  /* 0x0000001014141220 */ /* 0x010fe40000410000 */
[----:B------:R-:W-:Y:S02]  /*1be00*/  @P1 FMUL.FTZ R21, R21, R17 ;  /* 0x0000001115151220 */ /* 0x000fe40000410000 */
[----:B------:R-:W-:Y:S02]  /*1be10*/  @P1 FMUL.FTZ R22, R22, R18 ;  /* 0x0000001216161220 */ /* 0x000fe40000410000 */
[----:B------:R-:W-:-:S05]  /*1be20*/  @P1 FMUL.FTZ R23, R23, R19 ;  /* 0x0000001317171220 */ /* 0x000fca0000410000 */
[----:B------:R0:W-:Y:S02]  /*1be30*/  STG.E.128 [R4.64], R20 ;  /* 0x0000001404007986 */ /* 0x0001e4000c101d24 */
.L_x_1487:
[C---:B0-2--5:R-:W-:Y:S02]  /*1be40*/  FFMA.FTZ R8, R24.reuse, R20, R8 ;  /* 0x0000001418087223 */ /* 0x065fe40000010008 */
[C---:B------:R-:W-:Y:S02]  /*1be50*/  FFMA.FTZ R9, R24.reuse, R21, R9 ;  /* 0x0000001518097223 */ /* 0x040fe40000010009 */
[C---:B------:R-:W-:Y:S02]  /*1be60*/  FFMA.FTZ R10, R24.reuse, R22, R10 ;  /* 0x00000016180a7223 */ /* 0x040fe4000001000a */
[----:B------:R-:W-:Y:S02]  /*1be70*/  FFMA.FTZ R11, R24, R23, R11 ;  /* 0x00000017180b7223 */ /* 0x000fe4000001000b */
.L_x_1486:
[----:B------:R-:W-:Y:S05]  /*1be80*/  BSYNC B0 ;  /* 0x0000000000007941 */ /* 0x000fea0003800000 */
.L_x_1485:
[----:B------:R-:W2:Y:S04]  /*1be90*/  S2R R12, SR_TID.X ;  /* 0x00000000000c7919 */ /* 0x000ea80000002100 */
[----:B------:R-:W-:Y:S01]  /*1bea0*/  BAR.SYNC.DEFER_BLOCKING 0x0 ;  /* 0x0000000000007b1d */ /* 0x000fe20000010000 */
[----:B--2---:R-:W-:-:S04]  /*1beb0*/  IADD3 R2, R12, 0x3f, RZ ;  /* 0x0000003f0c027810 */ /* 0x004fc80007ffe0ff */
[----:B------:R-:W-:Y:S01]  /*1bec0*/  ISETP.GT.U32.OR P0, PT, R2, 0x7e, P2 ;  /* 0x0000007e0200780c */ /* 0x000fe20001704470 */
[----:B------:R-:W-:-:S12]  /*1bed0*/  @P2 BRA `(.L_x_1488) ;  /* 0x0000018000002947 */ /* 0x000fd80003800000 */
[C---:B------:R-:W-:Y:S01]  /*1bee0*/  LOP3.LUT R2, R12.reuse, 0xffffff80, RZ, 0xc0, !PT ;  /* 0xffffff800c027812 */ /* 0x040fe200078ec0ff */
[----:B------:R-:W-:Y:S01]  /*1bef0*/  IMAD R13, R13, 0xa0, R0 ;  /* 0x000000a00d0d7824 */ /* 0x000fe200078e0200 */
[----:B------:R-:W-:Y:S01]  /*1bf00*/  WARPSYNC 0xffffffff ;  /* 0xffffffff00007948 */ /* 0x000fe20003800000 */
[----:B------:R-:W-:Y:S02]  /*1bf10*/  ISETP.GT.AND P2, PT, R12, 0x7f, PT ;  /* 0x0000007f0c00780c */ /* 0x000fe40003f44270 */
[----:B------:R-:W-:Y:S02]  /*1bf20*/  ISETP.NE.AND P1, PT, R2, 0x80, PT ;  /* 0x000000800200780c */ /* 0x000fe40003f25270 */
[C---:B------:R-:W-:Y:S02]  /*1bf30*/  LOP3.LUT R2, R12.reuse, 0xffffffc0, RZ, 0xc0, !PT ;  /* 0xffffffc00c027812 */ /* 0x040fe400078ec0ff */
[----:B------:R-:W-:-:S09]  /*1bf40*/  ISETP.GT.AND P3, PT, R12, 0x3f, PT ;  /* 0x0000003f0c00780c */ /* 0x000fd20003f64270 */
[----:B------:R-:W-:Y:S04]  /*1bf50*/  @!P1 STS.128 [R13.X4+0x340], R8 ;  /* 0x000340080d009388 */ /* 0x000fe80000004c00 */
[----:B------:R-:W-:Y:S01]  /*1bf60*/  BAR.SYNC.DEFER_BLOCKING 0x0 ;  /* 0x0000000000007b1d */ /* 0x000fe20000010000 */
[----:B------:R-:W-:-:S05]  /*1bf70*/  ISETP.NE.AND P1, PT, R2, 0x40, PT ;  /* 0x000000400200780c */ /* 0x000fca0003f25270 */
[----:B0-----:R-:W0:Y:S02]  /*1bf80*/  @!P2 LDS.128 R4, [R13.X4+0x840] ;  /* 0x000840000d04a984 */ /* 0x001e240000004c00 */
[----:B0-----:R-:W-:Y:S02]  /*1bf90*/  @!P2 FADD.FTZ R8, R8, R4 ;  /* 0x000000040808a221 */ /* 0x001fe40000010000 */
[----:B------:R-:W-:Y:S02]  /*1bfa0*/  @!P2 FADD.FTZ R9, R9, R5 ;  /* 0x000000050909a221 */ /* 0x000fe40000010000 */
[----:B------:R-:W-:Y:S02]  /*1bfb0*/  @!P2 FADD.FTZ R10, R10, R6 ;  /* 0x000000060a0aa221 */ /* 0x000fe40000010000 */
[----:B------:R-:W-:Y:S01]  /*1bfc0*/  @!P2 FADD.FTZ R11, R11, R7 ;  /* 0x000000070b0ba221 */ /* 0x000fe20000010000 */
[----:B------:R-:W-:Y:S06]  /*1bfd0*/  BAR.SYNC.DEFER_BLOCKING 0x0 ;  /* 0x0000000000007b1d */ /* 0x000fec0000010000 */
[----:B------:R-:W-:Y:S04]  /*1bfe0*/  @!P1 STS.128 [R13.X4+0x5c0], R8 ;  /* 0x0005c0080d009388 */ /* 0x000fe80000004c00 */
[----:B------:R-:W-:Y:S06]  /*1bff0*/  BAR.SYNC.DEFER_BLOCKING 0x0 ;  /* 0x0000000000007b1d */ /* 0x000fec0000010000 */
[----:B------:R-:W0:Y:S02]  /*1c000*/  @!P3 LDS.128 R4, [R13.X4+0x840] ;  /* 0x000840000d04b984 */ /* 0x000e240000004c00 */
[----:B0-----:R-:W-:-:S02]  /*1c010*/  @!P3 FADD.FTZ R8, R8, R4 ;  /* 0x000000040808b221 */ /* 0x001fc40000010000 */
[----:B------:R-:W-:Y:S02]  /*1c020*/  @!P3 FADD.FTZ R9, R9, R5 ;  /* 0x000000050909b221 */ /* 0x000fe40000010000 */
[----:B------:R-:W-:Y:S02]  /*1c030*/  @!P3 FADD.FTZ R10, R10, R6 ;  /* 0x000000060a0ab221 */ /* 0x000fe40000010000 */
[----:B------:R-:W-:Y:S01]  /*1c040*/  @!P3 FADD.FTZ R11, R11, R7 ;  /* 0x000000070b0bb221 */ /* 0x000fe20000010000 */
[----:B------:R-:W-:Y:S06]  /*1c050*/  BAR.SYNC.DEFER_BLOCKING 0x0 ;  /* 0x0000000000007b1d */ /* 0x000fec0000010000 */
.L_x_1488:
[----:B------:R-:W-:Y:S05]  /*1c060*/  @P0 EXIT ;  /* 0x000000000000094d */ /* 0x000fea0003800000 */
[----:B------:R-:W-:-:S04]  /*1c070*/  MOV R2, c[0x0][0x258] ;  /* 0x0000960000027a02 */ /* 0x000fc80000000f00 */
[----:B------:R-:W-:-:S13]  /*1c080*/  ISETP.NE.AND P0, PT, R2, 0x2, PT ;  /* 0x000000020200780c */ /* 0x000fda0003f05270 */
[----:B0-----:R-:W-:Y:S01]  /*1c090*/  @P0 MOV R5, 0x4 ;  /* 0x0000000400050802 */ /* 0x001fe20000000f00 */
[----:B------:R-:W-:-:S04]  /*1c0a0*/  @P0 IMAD R4, R3, 0xa0, R0 ;  /* 0x000000a003040824 */ /* 0x000fc800078e0200 */
[----:B------:R-:W-:-:S05]  /*1c0b0*/  @P0 IMAD.WIDE R4, R4, R5, c[0x0][0x160] ;  /* 0x0000580004040625 */ /* 0x000fca00078e0205 */
[----:B------:R0:W-:Y:S01]  /*1c0c0*/  @P0 STG.E.128 [R4.64], R8 ;  /* 0x0000000804000986 */ /* 0x0001e2000c101d24 */
[----:B------:R-:W-:Y:S05]  /*1c0d0*/  @P0 EXIT ;  /* 0x000000000000094d */ /* 0x000fea0003800000 */
[----:B0-----:R-:W-:Y:S02]  /*1c0e0*/  MOV R4, c[0x0][0x250] ;  /* 0x0000940000047a02 */ /* 0x001fe40000000f00 */
[----:B------:R-:W-:-:S05]  /*1c0f0*/  MOV R5, c[0x0][0x254] ;  /* 0x0000950000057a02 */ /* 0x000fca0000000f00 */
[----:B------:R-:W2:Y:S01]  /*1c100*/  LDG.E R4, [R4.64] ;  /* 0x0000002404047981 */ /* 0x000ea2000c1e1900 */
[----:B------:R-:W-:Y:S02]  /*1c110*/  IMAD R3, R3, 0xa0, R0 ;  /* 0x000000a003037824 */ /* 0x000fe400078e0200 */
[C---:B--2---:R-:W-:Y:S02]  /*1c120*/  FMUL.FTZ R8, R4.reuse, R8 ;  /* 0x0000000804087220 */ /* 0x044fe40000410000 */
[C---:B------:R-:W-:Y:S02]  /*1c130*/  FMUL.FTZ R9, R4.reuse, R9 ;  /* 0x0000000904097220 */ /* 0x040fe40000410000 */
[C---:B------:R-:W-:Y:S02]  /*1c140*/  FMUL.FTZ R10, R4.reuse, R10 ;  /* 0x0000000a040a7220 */ /* 0x040fe40000410000 */
[----:B------:R-:W0:Y:S01]  /*1c150*/  F2I.S8.NTZ R8, R8 ;  /* 0x0000000800087305 */ /* 0x000e220000202100 */
[----:B------:R-:W-:-:S07]  /*1c160*/  FMUL.FTZ R11, R4, R11 ;  /* 0x0000000b040b7220 */ /* 0x000fce0000410000 */
[----:B------:R-:W2:Y:S08]  /*1c170*/  F2I.S8.NTZ R9, R9 ;  /* 0x0000000900097305 */ /* 0x000eb00000202100 */
[----:B------:R-:W4:Y:S01]  /*1c180*/  F2I.S8.NTZ R10, R10 ;  /* 0x0000000a000a7305 */ /* 0x000f220000202100 */
[----:B0-----:R-:W-:-:S04]  /*1c190*/  PRMT R2, R8, 0x8880, RZ ;  /* 0x0000888008027816 */ /* 0x001fc800000000ff */
[----:B------:R-:W-:-:S03]  /*1c1a0*/  PRMT R2, R2, 0x7710, RZ ;  /* 0x0000771002027816 */ /* 0x000fc600000000ff */
[----:B------:R-:W0:Y:S01]  /*1c1b0*/  F2I.S8.NTZ R11, R11 ;  /* 0x0000000b000b7305 */ /* 0x000e220000202100 */
[----:B--2---:R-:W-:Y:S02]  /*1c1c0*/  PRMT R6, R9, 0x8880, RZ ;  /* 0x0000888009067816 */ /* 0x004fe400000000ff */
[----:B------:R-:W-:Y:S02]  /*1c1d0*/  LOP3.LUT R5, R2, 0xff, RZ, 0xc0, !PT ;  /* 0x000000ff02057812 */ /* 0x000fe400078ec0ff */
[----:B------:R-:W-:Y:S02]  /*1c1e0*/  PRMT R4, R6, 0x7710, RZ ;  /* 0x0000771006047816 */ /* 0x000fe400000000ff */
[----:B----4-:R-:W-:Y:S02]  /*1c1f0*/  PRMT R2, R10, 0x8880, RZ ;  /* 0x000088800a027816 */ /* 0x010fe400000000ff */
[----:B------:R-:W-:Y:S02]  /*1c200*/  PRMT R5, R4, 0x7604, R5 ;  /* 0x0000760404057816 */ /* 0x000fe40000000005 */
[----:B------:R-:W-:-:S02]  /*1c210*/  PRMT R0, R2, 0x7710, RZ ;  /* 0x0000771002007816 */ /* 0x000fc400000000ff */
[----:B------:R-:W-:Y:S02]  /*1c220*/  IADD3 R2, P0, R3, c[0x0][0x160], RZ ;  /* 0x0000580003027a10 */ /* 0x000fe40007f1e0ff */
[----:B0-----:R-:W-:Y:S02]  /*1c230*/  PRMT R4, R11, 0x8880, RZ ;  /* 0x000088800b047816 */ /* 0x001fe400000000ff */
[----:B------:R-:W-:Y:S02]  /*1c240*/  PRMT R5, R0, 0x7054, R5 ;  /* 0x0000705400057816 */ /* 0x000fe40000000005 */
[----:B------:R-:W-:Y:S02]  /*1c250*/  PRMT R4, R4, 0x7710, RZ ;  /* 0x0000771004047816 */ /* 0x000fe400000000ff */
[----:B------:R-:W-:Y:S02]  /*1c260*/  LEA.HI.X.SX32 R3, R3, c[0x0][0x164], 0x1, P0 ;  /* 0x0000590003037a11 */ /* 0x000fe400000f0eff */
[----:B------:R-:W-:-:S05]  /*1c270*/  PRMT R5, R4, 0x654, R5 ;  /* 0x0000065404057816 */ /* 0x000fca0000000005 */
[----:B------:R-:W-:Y:S01]  /*1c280*/  STG.E [R2.64], R5 ;  /* 0x0000000502007986 */ /* 0x000fe2000c101924 */
[----:B------:R-:W-:Y:S05]  /*1c290*/  EXIT ;  /* 0x000000000000794d */ /* 0x000fea0003800000 */
.L_x_1489:
        /* <DEDUP_REMOVED lines=14> */
.L_x_4332:


//--------------------- .text._ZN4mmha33masked_multihead_attention_kernelIfLi160ELi256ELi2ELi64ELi128ELb1ELb1EEEv26Multihead_attention_paramsIT_XT5_EE --------------------------
	.section	.text._ZN4mmha33masked_multihead_attention_kernelIfLi160ELi256ELi2ELi64ELi128ELb1ELb1EEEv26Multihead_attention_paramsIT_XT5_EE,"ax",@progbits
	.sectioninfo	@"SHI_REGISTERS=255"
	.align	128
        .global         _ZN4mmha33masked_multihead_attention_kernelIfLi160ELi256ELi2ELi64ELi128ELb1ELb1EEEv26Multihead_attention_paramsIT_XT5_EE
        .type           _ZN4mmha33masked_multihead_attention_kernelIfLi160ELi256ELi2ELi64ELi128ELb1ELb1EEEv26Multihead_attention_paramsIT_XT5_EE,@function
        .size           _ZN4mmha33masked_multihead_attention_kernelIfLi160ELi256ELi2ELi64ELi128ELb1ELb1EEEv26Multihead_attention_paramsIT_XT5_EE,(.L_x_4312 - _ZN4mmha33masked_multihead_attention_kernelIfLi160ELi256ELi2ELi64ELi128ELb1ELb1EEEv26Multihead_attention_paramsIT_XT5_EE)
        .other          _ZN4mmha33masked_multihead_attention_kernelIfLi160ELi256ELi2ELi64ELi128ELb1ELb1EEEv26Multihead_attention_paramsIT_XT5_EE,@"STO_CUDA_ENTRY STV_DEFAULT"
_ZN4mmha33masked_multihead_attention_kernelIfLi160ELi256ELi2ELi64ELi128ELb1ELb1EEEv26Multihead_attention_paramsIT_XT5_EE:
.text._ZN4mmha33masked_multihead_attention_kernelIfLi160ELi256ELi2ELi64ELi128ELb1ELb1EEEv26Multihead_attention_paramsIT_XT5_EE:
        /* <DEDUP_REMOVED lines=12> */
.L_x_1490:
        /* <DEDUP_REMOVED lines=8> */
[----:B-1----:R-:W-:-:S04]  /*0140*/  IMAD.MOV R4, RZ, RZ, -R3 ;  /* 0x000000ffff047224 */ /* 0x002fc800078e0a03 */
[----:B------:R-:W-:-:S05]  /*0150*/  IMAD R7, R4, R5, RZ ;  /* 0x0000000504077224 */ /* 0x000fca00078e02ff */
[----:B------:R-:W-:-:S06]  /*0160*/  IMAD.HI.U32 R3, R3, R7, R2 ;  /* 0x0000000703037227 */ /* 0x000fcc00078e0002 */
[----:B------:R-:W-:-:S04]  /*0170*/  IMAD.HI.U32 R4, R3, R6, RZ ;  /* 0x0000000603047227 */ /* 0x000fc800078e00ff */
[----:B------:R-:W-:Y:S01]  /*0180*/  IMAD.MOV R0, RZ, RZ, -R4 ;  /* 0x000000ffff007224 */ /* 0x000fe200078e0a04 */
[----:B------:R-:W-:Y:S01]  /*0190*/  ISETP.NE.U32.AND P0, PT, RZ, c[0x0][0x240], PT ;  /* 0x00009000ff007a0c */ /* 0x000fe20003f05070 */
[----:B------:R-:W-:-:S04]  /*01a0*/  IMAD.WIDE R2, R19, R14, c[0x0][0x278] ;  /* 0x00009e0013027625 */ /* 0x000fc800078e020e */
[C---:B------:R-:W-:Y:S01]  /*01b0*/  IMAD R0, R5.reuse, R0, R6 ;  /* 0x0000000005007224 */ /* 0x040fe200078e0206 */
[----:B------:R-:W-:Y:S01]  /*01c0*/  ISETP.NE.AND.EX P0, PT, RZ, c[0x0][0x244], PT, P0 ;  /* 0x00009100ff007a0c */ /* 0x000fe20003f05300 */
[----:B------:R-:W2:Y:S03]  /*01d0*/  LDG.E R3, [R2.64] ;  /* 0x0000002402037981 */ /* 0x000ea6000c1e1900 */
        /* <DEDUP_REMOVED lines=8> */
[----:B------:R-:W-:-:S05]  /*0260*/  @P1 IADD3 R4, R4, 0x1, RZ ;  /* 0x0000000104041810 */ /* 0x000fca0007ffe0ff */
[----:B------:R-:W-:-:S04]  /*0270*/  IMAD.MOV.U32 R18, RZ, RZ, R4 ;  /* 0x000000ffff127224 */ /* 0x000fc800078e0004 */
[----:B------:R-:W-:Y:S01]  /*0280*/  @!P3 IMAD.MOV R18, RZ, RZ, -R18 ;  /* 0x000000ffff12b224 */ /* 0x000fe200078e0a12 */
[----:B------:R-:W-:Y:S02]  /*0290*/  @!P2 LOP3.LUT R18, RZ, c[0x0][0x1d0], RZ, 0x33, !PT ;  /* 0x00007400ff12aa12 */ /* 0x000fe400078e33ff */
[----:B------:R-:W-:-:S03]  /*02a0*/  MOV R16, RZ ;  /* 0x000000ff00107202 */ /* 0x000fc60000000f00 */
        /* <DEDUP_REMOVED lines=11> */
[C---:B0-----:R-:W-:Y:S01]  /*0360*/  ISETP.LT.AND P2, PT, R40.reuse, 0x40, P4 ;  /* 0x000000402800780c */ /* 0x041fe20002741270 */
[----:B------:R-:W-:Y:S02]  /*0370*/  IMAD.SHL.U32 R42, R40, 0x4, RZ ;  /* 0x00000004282a7824 */ /* 0x000fe400078e00ff */
[----:B-1----:R-:W-:-:S04]  /*0380*/  IMAD R8, R19, c[0x0][0x1d8], R252 ;  /* 0x0000760013087a24 */ /* 0x002fc800078e02fc */
[----:B------:R-:W-:Y:S01]  /*0390*/  IMAD R114, R8, 0xa0, RZ ;  /* 0x000000a008727824 */ /* 0x000fe200078e02ff */
[----:B------:R-:W-:-:S04]  /*03a0*/  IABS R15, c[0x0][0x1d4] ;  /* 0x00007500000f7a13 */ /* 0x000fc80000000000 */
[----:B------:R-:W0:Y:S01]  /*03b0*/  R2UR UR8, R15 ;  /* 0x000000000f0873c2 */ /* 0x000e2200000e0000 */
[----:B------:R-:W-:-:S07]  /*03c0*/  ISETP.GT.AND P5, PT, R40, 0x27, PT ;  /* 0x000000272800780c */ /* 0x000fce0003fa4270 */
[----:B--2---:R3:W1:Y:S02]  /*03d0*/  R2UR UR38, R3 ;  /* 0x00000000032673c2 */ /* 0x00466400000e0000 */
[----:B---3--:R-:W-:-:S04]  /*03e0*/  @P2 IMAD R3, R16, c[0x0][0x1d8], R252 ;  /* 0x0000760010032a24 */ /* 0x008fc800078e02fc */
[----:B------:R-:W-:-:S04]  /*03f0*/  @P2 IMAD R3, R3, 0xa0, R42 ;  /* 0x000000a003032824 */ /* 0x000fc800078e022a */
[----:B------:R-:W-:-:S05]  /*0400*/  @P2 IMAD.WIDE R8, R3, R14, c[0x0][0x230] ;  /* 0x00008c0003082625 */ /* 0x000fca00078e020e */
[----:B------:R2:W5:Y:S01]  /*0410*/  @P2 LDG.E.128 R36, [R8.64] ;  /* 0x0000002408242981 */ /* 0x000562000c1e1d00 */
[----:B0-----:R-:W0:Y:S08]  /*0420*/  I2F.RP R3, UR8 ;  /* 0x0000000800037d06 */ /* 0x001e300008209400 */
[----:B0-----:R-:W0:Y:S01]  /*0430*/  MUFU.RCP R3, R3 ;  /* 0x0000000300037308 */ /* 0x001e220000001000 */
[----:B-1----:R-:W-:Y:S01]  /*0440*/  UIADD3 UR39, UR38, -0x1, URZ ;  /* 0xffffffff26277890 */ /* 0x002fe2000fffe03f */
[----:B0-----:R-:W-:-:S06]  /*0450*/  IADD3 R12, R3, 0xffffffe, RZ ;  /* 0x0ffffffe030c7810 */ /* 0x001fcc0007ffe0ff */
[----:B------:R-:W0:Y:S01]  /*0460*/  F2I.FTZ.U32.TRUNC.NTZ R12, R12 ;  /* 0x0000000c000c7305 */ /* 0x000e22000021f000 */
[----:B------:R-:W-:Y:S01]  /*0470*/  MOV R4, UR39 ;  /* 0x0000002700047c02 */ /* 0x000fe20008000f00 */
[----:B------:R-:W-:-:S04]  /*0480*/  IMAD.IADD R17, R114, 0x1, R42 ;  /* 0x0000000172117824 */ /* 0x000fc800078e022a */
[----:B------:R-:W-:Y:S01]  /*0490*/  @!P5 IMAD.SHL.U32 R4, R4, 0x4, RZ ;  /* 0x000000040404d824 */ /* 0x000fe200078e00ff */
[----:B------:R-:W-:-:S03]  /*04a0*/  CS2R R24, SRZ ;  /* 0x0000000000187805 */ /* 0x000fc6000001ff00 */
[----:B------:R-:W-:Y:S01]  /*04b0*/  @!P5 IMAD R4, R17, c[0x0][0x1d4], R4 ;  /* 0x000075001104da24 */ /* 0x000fe200078e0204 */
[----:B------:R-:W-:-:S03]  /*04c0*/  CS2R R26, SRZ ;  /* 0x00000000001a7805 */ /* 0x000fc6000001ff00 */
[----:B------:R-:W-:Y:S01]  /*04d0*/  @!P5 IMAD.WIDE R4, R4, R14, c[0x0][0x198] ;  /* 0x000066000404d625 */ /* 0x000fe200078e020e */
[----:B0-----:R-:W0:Y:S04]  /*04e0*/  R2UR UR5, R12 ;  /* 0x000000000c0573c2 */ /* 0x001e2800000e0000 */
[----:B------:R1:W5:Y:S02]  /*04f0*/  @!P5 LDG.E.128 R24, [R4.64] ;  /* 0x000000240418d981 */ /* 0x000364000c1e1d00 */
[----:B-1----:R-:W-:-:S04]  /*0500*/  IABS R4, UR39 ;  /* 0x0000002700047c13 */ /* 0x002fc80008000000 */
[----:B------:R-:W1:Y:S01]  /*0510*/  R2UR UR7, R4 ;  /* 0x00000000040773c2 */ /* 0x000e6200000e0000 */
[----:B------:R-:W-:Y:S02]  /*0520*/  UMOV UR4, URZ ;  /* 0x0000003f00047c82 */ /* 0x000fe40008000000 */
[----:B0-----:R-:W-:-:S04]  /*0530*/  UIADD3 UR6, URZ, -UR5, URZ ;  /* 0x800000053f067290 */ /* 0x001fc8000fffe03f */
[----:B------:R-:W-:-:S04]  /*0540*/  UIMAD UR6, UR6, UR8, URZ ;  /* 0x00000008060672a4 */ /* 0x000fc8000f8e023f */
[----:B------:R-:W-:-:S04]  /*0550*/  UIMAD.WIDE.U32 UR4, UR5, UR6, UR4 ;  /* 0x00000006050472a5 */ /* 0x000fc8000f8e0004 */
[----:B-1----:R-:W-:-:S04]  /*0560*/  UIMAD.WIDE.U32 UR4, UR5, UR7, URZ ;  /* 0x00000007050472a5 */ /* 0x002fc8000f8e003f */
        /* <DEDUP_REMOVED lines=12> */
[----:B------:R-:W-:Y:S01]  /*0630*/  IADD3 R13, R0, R42, RZ ;  /* 0x0000002a000d7210 */ /* 0x000fe20007ffe0ff */
[----:B------:R-:W-:-:S03]  /*0640*/  UISETP.GE.AND UP0, UPT, UR39, URZ, UPT ;  /* 0x0000003f2700728c */ /* 0x000fc6000bf06270 */
[----:B------:R-:W-:Y:S02]  /*0650*/  @!UP1 UIADD3 UR4, UR4, -UR8, URZ ;  /* 0x8000000804049290 */ /* 0x000fe4000fffe03f */
[----:B------:R-:W-:Y:S01]  /*0660*/  UISETP.NE.AND UP1, UPT, URZ, UR5, UPT ;  /* 0x000000053f00728c */ /* 0x000fe2000bf25270 */
[----:B------:R-:W-:Y:S01]  /*0670*/  CS2R R20, SRZ ;  /* 0x0000000000147805 */ /* 0x000fe2000001ff00 */
[----:B------:R-:W-:Y:S01]  /*0680*/  CS2R R22, SRZ ;  /* 0x0000000000167805 */ /* 0x000fe2000001ff00 */
[----:B------:R-:W-:Y:S02]  /*0690*/  @!P0 IMAD.WIDE R6, R13, R14, c[0x0][0x170] ;  /* 0x00005c000d068625 */ /* 0x000fe400078e020e */
[----:B------:R-:W-:Y:S02]  /*06a0*/  UMOV UR40, UR4 ;  /* 0x0000000400287c82 */ /* 0x000fe40008000000 */
[----:B------:R-:W-:Y:S01]  /*06b0*/  IMAD R3, R19, c[0x0][0x1c8], R0 ;  /* 0x0000720013037a24 */ /* 0x000fe200078e0200 */
[----:B------:R2:W5:Y:S01]  /*06c0*/  @!P0 LDG.E.128 R20, [R6.64] ;  /* 0x0000002406148981 */ /* 0x000562000c1e1d00 */
[----:B------:R-:W-:Y:S01]  /*06d0*/  ISETP.NE.AND P0, PT, RZ, c[0x0][0x1c8], PT ;  /* 0x00007200ff007a0c */ /* 0x000fe20003f05270 */
[----:B------:R-:W-:Y:S01]  /*06e0*/  @!UP0 UIADD3 UR40, -UR40, URZ, URZ ;  /* 0x0000003f28288290 */ /* 0x000fe2000fffe13f */
[----:B------:R-:W-:Y:S01]  /*06f0*/  BSSY B0, `(.L_x_1491) ;  /* 0x000001f000007945 */ /* 0x000fe20003800000 */
[----:B------:R-:W-:Y:S01]  /*0700*/  @!UP1 ULOP3.LUT UR40, URZ, UR5, URZ, 0x33, !UPT ;  /* 0x000000053f289292 */ /* 0x000fe2000f8e333f */
[----:B------:R-:W-:Y:S01]  /*0710*/  P2R R2, PR, RZ, 0x10 ;  /* 0x00000010ff027803 */ /* 0x000fe20000000000 */
[----:B------:R-:W-:Y:S01]  /*0720*/  CS2R R32, SRZ ;  /* 0x0000000000207805 */ /* 0x000fe2000001ff00 */
[----:B------:R-:W-:Y:S01]  /*0730*/  ISETP.NE.AND P4, PT, RZ, c[0x0][0x1ec], PT ;  /* 0x00007b00ff007a0c */ /* 0x000fe20003f85270 */
[----:B------:R-:W-:Y:S01]  /*0740*/  CS2R R34, SRZ ;  /* 0x0000000000227805 */ /* 0x000fe2000001ff00 */
[----:B------:R-:W-:Y:S01]  /*0750*/  SEL R3, R114, R3, !P0 ;  /* 0x0000000372037207 */ /* 0x000fe20004000000 */
[----:B------:R-:W-:Y:S05]  /*0760*/  @P5 BRA `(.L_x_1492) ;  /* 0x0000017000005947 */ /* 0x000fea0003800000 */
[----:B--2---:R-:W-:Y:S02]  /*0770*/  IMAD.MOV.U32 R0, RZ, RZ, c[0x0][0x258] ;  /* 0x00009600ff007624 */ /* 0x004fe400078e00ff */
[----:B------:R-:W-:-:S03]  /*0780*/  IMAD.IADD R3, R3, 0x1, R42 ;  /* 0x0000000103037824 */ /* 0x000fc600078e022a */
[----:B------:R-:W-:-:S13]  /*0790*/  ISETP.NE.AND P0, PT, R0, 0x2, PT ;  /* 0x000000020000780c */ /* 0x000fda0003f05270 */
[----:B------:R-:W-:-:S04]  /*07a0*/  @!P0 IADD3 R8, P1, R3, c[0x0][0x168], RZ ;  /* 0x00005a0003088a10 */ /* 0x000fc80007f3e0ff */
[----:B------:R-:W-:-:S05]  /*07b0*/  @!P0 LEA.HI.X.SX32 R9, R3, c[0x0][0x16c], 0x1, P1 ;  /* 0x00005b0003098a11 */ /* 0x000fca00008f0eff */
[----:B------:R-:W2:Y:S01]  /*07c0*/  @!P0 LDG.E R8, [R8.64] ;  /* 0x0000002408088981 */ /* 0x000ea2000c1e1900 */
[----:B------:R-:W-:Y:S01]  /*07d0*/  @!P0 MOV R4, c[0x0][0x248] ;  /* 0x0000920000048a02 */ /* 0x000fe20000000f00 */
[----:B------:R-:W-:Y:S02]  /*07e0*/  @!P0 IMAD.MOV.U32 R5, RZ, RZ, c[0x0][0x24c] ;  /* 0x00009300ff058624 */ /* 0x000fe400078e00ff */
[----:B------:R-:W-:-:S03]  /*07f0*/  @P0 IMAD.WIDE R6, R3, R14, c[0x0][0x168] ;  /* 0x00005a0003060625 */ /* 0x000fc600078e020e */
[----:B------:R-:W3:Y:S04]  /*0800*/  @!P0 LDG.E R4, [R4.64] ;  /* 0x0000002404048981 */ /* 0x000ee8000c1e1900 */
[----:B------:R0:W5:Y:S01]  /*0810*/  @P0 LDG.E.128 R32, [R6.64] ;  /* 0x0000002406200981 */ /* 0x000162000c1e1d00 */
[----:B--2---:R-:W-:Y:S01]  /*0820*/  @!P0 PRMT R0, R8, 0x9910, RZ ;  /* 0x0000991008008816 */ /* 0x004fe200000000ff */
[----:B------:R-:W3:Y:S01]  /*0830*/  @!P0 I2F.S8 R11, R8 ;  /* 0x00000008000b8306 */ /* 0x000ee20000001400 */
[--C-:B------:R-:W-:Y:S02]  /*0840*/  @!P0 SHF.R.U32.HI R3, RZ, 0x10, R8.reuse ;  /* 0x00000010ff038819 */ /* 0x100fe40000011608 */
[----:B------:R-:W-:Y:S02]  /*0850*/  @!P0 SHF.R.U32.HI R10, RZ, 0x18, R8 ;  /* 0x00000018ff0a8819 */ /* 0x000fe40000011608 */
[----:B------:R-:W-:-:S03]  /*0860*/  @!P0 SHF.R.S32.HI R0, RZ, 0x8, R0 ;  /* 0x00000008ff008819 */ /* 0x000fc60000011400 */
[----:B------:R-:W1:Y:S08]  /*0870*/  @!P0 I2F.S8 R3, R3 ;  /* 0x0000000300038306 */ /* 0x000e700000001400 */
[----:B------:R-:W2:Y:S01]  /*0880*/  @!P0 I2F.S8 R10, R10 ;  /* 0x0000000a000a8306 */ /* 0x000ea20000001400 */
[----:B---3--:R-:W-:-:S07]  /*0890*/  @!P0 FMUL.FTZ R32, R11, R4 ;  /* 0x000000040b208220 */ /* 0x008fce0000410000 */
[----:B------:R-:W3:Y:S01]  /*08a0*/  @!P0 I2F.S16 R0, R0 ;  /* 0x0000000000008306 */ /* 0x000ee20000101400 */
[-C--:B-1----:R-:W-:Y:S02]  /*08b0*/  @!P0 FMUL.FTZ R34, R3, R4.reuse ;  /* 0x0000000403228220 */ /* 0x082fe40000410000 */
[-C--:B--2---:R-:W-:Y:S02]  /*08c0*/  @!P0 FMUL.FTZ R35, R10, R4.reuse ;  /* 0x000000040a238220 */ /* 0x084fe40000410000 */
[----:B---3--:R-:W-:-:S03]  /*08d0*/  @!P0 FMUL.FTZ R33, R0, R4 ;  /* 0x0000000400218220 */ /* 0x008fc60000410000 */
.L_x_1492:
[----:B0-2---:R-:W-:Y:S05]  /*08e0*/  BSYNC B0 ;  /* 0x0000000000007941 */ /* 0x005fea0003800000 */
.L_x_1491:
        /* <DEDUP_REMOVED lines=11> */
.L_x_1494:
[----:B------:R-:W-:Y:S05]  /*09a0*/  BSYNC B0 ;  /* 0x0000000000007941 */ /* 0x000fea0003800000 */
.L_x_1493:
        /* <DEDUP_REMOVED lines=32> */
[----:B0-----:R-:W-:Y:S01]  /*0bb0*/  IMAD.MOV.U32 R4, RZ, RZ, RZ ;  /* 0x000000ffff047224 */ /* 0x001fe200078e00ff */
[----:B-1----:R-:W-:-:S05]  /*0bc0*/  IADD3 R6, RZ, -R5, RZ ;  /* 0x80000005ff067210 */ /* 0x002fca0007ffe0ff */
[----:B------:R-:W-:Y:S02]  /*0bd0*/  IMAD R7, R6, R3, RZ ;  /* 0x0000000306077224 */ /* 0x000fe400078e02ff */
[----:B------:R-:W-:Y:S02]  /*0be0*/  IMAD.MOV.U32 R6, RZ, RZ, R8 ;  /* 0x000000ffff067224 */ /* 0x000fe400078e0008 */
        /* <DEDUP_REMOVED lines=10> */
[----:B------:R-:W-:-:S03]  /*0c90*/  ISETP.NE.AND P2, PT, R22, RZ, PT ;  /* 0x000000ff1600720c */ /* 0x000fc60003f45270 */
[----:B------:R-:W-:-:S05]  /*0ca0*/  IMAD.MOV.U32 R23, RZ, RZ, R5 ;  /* 0x000000ffff177224 */ /* 0x000fca00078e0005 */
[----:B------:R-:W-:Y:S02]  /*0cb0*/  @!P1 IADD3 R23, -R23, RZ, RZ ;  /* 0x000000ff17179210 */ /* 0x000fe40007ffe1ff */
[----:B------:R-:W-:Y:S02]  /*0cc0*/  ISETP.LT.AND P1, PT, R42, c[0x0][0x1e0], !P0 ;  /* 0x000078002a007a0c */ /* 0x000fe40004721270 */
[----:B------:R-:W-:Y:S02]  /*0cd0*/  LOP3.LUT P0, RZ, R22, 0x3, RZ, 0xc0, !PT ;  /* 0x0000000316ff7812 */ /* 0x000fe4000780c0ff */
[----:B------:R-:W-:Y:S02]  /*0ce0*/  @!P2 LOP3.LUT R23, RZ, R22, RZ, 0x33, !PT ;  /* 0x00000016ff17a212 */ /* 0x000fe400078e33ff */
[----:B------:R-:W-:-:S03]  /*0cf0*/  P2R R37, PR, RZ, 0x2 ;  /* 0x00000002ff257803 */ /* 0x000fc60000000000 */
[----:B------:R-:W-:-:S04]  /*0d00*/  IMAD.MOV R3, RZ, RZ, -R23 ;  /* 0x000000ffff037224 */ /* 0x000fc800078e0a17 */
[----:B------:R-:W-:Y:S02]  /*0d10*/  IMAD R36, R22, R3, R42 ;  /* 0x0000000316247224 */ /* 0x000fe400078e022a */
[----:B------:R-:W-:Y:S05]  /*0d20*/  @!P0 BRA `(.L_x_1497) ;  /* 0x0000013000008947 */ /* 0x000fea0003800000 */
[----:B------:R-:W-:Y:S01]  /*0d30*/  MOV R0, 0x0 ;  /* 0x0000000000007802 */ /* 0x000fe20000000f00 */
[----:B------:R-:W-:Y:S01]  /*0d40*/  HFMA2.MMA R8, -RZ, RZ, 0, 8.0049037933349609375e-05 ;  /* 0x0000053fff087435 */ /* 0x000fe200000001ff */
[----:B------:R-:W-:Y:S01]  /*0d50*/  IMAD.MOV.U32 R4, RZ, RZ, c[0x4][0xc8] ;  /* 0x01003200ff047624 */ /* 0x000fe200078e00ff */
[----:B------:R-:W-:Y:S01]  /*0d60*/  MOV R5, c[0x4][0xcc] ;  /* 0x0100330000057a02 */ /* 0x000fe20000000f00 */
[----:B------:R0:W1:Y:S01]  /*0d70*/  LDC.64 R14, c[0x4][R0] ;  /* 0x01000000000e7b82 */ /* 0x0000620000000a00 */
[----:B------:R-:W-:Y:S01]  /*0d80*/  IMAD.MOV.U32 R6, RZ, RZ, c[0x4][0xd0] ;  /* 0x01003400ff067624 */ /* 0x000fe200078e00ff */
[----:B------:R-:W-:Y:S01]  /*0d90*/  MOV R12, 0x1 ;  /* 0x00000001000c7802 */ /* 0x000fe20000000f00 */
[----:B------:R-:W-:Y:S02]  /*0da0*/  IMAD.MOV.U32 R7, RZ, RZ, c[0x4][0xd4] ;  /* 0x01003500ff077624 */ /* 0x000fe400078e00ff */
[----:B------:R-:W-:-:S02]  /*0db0*/  IMAD.MOV.U32 R10, RZ, RZ, c[0x4][0x88] ;  /* 0x01002200ff0a7624 */ /* 0x000fc400078e00ff */
[----:B------:R-:W-:Y:S02]  /*0dc0*/  IMAD.MOV.U32 R11, RZ, RZ, c[0x4][0x8c] ;  /* 0x01002300ff0b7624 */ /* 0x000fe400078e00ff */
[----:B------:R-:W-:Y:S02]  /*0dd0*/  IMAD.MOV.U32 R13, RZ, RZ, RZ ;  /* 0x000000ffff0d7224 */ /* 0x000fe400078e00ff */
[----:B0-----:R-:W-:Y:S01]  /*0de0*/  LEPC R18 ;  /* 0x000000000012734e */ /* 0x001fe20000000000 */
[----:B------:R-:W-:Y:S02]  /*0df0*/  MOV R3, 0xe60 ;  /* 0x00000e6000037802 */ /* 0x000fe40000000f00 */
[----:B------:R-:W-:Y:S02]  /*0e00*/  MOV R20, 0xde0 ;  /* 0x00000de000147802 */ /* 0x000fe40000000f00 */
[----:B------:R-:W-:Y:S02]  /*0e10*/  MOV R21, 0x0 ;  /* 0x0000000000157802 */ /* 0x000fe40000000f00 */
[----:B------:R-:W-:Y:S02]  /*0e20*/  MOV R0, 0x0 ;  /* 0x0000000000007802 */ /* 0x000fe40000000f00 */
[----:B------:R-:W-:-:S04]  /*0e30*/  IADD3 R20, P0, P1, -R20, R3, R18 ;  /* 0x0000000314147210 */ /* 0x000fc8000791e112 */
[----:B------:R-:W-:-:S04]  /*0e40*/  IADD3.X R21, ~R0, R21, R19, P0, P1 ;  /* 0x0000001500157210 */ /* 0x000fc800007e2513 */
[----:B-1----:R-:W-:Y:S05]  /*0e50*/  CALL.ABS.NOINC R14 ;  /* 0x000000000e007343 */ /* 0x002fea0003c00000 */
.L_x_1497:
[----:B------:R-:W-:Y:S01]  /*0e60*/  ISETP.NE.AND P6, PT, R37, RZ, PT ;  /* 0x000000ff2500720c */ /* 0x000fe20003fc5270 */
[----:B------:R-:W-:Y:S02]  /*0e70*/  IMAD R0, R22, R23, R36 ;  /* 0x0000001716007224 */ /* 0x000fe400078e0224 */
[----:B------:R-:W-:-:S03]  /*0e80*/  IMAD.MOV.U32 R5, RZ, RZ, c[0x0][0x1e0] ;  /* 0x00007800ff057624 */ /* 0x000fc600078e00ff */
[----:B------:R-:W-:-:S04]  /*0e90*/  LEA R14, R0, 0x820, 0x2 ;  /* 0x00000820000e7811 */ /* 0x000fc800078e10ff */
[----:B------:R-:W-:-:S03]  /*0ea0*/  LEA R15, R5, R14, 0x2 ;  /* 0x0000000e050f7211 */ /* 0x000fc600078e10ff */
[----:B------:R-:W-:Y:S05]  /*0eb0*/  @!P6 BRA `(.L_x_1498) ;  /* 0x000000300000e947 */ /* 0x000fea0003800000 */
[----:B------:R-:W-:Y:S01]  /*0ec0*/  ISETP.NE.AND P5, PT, RZ, c[0x0][0x1ec], PT ;  /* 0x00007b00ff007a0c */ /* 0x000fe20003fa5270 */
[----:B------:R0:W-:-:S12]  /*0ed0*/  STS.128 [R14], R32 ;  /* 0x000000200e007388 */ /* 0x0001d80000000c00 */
[----:B------:R0:W-:Y:S02]  /*0ee0*/  @!P5 STS.128 [R15], R24 ;  /* 0x000000180f00d388 */ /* 0x0001e40000000c00 */
.L_x_1498:
        /* <DEDUP_REMOVED lines=20> */
[----:B0-----:R-:W-:-:S05]  /*1030*/  LEA.HI R0, R0, R0, RZ, 0x1 ;  /* 0x0000000000007211 */ /* 0x001fca00078f08ff */
[----:B------:R-:W-:-:S05]  /*1040*/  IMAD.SHL.U32 R0, R0, 0x2, RZ ;  /* 0x0000000200007824 */ /* 0x000fca00078e00ff */
        /* <DEDUP_REMOVED lines=32> */
.L_x_1502:
[C---:B------:R-:W-:Y:S01]  /*1250*/  IMAD R21, R5.reuse, 0x4, R19 ;  /* 0x0000000405157824 */ /* 0x040fe200078e0213 */
[----:B0-----:R-:W-:Y:S01]  /*1260*/  LEA.HI R0, R0, R0, RZ, 0x1 ;  /* 0x0000000000007211 */ /* 0x001fe200078f08ff */
[----:B------:R-:W-:Y:S01]  /*1270*/  IMAD R18, R5, 0x4, R22 ;  /* 0x0000000405127824 */ /* 0x000fe200078e0216 */
[----:B------:R-:W-:Y:S02]  /*1280*/  BSSY B2, `(.L_x_1504) ;  /* 0x0000030000027945 */ /* 0x000fe40003800000 */
[----:B------:R0:W4:Y:S01]  /*1290*/  LDS R24, [R21] ;  /* 0x0000000015187984 */ /* 0x0001220000000800 */
[----:B------:R-:W-:-:S03]  /*12a0*/  SHF.L.U32 R0, R0, 0x1, RZ ;  /* 0x0000000100007819 */ /* 0x000fc600000006ff */
[----:B------:R0:W3:Y:S01]  /*12b0*/  LDS R26, [R21+0x4] ;  /* 0x00000400151a7984 */ /* 0x0000e20000000800 */
[----:B------:R-:W-:-:S03]  /*12c0*/  LOP3.LUT R7, R0, 0xfffffffc, RZ, 0xc0, !PT ;  /* 0xfffffffc00077812 */ /* 0x000fc600078ec0ff */
[----:B------:R0:W2:Y:S01]  /*12d0*/  LDS R25, [R18] ;  /* 0x0000000012197984 */ /* 0x0000a20000000800 */
[----:B------:R-:W-:-:S03]  /*12e0*/  ISETP.GE.AND P0, PT, R7, c[0x0][0x1e0], PT ;  /* 0x0000780007007a0c */ /* 0x000fc60003f06270 */
[----:B------:R0:W1:Y:S10]  /*12f0*/  LDS R27, [R18+0x4] ;  /* 0x00000400121b7984 */ /* 0x0000740000000800 */
[----:B------:R-:W-:Y:S05]  /*1300*/  @P0 BRA `(.L_x_1505) ;  /* 0x0000027000000947 */ /* 0x000fea0003800000 */
[----:B0-----:R-:W0:Y:S01]  /*1310*/  I2F R6, c[0x0][0x1e0] ;  /* 0x0000780000067b06 */ /* 0x001e220000201400 */
[----:B------:R-:W-:-:S02]  /*1320*/  IADD3 R4, R7, 0x2, RZ ;  /* 0x0000000207047810 */ /* 0x000fc40007ffe0ff */
        /* <DEDUP_REMOVED lines=27> */
[----:B------:R-:W-:Y:S01]  /*14e0*/  FMUL.FTZ R4, R24, R4 ;  /* 0x0000000418047220 */ /* 0x000fe20000410000 */
[----:B------:R-:W-:Y:S01]  /*14f0*/  MOV R34, R8 ;  /* 0x0000000800227202 */ /* 0x000fe20000000f00 */
[----:B------:R-:W-:Y:S02]  /*1500*/  FFMA.FTZ R26, R26, R6, -R11 ;  /* 0x000000061a1a7223 */ /* 0x000fe4000001080b */
[-C--:B0-----:R-:W-:Y:S02]  /*1510*/  FFMA.FTZ R3, R32, R0.reuse, -R3 ;  /* 0x0000000020037223 */ /* 0x081fe40000010803 */
[----:B------:R-:W-:Y:S02]  /*1520*/  FFMA.FTZ R24, R24, R0, -R7 ;  /* 0x0000000018187223 */ /* 0x000fe40000010807 */
[----:B------:R-:W-:-:S02]  /*1530*/  FFMA.FTZ R35, R35, R6, R9 ;  /* 0x0000000623237223 */ /* 0x000fc40000010009 */
[----:B------:R-:W-:Y:S02]  /*1540*/  FFMA.FTZ R27, R27, R6, R10 ;  /* 0x000000061b1b7223 */ /* 0x000fe4000001000a */
[-C--:B------:R-:W-:Y:S02]  /*1550*/  FFMA.FTZ R33, R33, R0.reuse, R5 ;  /* 0x0000000021217223 */ /* 0x080fe40000010005 */
[----:B------:R-:W-:Y:S02]  /*1560*/  FFMA.FTZ R25, R25, R0, R4 ;  /* 0x0000000019197223 */ /* 0x000fe40000010004 */
[----:B------:R-:W-:Y:S02]  /*1570*/  IMAD.MOV.U32 R32, RZ, RZ, R3 ;  /* 0x000000ffff207224 */ /* 0x000fe400078e0003 */
.L_x_1505:
[----:B0-----:R-:W-:Y:S05]  /*1580*/  BSYNC B2 ;  /* 0x0000000000027941 */ /* 0x001fea0003800000 */
.L_x_1504:
[----:B----4-:R0:W-:Y:S04]  /*1590*/  STS [R21], R24 ;  /* 0x0000001815007388 */ /* 0x0101e80000000800 */
[----:B---3--:R0:W-:Y:S04]  /*15a0*/  STS [R21+0x4], R26 ;  /* 0x0000041a15007388 */ /* 0x0081e80000000800 */
[----:B--2---:R0:W-:Y:S04]  /*15b0*/  STS [R18], R25 ;  /* 0x0000001912007388 */ /* 0x0041e80000000800 */
[----:B-1----:R0:W-:Y:S02]  /*15c0*/  STS [R18+0x4], R27 ;  /* 0x0000041b12007388 */ /* 0x0021e40000000800 */
.L_x_1503:
[----:B------:R-:W-:Y:S05]  /*15d0*/  BSYNC B1 ;  /* 0x0000000000017941 */ /* 0x000fea0003800000 */
.L_x_1501:
[----:B-1----:R1:W-:Y:S04]  /*15e0*/  STS [R19], R32 ;  /* 0x0000002013007388 */ /* 0x0023e80000000800 */
[----:B--2---:R1:W-:Y:S04]  /*15f0*/  STS [R19+0x4], R34 ;  /* 0x0000042213007388 */ /* 0x0043e80000000800 */
[----:B---3--:R1:W-:Y:S04]  /*1600*/  STS [R22], R33 ;  /* 0x0000002116007388 */ /* 0x0083e80000000800 */
[----:B----4-:R1:W-:Y:S02]  /*1610*/  STS [R22+0x4], R35 ;  /* 0x0000042316007388 */ /* 0x0103e40000000800 */
.L_x_1500:
[----:B------:R-:W-:Y:S05]  /*1620*/  BSYNC B0 ;  /* 0x0000000000007941 */ /* 0x000fea0003800000 */
.L_x_1499:
[----:B------:R-:W-:Y:S06]  /*1630*/  BAR.SYNC.DEFER_BLOCKING 0x0 ;  /* 0x0000000000007b1d */ /* 0x000fec0000010000 */
[----:B------:R-:W-:Y:S01]  /*1640*/  BSSY B0, `(.L_x_1506) ;  /* 0x0000005000007945 */ /* 0x000fe20003800000 */
[----:B------:R-:W-:Y:S05]  /*1650*/  @!P6 BRA `(.L_x_1507) ;  /* 0x000000300000e947 */ /* 0x000fea0003800000 */
[----:B------:R-:W-:Y:S01]  /*1660*/  ISETP.NE.AND P0, PT, RZ, c[0x0][0x1ec], PT ;  /* 0x00007b00ff007a0c */ /* 0x000fe20003f05270 */
[----:B01----:R0:W1:-:S12]  /*1670*/  LDS.128 R32, [R14] ;  /* 0x000000000e207984 */ /* 0x0030580000000c00 */
[----:B------:R0:W2:Y:S02]  /*1680*/  @!P0 LDS.128 R24, [R15] ;  /* 0x000000000f188984 */ /* 0x0000a40000000c00 */
.L_x_1507:
[----:B------:R-:W-:Y:S05]  /*1690*/  BSYNC B0 ;  /* 0x0000000000007941 */ /* 0x000fea0003800000 */
.L_x_1506:
[----:B------:R-:W-:Y:S06]  /*16a0*/  BAR.SYNC.DEFER_BLOCKING 0x0 ;  /* 0x0000000000007b1d */ /* 0x000fec0000010000 */
[----:B------:R-:W-:Y:S05]  /*16b0*/  BRA `(.L_x_1496) ;  /* 0x000004c000007947 */ /* 0x000fea0003800000 */
.L_x_1495:
[----:B------:R-:W-:Y:S01]  /*16c0*/  ISETP.NE.AND P0, PT, RZ, c[0x0][0x1ec], PT ;  /* 0x00007b00ff007a0c */ /* 0x000fe20003f05270 */
[----:B------:R-:W-:Y:S01]  /*16d0*/  BSSY B0, `(.L_x_1496) ;  /* 0x000004a000007945 */ /* 0x000fe20003800000 */
[----:B------:R-:W-:-:S11]  /*16e0*/  IADD3 R7, -R41, c[0x0][0x1ec], RZ ;  /* 0x00007b0029077a10 */ /* 0x000fd60007ffe1ff */
        /* <DEDUP_REMOVED lines=32> */
.L_x_1508:
        /* <DEDUP_REMOVED lines=28> */
[-C--:B------:R-:W-:Y:S02]  /*1ab0*/  FFMA.FTZ R35, R35, R10.reuse, R13 ;  /* 0x0000000a23237223 */ /* 0x080fe4000001000d */
        /* <DEDUP_REMOVED lines=10> */
[----:B------:R-:W-:Y:S02]  /*1b60*/  IMAD.MOV.U32 R34, RZ, RZ, R12 ;  /* 0x000000ffff227224 */ /* 0x000fe400078e000c */
.L_x_1509:
[----:B------:R-:W-:Y:S05]  /*1b70*/  BSYNC B0 ;  /* 0x0000000000007941 */ /* 0x000fea0003800000 */
.L_x_1496:
[----:B------:R-:W-:Y:S01]  /*1b80*/  ISETP.GT.AND P0, PT, R40, 0x3f, PT ;  /* 0x0000003f2800780c */ /* 0x000fe20003f04270 */
[----:B------:R-:W-:Y:S01]  /*1b90*/  BSSY B0, `(.L_x_1510) ;  /* 0x0000012000007945 */ /* 0x000fe20003800000 */
[----:B------:R-:W-:-:S11]  /*1ba0*/  IMAD.MOV.U32 R0, RZ, RZ, RZ ;  /* 0x000000ffff007224 */ /* 0x000fd600078e00ff */
[----:B------:R-:W-:Y:S05]  /*1bb0*/  @P0 BRA `(.L_x_1511) ;  /* 0x000000f000000947 */ /* 0x000fea0003800000 */
[----:B------:R-:W-:Y:S01]  /*1bc0*/  ISETP.GT.AND P1, PT, R40, 0x27, PT ;  /* 0x000000272800780c */ /* 0x000fe20003f24270 */
[----:B------:R-:W-:Y:S01]  /*1bd0*/  IMAD.U32 R0, RZ, RZ, UR40 ;  /* 0x00000028ff007e24 */ /* 0x000fe2000f8e00ff */
[----:B-1----:R1:W-:Y:S02]  /*1be0*/  STS.128 [R40.X16+0x20], R32 ;  /* 0x0000202028007388 */ /* 0x0023e4000000cc00 */
[----:B------:R-:W-:Y:S02]  /*1bf0*/  ISETP.NE.OR P0, PT, RZ, c[0x0][0x1ec], P1 ;  /* 0x00007b00ff007a0c */ /* 0x000fe40000f05670 */
[----:B------:R-:W-:-:S11]  /*1c00*/  ISETP.NE.AND P1, PT, RZ, c[0x0][0x1ec], PT ;  /* 0x00007b00ff007a0c */ /* 0x000fd60003f25270 */
[----:B------:R-:W-:Y:S01]  /*1c10*/  @!P0 SHF.L.U32 R0, R0, 0x2, RZ ;  /* 0x0000000200008819 */ /* 0x000fe200000006ff */
[----:B------:R-:W-:Y:S01]  /*1c20*/  @!P0 IMAD.MOV.U32 R5, RZ, RZ, 0x4 ;  /* 0x00000004ff058424 */ /* 0x000fe200078e00ff */
[----:B------:R1:W-:Y:S03]  /*1c30*/  @!P1 STS.128 [R40.X16+0x420], R28 ;  /* 0x0004201c28009388 */ /* 0x0003e6000000cc00 */
[----:B------:R-:W-:-:S04]  /*1c40*/  @!P0 IMAD R0, R17, c[0x0][0x1d4], R0 ;  /* 0x0000750011008a24 */ /* 0x000fc800078e0200 */
[----:B------:R-:W-:-:S04]  /*1c50*/  @!P0 IMAD.WIDE R4, R0, R5, c[0x0][0x198] ;  /* 0x0000660000048625 */ /* 0x000fc800078e0205 */
[----:B--2---:R-:W-:Y:S01]  /*1c60*/  FMUL.FTZ R0, R32, R24 ;  /* 0x0000001820007220 */ /* 0x004fe20000410000 */
[----:B------:R1:W-:Y:S03]  /*1c70*/  @!P0 STG.E.128 [R4.64], R24 ;  /* 0x0000001804008986 */ /* 0x0003e6000c101d24 */
[----:B------:R-:W-:-:S04]  /*1c80*/  FFMA.FTZ R3, R33, R25, R0 ;  /* 0x0000001921037223 */ /* 0x000fc80000010000 */
[----:B------:R-:W-:-:S04]  /*1c90*/  FFMA.FTZ R0, R34, R26, R3 ;  /* 0x0000001a22007223 */ /* 0x000fc80000010003 */
[----:B------:R-:W-:Y:S02]  /*1ca0*/  FFMA.FTZ R0, R35, R27, R0 ;  /* 0x0000001b23007223 */ /* 0x000fe40000010000 */
.L_x_1511:
[----:B------:R-:W-:Y:S05]  /*1cb0*/  BSYNC B0 ;  /* 0x0000000000007941 */ /* 0x000fea0003800000 */
.L_x_1510:
[----:B------:R-:W3:Y:S01]  /*1cc0*/  SHFL.BFLY PT, R3, R0, 0x10, 0x1f ;  /* 0x0e001f0000037f89 */ /* 0x000ee200000e0000 */
[----:B------:R-:W-:Y:S01]  /*1cd0*/  LOP3.LUT P0, R8, R40, 0x1f, RZ, 0xc0, !PT ;  /* 0x0000001f28087812 */ /* 0x000fe2000780c0ff */
[----:B------:R-:W-:Y:S01]  /*1ce0*/  BSSY B0, `(.L_x_1512) ;  /* 0x000002a000007945 */ /* 0x000fe20003800000 */
[----:B------:R-:W-:Y:S02]  /*1cf0*/  MOV R17, 0xff7fffff ;  /* 0xff7fffff00117802 */ /* 0x000fe40000000f00 */
[----:B------:R-:W-:Y:S01]  /*1d00*/  ISETP.GT.U32.AND P1, PT, R8, 0x1, PT ;  /* 0x000000010800780c */ /* 0x000fe20003f24070 */
[----:B---3--:R-:W-:-:S08]  /*1d10*/  FADD.FTZ R3, R3, R0 ;  /* 0x0000000003037221 */ /* 0x008fd00000010000 */
[----:B------:R-:W-:Y:S01]  /*1d20*/  @!P0 SHF.R.U32.HI R0, RZ, 0x3, R40 ;  /* 0x00000003ff008819 */ /* 0x000fe20000011628 */
[----:B-1----:R-:W1:Y:S03]  /*1d30*/  SHFL.BFLY PT, R4, R3, 0x8, 0x1f ;  /* 0x0d001f0003047f89 */ /* 0x002e6600000e0000 */
[----:B------:R-:W-:Y:S01]  /*1d40*/  @!P0 LOP3.LUT R0, R0, 0x1ffffffc, RZ, 0xc0, !PT ;  /* 0x1ffffffc00008812 */ /* 0x000fe200078ec0ff */
[----:B-1----:R-:W-:Y:S02]  /*1d50*/  FADD.FTZ R4, R3, R4 ;  /* 0x0000000403047221 */ /* 0x002fe40000010000 */
[----:B------:R-:W-:-:S03]  /*1d60*/  IMAD.U32 R3, RZ, RZ, UR38 ;  /* 0x00000026ff037e24 */ /* 0x000fc6000f8e00ff */
[----:B------:R-:W1:Y:S02]  /*1d70*/  SHFL.BFLY PT, R5, R4, 0x4, 0x1f ;  /* 0x0c801f0004057f89 */ /* 0x000e6400000e0000 */
        /* <DEDUP_REMOVED lines=9> */
[----:B------:R-:W-:Y:S04]  /*1e10*/  @!P0 STS [R0+0x8], R7 ;  /* 0x0000080700008388 */ /* 0x000fe80000000800 */
[----:B------:R-:W-:Y:S01]  /*1e20*/  BAR.SYNC.DEFER_BLOCKING 0x0 ;  /* 0x0000000000007b1d */ /* 0x000fe20000010000 */
[----:B------:R-:W-:-:S05]  /*1e30*/  ISETP.NE.AND P0, PT, R40, RZ, PT ;  /* 0x000000ff2800720c */ /* 0x000fca0003f05270 */
[----:B------:R-:W1:Y:S04]  /*1e40*/  @!P1 LDS R7, [R8.X4+0x8] ;  /* 0x0000080008079984 */ /* 0x000e680000004800 */
[----:B-1----:R-:W1:Y:S02]  /*1e50*/  SHFL.BFLY PT, R4, R7, 0x1, 0x1f ;  /* 0x0c201f0007047f89 */ /* 0x002e6400000e0000 */
[----:B-1----:R-:W-:-:S06]  /*1e60*/  FADD.FTZ R4, R4, R7 ;  /* 0x0000000704047221 */ /* 0x002fcc0000010000 */
[----:B------:R-:W1:Y:S01]  /*1e70*/  SHFL.IDX PT, R4, R4, RZ, 0x1f ;  /* 0x00001fff04047589 */ /* 0x000e6200000e0000 */
[----:B------:R-:W-:Y:S05]  /*1e80*/  @P0 BRA `(.L_x_1513) ;  /* 0x000000f000000947 */ /* 0x000fea0003800000 */
[----:B------:R-:W-:Y:S01]  /*1e90*/  ISETP.NE.U32.AND P0, PT, RZ, c[0x0][0x218], PT ;  /* 0x00008600ff007a0c */ /* 0x000fe20003f05070 */
[----:B------:R-:W-:Y:S02]  /*1ea0*/  IMAD.U32 R6, RZ, RZ, UR6 ;  /* 0x00000006ff067e24 */ /* 0x000fe4000f8e00ff */
[----:B------:R-:W-:Y:S01]  /*1eb0*/  IMAD.U32 R3, RZ, RZ, UR38 ;  /* 0x00000026ff037e24 */ /* 0x000fe2000f8e00ff */
[----:B------:R-:W-:Y:S01]  /*1ec0*/  ISETP.NE.AND.EX P0, PT, RZ, c[0x0][0x21c], PT, P0 ;  /* 0x00008700ff007a0c */ /* 0x000fe20003f05300 */
[----:B-1----:R-:W-:-:S03]  /*1ed0*/  FMUL.FTZ R17, R4, c[0x0][0x1f0] ;  /* 0x00007c0004117a20 */ /* 0x002fc60000410000 */
[----:B------:R-:W-:-:S09]  /*1ee0*/  IADD3 R6, -R6, -0x1, R3 ;  /* 0xffffffff06067810 */ /* 0x000fd20007ffe103 */
[----:B------:R-:W-:Y:S05]  /*1ef0*/  @!P0 BRA `(.L_x_1514) ;  /* 0x0000007000008947 */ /* 0x000fea0003800000 */
[----:B------:R-:W-:Y:S01]  /*1f00*/  IADD3 R3, -R41, UR39, RZ ;  /* 0x0000002729037c10 */ /* 0x000fe2000fffe1ff */
[----:B------:R-:W-:-:S04]  /*1f10*/  HFMA2.MMA R5, -RZ, RZ, 0, 2.384185791015625e-07 ;  /* 0x00000004ff057435 */ /* 0x000fc800000001ff */
[----:B------:R-:W-:-:S04]  /*1f20*/  IMAD R0, R252, c[0x0][0x220], R3 ;  /* 0x00008800fc007a24 */ /* 0x000fc800078e0203 */
[----:B------:R-:W-:-:S04]  /*1f30*/  IMAD R0, R0, c[0x0][0x220], R3 ;  /* 0x0000880000007a24 */ /* 0x000fc800078e0203 */
[----:B------:R-:W-:-:S06]  /*1f40*/  IMAD.WIDE R4, R0, R5, c[0x0][0x218] ;  /* 0x0000860000047625 */ /* 0x000fcc00078e0205 */
[----:B------:R-:W3:Y:S02]  /*1f50*/  LDG.E R4, [R4.64] ;  /* 0x0000002404047981 */ /* 0x000ee4000c1e1900 */
[----:B---3--:R-:W-:-:S05]  /*1f60*/  FADD.FTZ R17, R17, R4 ;  /* 0x0000000411117221 */ /* 0x008fca0000010000 */
.L_x_1514:
[----:B------:R1:W-:Y:S02]  /*1f70*/  STS [R6.X4+0x820], R17 ;  /* 0x0008201106007388 */ /* 0x0003e40000004800 */
.L_x_1513:
[----:B------:R-:W-:Y:S05]  /*1f80*/  BSYNC B0 ;  /* 0x0000000000007941 */ /* 0x000fea0003800000 */
.L_x_1512:
[----:B------:R-:W-:Y:S01]  /*1f90*/  BAR.SYNC.DEFER_BLOCKING 0x0 ;  /* 0x0000000000007b1d */ /* 0x000fe20000010000 */
[----:B------:R-:W-:Y:S01]  /*1fa0*/  LEA.HI R5, R40, R40, RZ, 0x1 ;  /* 0x0000002828057211 */ /* 0x000fe200078f08ff */
[----:B------:R-:W-:Y:S01]  /*1fb0*/  UIADD3 UR4, UR39, 0xf, -UR6 ;  /* 0x0000000f27047890 */ /* 0x000fe2000fffe806 */
[----:B------:R-:W-:Y:S02]  /*1fc0*/  ISETP.NE.AND P1, PT, RZ, c[0x0][0x1ec], PT ;  /* 0x00007b00ff007a0c */ /* 0x000fe40003f25270 */
[C---:B------:R-:W-:Y:S01]  /*1fd0*/  LOP3.LUT R0, R5.reuse, 0xfffffffe, RZ, 0xc0, !PT ;  /* 0xfffffffe05007812 */ /* 0x040fe200078ec0ff */
[----:B------:R-:W-:Y:S01]  /*1fe0*/  USHF.R.S32.HI UR5, URZ, 0x1f, UR4 ;  /* 0x0000001f3f057899 */ /* 0x000fe20008011404 */
[----:B------:R-:W-:-:S03]  /*1ff0*/  LEA.HI.SX32 R5, R5, UR6, 0x1f ;  /* 0x0000000605057c11 */ /* 0x000fc6000f8ffaff */
[----:B------:R-:W-:Y:S01]  /*2000*/  IMAD.IADD R0, R40, 0x1, -R0 ;  /* 0x0000000128007824 */ /* 0x000fe200078e0a00 */
[----:B------:R-:W-:-:S04]  /*2010*/  ULEA.HI UR5, UR5, UR4, URZ, 0x4 ;  /* 0x0000000405057291 */ /* 0x000fc8000f8f203f */
[----:B------:R-:W-:-:S04]  /*2020*/  ULOP3.LUT UR5, UR5, 0xfffffff0, URZ, 0xc0, !UPT ;  /* 0xfffffff005057892 */ /* 0x000fc8000f8ec03f */
[----:B------:R-:W-:Y:S01]  /*2030*/  UIADD3 UR5, UR5, UR6, URZ ;  /* 0x0000000605057290 */ /* 0x000fe2000fffe03f */
[----:B-1----:R-:W1:Y:S05]  /*2040*/  LDS.64 R6, [R0.X8+0x20] ;  /* 0x0000200000067984 */ /* 0x002e6a0000008a00 */
[----:B------:R-:W-:Y:S01]  /*2050*/  ISETP.GE.AND P0, PT, R5, UR5, PT ;  /* 0x0000000505007c0c */ /* 0x000fe2000bf06270 */
[----:B------:R-:W3:Y:S04]  /*2060*/  LDS.64 R10, [R0.X8+0x30] ;  /* 0x00003000000a7984 */ /* 0x000ee80000008a00 */
[----:B------:R-:W4:Y:S04]  /*2070*/  LDS.64 R8, [R0.X8+0x40] ;  /* 0x0000400000087984 */ /* 0x000f280000008a00 */
[----:B-1----:R-:W-:Y:S04]  /*2080*/  STL.64 [R1+0x248], R6 ;  /* 0x0002480601007387 */ /* 0x002fe80000100a00 */
[----:B------:R-:W1:Y:S04]  /*2090*/  LDS.64 R6, [R0.X8+0x50] ;  /* 0x0000500000067984 */ /* 0x000e680000008a00 */
[----:B---3--:R-:W-:Y:S04]  /*20a0*/  STL.64 [R1+0x240], R10 ;  /* 0x0002400a01007387 */ /* 0x008fe80000100a00 */
[----:B------:R-:W3:Y:S04]  /*20b0*/  LDS.64 R10, [R0.X8+0x60] ;  /* 0x00006000000a7984 */ /* 0x000ee80000008a00 */
[----:B----4-:R-:W-:Y:S04]  /*20c0*/  STL.64 [R1+0x238], R8 ;  /* 0x0002380801007387 */ /* 0x010fe80000100a00 */
        /* <DEDUP_REMOVED lines=117> */
[----:B---3--:R3:W-:Y:S04]  /*2820*/  STL.64 [R1+0x60], R10 ;  /* 0x0000600a01007387 */ /* 0x0087e80000100a00 */
[----:B----4-:R3:W-:Y:S04]  /*2830*/  STL.64 [R1+0x58], R8 ;  /* 0x0000580801007387 */ /* 0x0107e80000100a00 */
[----:B-1----:R3:W-:Y:S01]  /*2840*/  STL.64 [R1+0x50], R6 ;  /* 0x0000500601007387 */ /* 0x0027e20000100a00 */
[----:B------:R-:W-:Y:S05]  /*2850*/  @P1 BRA `(.L_x_1515) ;  /* 0x000004a000001947 */ /* 0x000fea0003800000 */
[----:B---3--:R-:W1:Y:S04]  /*2860*/  LDS.64 R6, [R0.X8+0x420] ;  /* 0x0004200000067984 */ /* 0x008e680000008a00 */
[----:B------:R-:W3:Y:S04]  /*2870*/  LDS.64 R10, [R0.X8+0x430] ;  /* 0x00043000000a7984 */ /* 0x000ee80000008a00 */
[----:B------:R-:W4:Y:S04]  /*2880*/  LDS.64 R8, [R0.X8+0x440] ;  /* 0x0004400000087984 */ /* 0x000f280000008a00 */
[----:B------:R-:W-:Y:S04]  /*2890*/  LDS.64 R250, [R0.X8+0x4c0] ;  /* 0x0004c00000fa7984 */ /* 0x000fe80000008a00 */
[----:B------:R-:W-:Y:S04]  /*28a0*/  LDS.64 R248, [R0.X8+0x4d0] ;  /* 0x0004d00000f87984 */ /* 0x000fe80000008a00 */
[----:B------:R-:W-:Y:S04]  /*28b0*/  LDS.64 R246, [R0.X8+0x4e0] ;  /* 0x0004e00000f67984 */ /* 0x000fe80000008a00 */
[----:B------:R-:W-:Y:S04]  /*28c0*/  LDS.64 R244, [R0.X8+0x4f0] ;  /* 0x0004f00000f47984 */ /* 0x000fe80000008a00 */
[----:B------:R-:W-:Y:S04]  /*28d0*/  LDS.64 R12, [R0.X8+0x500] ;  /* 0x00050000000c7984 */ /* 0x000fe80000008a00 */
[----:B0-----:R-:W-:Y:S04]  /*28e0*/  LDS.64 R14, [R0.X8+0x510] ;  /* 0x00051000000e7984 */ /* 0x001fe80000008a00 */
[----:B------:R-:W-:Y:S04]  /*28f0*/  LDS.64 R18, [R0.X8+0x520] ;  /* 0x0005200000127984 */ /* 0x000fe80000008a00 */
[----:B-1----:R-:W-:Y:S04]  /*2900*/  STL.64 [R1+0x48], R6 ;  /* 0x0000480601007387 */ /* 0x002fe80000100a00 */
[----:B------:R-:W0:Y:S04]  /*2910*/  LDS.64 R6, [R0.X8+0x450] ;  /* 0x0004500000067984 */ /* 0x000e280000008a00 */
[----:B---3--:R-:W-:Y:S04]  /*2920*/  STL.64 [R1+0x40], R10 ;  /* 0x0000400a01007387 */ /* 0x008fe80000100a00 */
[----:B------:R-:W1:Y:S04]  /*2930*/  LDS.64 R10, [R0.X8+0x460] ;  /* 0x00046000000a7984 */ /* 0x000e680000008a00 */
[----:B----4-:R-:W-:Y:S04]  /*2940*/  STL.64 [R1+0x38], R8 ;  /* 0x0000380801007387 */ /* 0x010fe80000100a00 */
[----:B------:R-:W3:Y:S04]  /*2950*/  LDS.64 R8, [R0.X8+0x470] ;  /* 0x0004700000087984 */ /* 0x000ee80000008a00 */
[----:B------:R-:W-:Y:S04]  /*2960*/  LDS.64 R20, [R0.X8+0x530] ;  /* 0x0005300000147984 */ /* 0x000fe80000008a00 */
[----:B------:R-:W-:Y:S04]  /*2970*/  LDS.64 R22, [R0.X8+0x540] ;  /* 0x0005400000167984 */ /* 0x000fe80000008a00 */
[----:B--2---:R-:W-:Y:S04]  /*2980*/  LDS.64 R24, [R0.X8+0x550] ;  /* 0x0005500000187984 */ /* 0x004fe80000008a00 */
[----:B------:R-:W-:Y:S04]  /*2990*/  LDS.64 R26, [R0.X8+0x560] ;  /* 0x00056000001a7984 */ /* 0x000fe80000008a00 */
[----:B------:R-:W-:Y:S04]  /*29a0*/  LDS.64 R28, [R0.X8+0x570] ;  /* 0x00057000001c7984 */ /* 0x000fe80000008a00 */
[----:B0-----:R-:W-:Y:S04]  /*29b0*/  STL.64 [R1+0x30], R6 ;  /* 0x0000300601007387 */ /* 0x001fe80000100a00 */
[----:B------:R-:W0:Y:S04]  /*29c0*/  LDS.64 R6, [R0.X8+0x480] ;  /* 0x0004800000067984 */ /* 0x000e280000008a00 */
[----:B-1----:R-:W-:Y:S04]  /*29d0*/  STL.64 [R1+0x28], R10 ;  /* 0x0000280a01007387 */ /* 0x002fe80000100a00 */
[----:B------:R-:W1:Y:S04]  /*29e0*/  LDS.64 R10, [R0.X8+0x490] ;  /* 0x00049000000a7984 */ /* 0x000e680000008a00 */
[----:B---3--:R-:W-:Y:S04]  /*29f0*/  STL.64 [R1+0x20], R8 ;  /* 0x0000200801007387 */ /* 0x008fe80000100a00 */
[----:B------:R-:W2:Y:S04]  /*2a00*/  LDS.64 R8, [R0.X8+0x4a0] ;  /* 0x0004a00000087984 */ /* 0x000ea80000008a00 */
[----:B------:R-:W-:Y:S04]  /*2a10*/  LDS.64 R30, [R0.X8+0x580] ;  /* 0x00058000001e7984 */ /* 0x000fe80000008a00 */
[----:B------:R-:W-:Y:S04]  /*2a20*/  LDS.64 R32, [R0.X8+0x590] ;  /* 0x0005900000207984 */ /* 0x000fe80000008a00 */
[----:B------:R-:W-:Y:S04]  /*2a30*/  LDS.64 R34, [R0.X8+0x5a0] ;  /* 0x0005a00000227984 */ /* 0x000fe80000008a00 */
[----:B------:R-:W-:Y:S04]  /*2a40*/  LDS.64 R36, [R0.X8+0x5b0] ;  /* 0x0005b00000247984 */ /* 0x000fe80000008a00 */
[----:B------:R-:W-:Y:S04]  /*2a50*/  LDS.64 R38, [R0.X8+0x5c0] ;  /* 0x0005c00000267984 */ /* 0x000fe80000008a00 */
[----:B0-----:R-:W-:Y:S04]  /*2a60*/  STL.64 [R1+0x18], R6 ;  /* 0x0000180601007387 */ /* 0x001fe80000100a00 */
[----:B------:R-:W0:Y:S04]  /*2a70*/  LDS.64 R6, [R0.X8+0x4b0] ;  /* 0x0004b00000067984 */ /* 0x000e280000008a00 */
[----:B------:R3:W4:Y:S04]  /*2a80*/  LDS.64 R40, [R0.X8+0x5d0] ;  /* 0x0005d00000287984 */ /* 0x0007280000008a00 */
        /* <DEDUP_REMOVED lines=29> */
[----:B------:R3:W3:Y:S04]  /*2c60*/  LDS.64 R100, [R0.X8+0x7b0] ;  /* 0x0007b00000647984 */ /* 0x0006e80000008a00 */
[----:B------:R0:W3:Y:S04]  /*2c70*/  LDS.64 R102, [R0.X8+0x7c0] ;  /* 0x0007c00000667984 */ /* 0x0000e80000008a00 */
[----:B------:R0:W3:Y:S04]  /*2c80*/  LDS.64 R104, [R0.X8+0x7d0] ;  /* 0x0007d00000687984 */ /* 0x0000e80000008a00 */
[----:B------:R0:W3:Y:S04]  /*2c90*/  LDS.64 R106, [R0.X8+0x7e0] ;  /* 0x0007e000006a7984 */ /* 0x0000e80000008a00 */
[----:B------:R0:W3:Y:S04]  /*2ca0*/  LDS.64 R108, [R0.X8+0x7f0] ;  /* 0x0007f000006c7984 */ /* 0x0000e80000008a00 */
[----:B------:R0:W3:Y:S04]  /*2cb0*/  LDS.64 R110, [R0.X8+0x800] ;  /* 0x00080000006e7984 */ /* 0x0000e80000008a00 */
[----:B------:R0:W3:Y:S04]  /*2cc0*/  LDS.64 R112, [R0.X8+0x810] ;  /* 0x0008100000707984 */ /* 0x0000e80000008a00 */
[----:B-1----:R1:W-:Y:S04]  /*2cd0*/  STL.64 [R1+0x10], R10 ;  /* 0x0000100a01007387 */ /* 0x0023e80000100a00 */
[----:B--2---:R1:W-:Y:S04]  /*2ce0*/  STL.64 [R1+0x8], R8 ;  /* 0x0000080801007387 */ /* 0x0043e80000100a00 */
[----:B0-----:R1:W-:Y:S02]  /*2cf0*/  STL.64 [R1], R6 ;  /* 0x0000000601007387 */ /* 0x0013e40000100a00 */
.L_x_1515:
[----:B----4-:R-:W-:Y:S01]  /*2d00*/  BSSY B0, `(.L_x_1516) ;  /* 0x0000b79000007945 */ /* 0x010fe20003800000 */
[----:B---3--:R-:W-:Y:S01]  /*2d10*/  IMAD.SHL.U32 R0, R0, 0x2, RZ ;  /* 0x0000000200007824 */ /* 0x008fe200078e00ff */
[----:B------:R-:W-:Y:S05]  /*2d20*/  @P0 BRA `(.L_x_1517) ;  /* 0x0000b76000000947 */ /* 0x000fea0003800000 */
[----:B------:R-:W-:Y:S02]  /*2d30*/  IMAD R4, R115, 0xa0, RZ ;  /* 0x000000a073047824 */ /* 0x000fe400078e02ff */
[----:B------:R-:W-:-:S02]  /*2d40*/  IMAD R3, R114, c[0x0][0x1d4], R0 ;  /* 0x0000750072037a24 */ /* 0x000fc400078e0200 */
[----:B------:R-:W-:-:S03]  /*2d50*/  IMAD R4, R4, c[0x0][0x1d4], R0 ;  /* 0x0000750004047a24 */ /* 0x000fc600078e0200 */
[----:B-1----:R-:W-:Y:S02]  /*2d60*/  SHF.R.S32.HI R7, RZ, 0x1f, R3 ;  /* 0x0000001fff077819 */ /* 0x002fe40000011403 */
[----:B------:R-:W-:Y:S02]  /*2d70*/  SHF.R.S32.HI R6, RZ, 0x1f, R4 ;  /* 0x0000001fff067819 */ /* 0x000fe40000011404 */
.L_x_1777:
[----:B------:R-:W-:Y:S01]  /*2d80*/  IABS R114, c[0x0][0x1d4] ;  /* 0x0000750000727a13 */ /* 0x000fe20000000000 */
[----:B------:R-:W-:Y:S01]  /*2d90*/  IMAD.MOV.U32 R8, RZ, RZ, RZ ;  /* 0x000000ffff087224 */ /* 0x000fe200078e00ff */
[----:B------:R-:W1:Y:S02]  /*2da0*/  S2R R115, SR_CTAID.Y ;  /* 0x0000000000737919 */ /* 0x000e640000002600 */
[----:B------:R-:W3:Y:S08]  /*2db0*/  I2F.RP R7, R114 ;  /* 0x0000007200077306 */ /* 0x000ef00000209400 */
[----:B---3--:R-:W3:Y:S02]  /*2dc0*/  MUFU.RCP R7, R7 ;  /* 0x0000000700077308 */ /* 0x008ee40000001000 */
[----:B---3--:R-:W-:-:S06]  /*2dd0*/  IADD3 R7, R7, 0xffffffe, RZ ;  /* 0x0ffffffe07077810 */ /* 0x008fcc0007ffe0ff */
[----:B------:R-:W3:Y:S02]  /*2de0*/  F2I.FTZ.U32.TRUNC.NTZ R9, R7 ;  /* 0x0000000700097305 */ /* 0x000ee4000021f000 */
[----:B---3--:R-:W-:-:S05]  /*2df0*/  IADD3 R7, RZ, -R9, RZ ;  /* 0x80000009ff077210 */ /* 0x008fca0007ffe0ff */
[----:B------:R-:W-:-:S04]  /*2e00*/  IMAD R7, R7, R114, RZ ;  /* 0x0000007207077224 */ /* 0x000fc800078e02ff */
[----:B------:R-:W-:Y:S01]  /*2e10*/  IMAD.HI.U32 R8, R9, R7, R8 ;  /* 0x0000000709087227 */ /* 0x000fe200078e0008 */
[----:B------:R-:W-:-:S05]  /*2e20*/  IABS R7, R5 ;  /* 0x0000000500077213 */ /* 0x000fca0000000000 */
[----:B------:R-:W-:-:S04]  /*2e30*/  IMAD.HI.U32 R8, R8, R7, RZ ;  /* 0x0000000708087227 */ /* 0x000fc800078e00ff */
[----:B------:R-:W-:-:S04]  /*2e40*/  IMAD.MOV R8, RZ, RZ, -R8 ;  /* 0x000000ffff087224 */ /* 0x000fc800078e0a08 */
[----:B------:R-:W-:-:S05]  /*2e50*/  IMAD R7, R114, R8, R7 ;  /* 0x0000000872077224 */ /* 0x000fca00078e0207 */
[----:B------:R-:W-:-:S13]  /*2e60*/  ISETP.GT.U32.AND P0, PT, R114, R7, PT ;  /* 0x000000077200720c */ /* 0x000fda0003f04070 */
[----:B------:R-:W-:Y:S02]  /*2e70*/  @!P0 IADD3 R7, R7, -R114, RZ ;  /* 0x8000007207078210 */ /* 0x000fe40007ffe0ff */
[----:B------:R-:W-:Y:S02]  /*2e80*/  ISETP.NE.U32.AND P0, PT, RZ, c[0x0][0x200], PT ;  /* 0x00008000ff007a0c */ /* 0x000fe40003f05070 */
[----:B------:R-:W-:Y:S02]  /*2e90*/  ISETP.GT.U32.AND P1, PT, R114, R7, PT ;  /* 0x000000077200720c */ /* 0x000fe40003f24070 */
[----:B------:R-:W-:-:S11]  /*2ea0*/  ISETP.NE.AND.EX P0, PT, RZ, c[0x0][0x204], PT, P0 ;  /* 0x00008100ff007a0c */ /* 0x000fd60003f05300 */
[----:B------:R-:W-:Y:S02]  /*2eb0*/  @!P1 IMAD.IADD R7, R7, 0x1, -R114 ;  /* 0x0000000107079824 */ /* 0x000fe400078e0a72 */
[----:B-1----:R-:W-:Y:S01]  /*2ec0*/  IMAD R114, R115, c[0x0][0x1d4], RZ ;  /* 0x0000750073727a24 */ /* 0x002fe200078e02ff */
[----:B------:R-:W-:-:S04]  /*2ed0*/  @P0 SHF.R.S32.HI R9, RZ, 0x1f, R5 ;  /* 0x0000001fff090819 */ /* 0x000fc80000011405 */
[--C-:B------:R-:W-:Y:S02]  /*2ee0*/  @P0 SHF.R.S32.HI R115, RZ, 0x1f, R114.reuse ;  /* 0x0000001fff730819 */ /* 0x100fe40000011472 */
[----:B------:R-:W-:-:S04]  /*2ef0*/  @P0 IADD3 R8, P1, P2, R5, c[0x0][0x200], R114 ;  /* 0x0000800005080a10 */ /* 0x000fc80007a3e072 */
[----:B------:R-:W-:-:S05]  /*2f00*/  @P0 IADD3.X R9, R9, c[0x0][0x204], R115, P1, P2 ;  /* 0x0000810009090a10 */ /* 0x000fca0000fe4473 */
[----:B------:R1:W3:Y:S01]  /*2f10*/  @P0 LDG.E.U8 R8, [R8.64] ;  /* 0x0000002408080981 */ /* 0x0002e2000c1e1100 */
[----:B------:R-:W-:Y:S01]  /*2f20*/  ISETP.GE.AND P1, PT, R5, RZ, PT ;  /* 0x000000ff0500720c */ /* 0x000fe20003f26270 */
[----:B------:R-:W-:Y:S01]  /*2f30*/  BSSY B1, `(.L_x_1518) ;  /* 0x0000034000017945 */ /* 0x000fe20003800000 */
[----:B------:R-:W-:Y:S02]  /*2f40*/  ISETP.NE.AND P2, PT, RZ, c[0x0][0x1d4], PT ;  /* 0x00007500ff007a0c */ /* 0x000fe40003f45270 */
[----:B------:R-:W-:-:S09]  /*2f50*/  MOV R242, c[0x0][0x1d4] ;  /* 0x0000750000f27a02 */ /* 0x000fd20000000f00 */
[----:B------:R-:W-:Y:S02]  /*2f60*/  @!P1 IMAD.MOV R7, RZ, RZ, -R7 ;  /* 0x000000ffff079224 */ /* 0x000fe400078e0a07 */
[----:B------:R-:W-:-:S04]  /*2f70*/  @!P2 LOP3.LUT R7, RZ, c[0x0][0x1d4], RZ, 0x33, !PT ;  /* 0x00007500ff07aa12 */ /* 0x000fc800078e33ff */
[----:B-1----:R-:W-:Y:S02]  /*2f80*/  SHF.R.S32.HI R9, RZ, 0x1f, R7 ;  /* 0x0000001fff097819 */ /* 0x002fe40000011407 */
[----:B---3--:R-:W-:Y:S02]  /*2f90*/  ISETP.NE.AND P0, PT, R8, RZ, P0 ;  /* 0x000000ff0800720c */ /* 0x008fe40000705270 */
[----:B------:R-:W-:-:S04]  /*2fa0*/  IADD3 R8, P1, R7, R114, RZ ;  /* 0x0000007207087210 */ /* 0x000fc80007f3e0ff */
[----:B------:R-:W-:Y:S02]  /*2fb0*/  LEA.HI.X.SX32 R9, R114, R9, 0x1, P1 ;  /* 0x0000000972097211 */ /* 0x000fe400008f0eff */
[----:B------:R-:W-:-:S04]  /*2fc0*/  LEA R114, P1, R8, c[0x0][0x1a8], 0x2 ;  /* 0x00006a0008727a11 */ /* 0x000fc800078210ff */
[----:B------:R-:W-:Y:S01]  /*2fd0*/  LEA.HI.X R115, R8, c[0x0][0x1ac], R9, 0x2, P1 ;  /* 0x00006b0008737a11 */ /* 0x000fe200008f1409 */
[----:B------:R-:W-:Y:S01]  /*2fe0*/  IMAD R8, R242, 0xa0, RZ ;  /* 0x000000a0f2087824 */ /* 0x000fe200078e02ff */
[----:B------:R-:W-:-:S13]  /*2ff0*/  ISETP.GE.AND P1, PT, R5, UR39, PT ;  /* 0x0000002705007c0c */ /* 0x000fda000bf26270 */
[----:B------:R-:W-:Y:S05]  /*3000*/  @P1 BRA `(.L_x_1519) ;  /* 0x0000026000001947 */ /* 0x000fea0003800000 */
[----:B------:R-:W-:Y:S01]  /*3010*/  IMAD.SHL.U32 R9, R7, 0x4, RZ ;  /* 0x0000000407097824 */ /* 0x000fe200078e00ff */
[----:B------:R-:W-:Y:S01]  /*3020*/  BSSY B2, `(.L_x_1520) ;  /* 0x000000e000027945 */ /* 0x000fe20003800000 */
[----:B------:R-:W-:Y:S01]  /*3030*/  ISETP.NE.AND P4, PT, RZ, c[0x0][0x1ec], PT ;  /* 0x00007b00ff007a0c */ /* 0x000fe20003f85270 */
[----:B------:R-:W-:Y:S02]  /*3040*/  CS2R R10, SRZ ;  /* 0x00000000000a7805 */ /* 0x000fe4000001ff00 */
[----:B------:R-:W-:-:S13]  /*3050*/  ISETP.GE.AND P2, PT, R9, R8, PT ;  /* 0x000000080900720c */ /* 0x000fda0003f46270 */
[----:B------:R-:W-:Y:S05]  /*3060*/  @P2 BRA `(.L_x_1521) ;  /* 0x0000009000002947 */ /* 0x000fea0003800000 */
[----:B------:R-:W3:Y:S02]  /*3070*/  LDG.E R10, [R114.64] ;  /* 0x00000024720a7981 */ /* 0x000ee4000c1e1900 */
[----:B---3--:R-:W-:-:S04]  /*3080*/  IMAD R10, R10, c[0x0][0x1d8], RZ ;  /* 0x000076000a0a7a24 */ /* 0x008fc800078e02ff */
[----:B------:R-:W-:-:S04]  /*3090*/  IMAD R10, R10, 0xa0, RZ ;  /* 0x000000a00a0a7824 */ /* 0x000fc800078e02ff */
[----:B------:R-:W-:-:S05]  /*30a0*/  IMAD R242, R10, c[0x0][0x1d4], R9 ;  /* 0x000075000af27a24 */ /* 0x000fca00078e0209 */
[----:B------:R-:W-:-:S04]  /*30b0*/  IADD3 R11, P3, R4, R242, RZ ;  /* 0x000000f2040b7210 */ /* 0x000fc80007f7e0ff */
[----:B------:R-:W-:Y:S02]  /*30c0*/  LEA.HI.X.SX32 R242, R242, R6, 0x1, P3 ;  /* 0x00000006f2f27211 */ /* 0x000fe400018f0eff */
[----:B------:R-:W-:-:S04]  /*30d0*/  LEA R10, P3, R11, c[0x0][0x198], 0x2 ;  /* 0x000066000b0a7a11 */ /* 0x000fc800078610ff */
[----:B------:R-:W-:-:S06]  /*30e0*/  LEA.HI.X R11, R11, c[0x0][0x19c], R242, 0x2, P3 ;  /* 0x000067000b0b7a11 */ /* 0x000fcc00018f14f2 */
[----:B------:R-:W5:Y:S03]  /*30f0*/  LDG.E.64 R10, [R10.64] ;  /* 0x000000240a0a7981 */ /* 0x000f66000c1e1b00 */
.L_x_1521:
[----:B------:R-:W-:Y:S05]  /*3100*/  BSYNC B2 ;  /* 0x0000000000027941 */ /* 0x000fea0003800000 */
.L_x_1520:
[----:B------:R-:W-:Y:S05]  /*3110*/  @P4 BRA `(.L_x_1519) ;  /* 0x0000015000004947 */ /* 0x000fea0003800000 */
[----:B------:R-:W-:Y:S01]  /*3120*/  ISETP.NE.AND P3, PT, R2, RZ, PT ;  /* 0x000000ff0200720c */ /* 0x000fe20003f65270 */
[----:B------:R-:W3:-:S12]  /*3130*/  LDL R8, [R1+0x4c] ;  /* 0x00004c0001087983 */ /* 0x000ed80000100800 */
[----:B------:R-:W-:Y:S02]  /*3140*/  @P3 IMAD R242, R16, c[0x0][0x1d8], R252 ;  /* 0x0000760010f23a24 */ /* 0x000fe400078e02fc */
[----:B------:R-:W-:Y:S01]  /*3150*/  @P3 IMAD.MOV.U32 R243, RZ, RZ, 0x4 ;  /* 0x00000004fff33424 */ /* 0x000fe200078e00ff */
[----:B------:R-:W4:Y:S01]  /*3160*/  LDL R252, [R1+0x48] ;  /* 0x0000480001fc7983 */ /* 0x000f220000100800 */
[----:B------:R-:W-:-:S04]  /*3170*/  @P3 IMAD R242, R242, 0xa0, R0 ;  /* 0x000000a0f2f23824 */ /* 0x000fc800078e0200 */
[----:B------:R-:W-:-:S06]  /*3180*/  @P3 IMAD.WIDE R242, R242, R243, c[0x0][0x230] ;  /* 0x00008c00f2f23625 */ /* 0x000fcc00078e02f3 */
[----:B--2---:R-:W2:Y:S01]  /*3190*/  @P3 LDG.E.64 R242, [R242.64] ;  /* 0x00000024f2f23981 */ /* 0x004ea2000c1e1b00 */
[----:B---3-5:R-:W-:Y:S01]  /*31a0*/  FADD.FTZ R11, R8, R11 ;  /* 0x0000000b080b7221 */ /* 0x028fe20000010000 */
[----:B------:R-:W-:-:S05]  /*31b0*/  MOV R8, c[0x0][0x1d4] ;  /* 0x0000750000087a02 */ /* 0x000fca0000000f00 */
[----:B------:R-:W-:Y:S02]  /*31c0*/  IMAD R8, R8, 0xa0, RZ ;  /* 0x000000a008087824 */ /* 0x000fe400078e02ff */
[----:B----4-:R-:W-:Y:S02]  /*31d0*/  FADD.FTZ R10, R252, R10 ;  /* 0x0000000afc0a7221 */ /* 0x010fe40000010000 */
[----:B------:R-:W1:Y:S02]  /*31e0*/  S2R R252, SR_CTAID.X ;  /* 0x0000000000fc7919 */ /* 0x000e640000002500 */
[----:B--2---:R-:W-:Y:S01]  /*31f0*/  @P3 FMUL.FTZ R10, R10, R242 ;  /* 0x000000f20a0a3220 */ /* 0x004fe20000410000 */
[----:B------:R-:W-:Y:S01]  /*3200*/  SHF.R.S32.HI R242, RZ, 0x1f, R3 ;  /* 0x0000001ffff27819 */ /* 0x000fe20000011403 */
[----:B------:R-:W-:Y:S01]  /*3210*/  @P3 FMUL.FTZ R11, R11, R243 ;  /* 0x000000f30b0b3220 */ /* 0x000fe20000410000 */
[----:B------:R-:W-:-:S04]  /*3220*/  @!P2 IADD3 R243, P3, R3, R9, RZ ;  /* 0x0000000903f3a210 */ /* 0x000fc80007f7e0ff */
[----:B------:R-:W-:Y:S02]  /*3230*/  @!P2 LEA.HI.X.SX32 R9, R9, R242, 0x1, P3 ;  /* 0x000000f20909a211 */ /* 0x000fe400018f0eff */
[----:B------:R-:W-:-:S04]  /*3240*/  @!P2 LEA R242, P3, R243, c[0x0][0x198], 0x2 ;  /* 0x00006600f3f2aa11 */ /* 0x000fc800078610ff */
[----:B------:R-:W-:-:S05]  /*3250*/  @!P2 LEA.HI.X R243, R243, c[0x0][0x19c], R9, 0x2, P3 ;  /* 0x00006700f3f3aa11 */ /* 0x000fca00018f1409 */
[----:B------:R2:W-:Y:S04]  /*3260*/  @!P2 STG.E.64 [R242.64], R10 ;  /* 0x0000000af200a986 */ /* 0x0005e8000c101b24 */
.L_x_1519:
[----:B-1----:R-:W-:Y:S05]  /*3270*/  BSYNC B1 ;  /* 0x0000000000017941 */ /* 0x002fea0003800000 */
.L_x_1518:
[----:B------:R-:W-:Y:S01]  /*3280*/  BSSY B1, `(.L_x_1522) ;  /* 0x000002a000017945 */ /* 0x000fe20003800000 */
[----:B------:R-:W-:Y:S05]  /*3290*/  @P1 BRA `(.L_x_1523) ;  /* 0x0000028000001947 */ /* 0x000fea0003800000 */
[----:B------:R-:W-:Y:S01]  /*32a0*/  IADD3 R9, R7, c[0x0][0x1d4], RZ ;  /* 0x0000750007097a10 */ /* 0x000fe20007ffe0ff */
[----:B------:R-:W-:Y:S01]  /*32b0*/  BSSY B2, `(.L_x_1524) ;  /* 0x000000f000027945 */ /* 0x000fe20003800000 */
[----:B------:R-:W-:Y:S01]  /*32c0*/  ISETP.NE.AND P4, PT, RZ, c[0x0][0x1ec], PT ;  /* 0x00007b00ff007a0c */ /* 0x000fe20003f85270 */
[----:B------:R-:W-:Y:S02]  /*32d0*/  CS2R R116, SRZ ;  /* 0x0000000000747805 */ /* 0x000fe4000001ff00 */
[----:B------:R-:W-:-:S05]  /*32e0*/  IMAD.SHL.U32 R9, R9, 0x4, RZ ;  /* 0x0000000409097824 */ /* 0x000fca00078e00ff */
[----:B------:R-:W-:-:S13]  /*32f0*/  ISETP.GE.AND P2, PT, R9, R8, PT ;  /* 0x000000080900720c */ /* 0x000fda0003f46270 */
[----:B------:R-:W-:Y:S05]  /*3300*/  @P2 BRA `(.L_x_1525) ;  /* 0x0000009000002947 */ /* 0x000fea0003800000 */
[----:B------:R-:W3:Y:S02]  /*3310*/  LDG.E R116, [R114.64] ;  /* 0x0000002472747981 */ /* 0x000ee4000c1e1900 */
[----:B---3--:R-:W-:-:S04]  /*3320*/  IMAD R116, R116, c[0x0][0x1d8], RZ ;  /* 0x0000760074747a24 */ /* 0x008fc800078e02ff */
[----:B------:R-:W-:-:S04]  /*3330*/  IMAD R116, R116, 0xa0, RZ ;  /* 0x000000a074747824 */ /* 0x000fc800078e02ff */
[----:B--2---:R-:W-:-:S05]  /*3340*/  IMAD R242, R116, c[0x0][0x1d4], R9 ;  /* 0x0000750074f27a24 */ /* 0x004fca00078e0209 */
[----:B------:R-:W-:-:S04]  /*3350*/  IADD3 R117, P3, R4, R242, RZ ;  /* 0x000000f204757210 */ /* 0x000fc80007f7e0ff */
[----:B------:R-:W-:Y:S02]  /*3360*/  LEA.HI.X.SX32 R242, R242, R6, 0x1, P3 ;  /* 0x00000006f2f27211 */ /* 0x000fe400018f0eff */
[----:B------:R-:W-:-:S04]  /*3370*/  LEA R116, P3, R117, c[0x0][0x198], 0x2 ;  /* 0x0000660075747a11 */ /* 0x000fc800078610ff */
[----:B------:R-:W-:-:S06]  /*3380*/  LEA.HI.X R117, R117, c[0x0][0x19c], R242, 0x2, P3 ;  /* 0x0000670075757a11 */ /* 0x000fcc00018f14f2 */
[----:B------:R-:W5:Y:S03]  /*3390*/  LDG.E.64 R116, [R116.64] ;  /* 0x0000002474747981 */ /* 0x000f66000c1e1b00 */
.L_x_1525:
[----:B------:R-:W-:Y:S05]  /*33a0*/  BSYNC B2 ;  /* 0x0000000000027941 */ /* 0x000fea0003800000 */
.L_x_1524:
[----:B------:R-:W-:Y:S05]  /*33b0*/  @P4 BRA `(.L_x_1523) ;  /* 0x0000016000004947 */ /* 0x000fea0003800000 */
[----:B------:R-:W-:Y:S01]  /*33c0*/  ISETP.NE.AND P3, PT, R2, RZ, PT ;  /* 0x000000ff0200720c */ /* 0x000fe20003f65270 */
[----:B------:R-:W3:-:S12]  /*33d0*/  LDL R8, [R1+0x44] ;  /* 0x0000440001087983 */ /* 0x000ed80000100800 */
[----:B--2---:R-:W-:Y:S02]  /*33e0*/  @P3 IMAD R242, R16, c[0x0][0x1d8], R252 ;  /* 0x0000760010f23a24 */ /* 0x004fe400078e02fc */
[----:B------:R-:W-:Y:S01]  /*33f0*/  @P3 IMAD.MOV.U32 R243, RZ, RZ, 0x4 ;  /* 0x00000004fff33424 */ /* 0x000fe200078e00ff */
[----:B------:R-:W2:Y:S01]  /*3400*/  LDL R252, [R1+0x40] ;  /* 0x0000400001fc7983 */ /* 0x000ea20000100800 */
[----:B------:R-:W-:-:S05]  /*3410*/  @P3 IMAD R242, R242, 0xa0, R0 ;  /* 0x000000a0f2f23824 */ /* 0x000fca00078e0200 */
[----:B------:R-:W-:-:S05]  /*3420*/  @P3 IADD3 R242, R242, 0x4, RZ ;  /* 0x00000004f2f23810 */ /* 0x000fca0007ffe0ff */
[----:B------:R-:W-:-:S06]  /*3430*/  @P3 IMAD.WIDE R242, R242, R243, c[0x0][0x230] ;  /* 0x00008c00f2f23625 */ /* 0x000fcc00078e02f3 */
[----:B------:R-:W4:Y:S01]  /*3440*/  @P3 LDG.E.64 R242, [R242.64] ;  /* 0x00000024f2f23981 */ /* 0x000f22000c1e1b00 */
[----:B---3-5:R-:W-:Y:S01]  /*3450*/  FADD.FTZ R117, R8, R117 ;  /* 0x0000007508757221 */ /* 0x028fe20000010000 */
[----:B------:R-:W-:-:S05]  /*3460*/  MOV R8, c[0x0][0x1d4] ;  /* 0x0000750000087a02 */ /* 0x000fca0000000f00 */
[----:B------:R-:W-:Y:S02]  /*3470*/  IMAD R8, R8, 0xa0, RZ ;  /* 0x000000a008087824 */ /* 0x000fe400078e02ff */
[----:B--2---:R-:W-:Y:S02]  /*3480*/  FADD.FTZ R116, R252, R116 ;  /* 0x00000074fc747221 */ /* 0x004fe40000010000 */
[----:B------:R-:W1:Y:S02]  /*3490*/  S2R R252, SR_CTAID.X ;  /* 0x0000000000fc7919 */ /* 0x000e640000002500 */
[----:B----4-:R-:W-:Y:S01]  /*34a0*/  @P3 FMUL.FTZ R116, R116, R242 ;  /* 0x000000f274743220 */ /* 0x010fe20000410000 */
[----:B------:R-:W-:Y:S01]  /*34b0*/  SHF.R.S32.HI R242, RZ, 0x1f, R3 ;  /* 0x0000001ffff27819 */ /* 0x000fe20000011403 */
[----:B------:R-:W-:Y:S01]  /*34c0*/  @P3 FMUL.FTZ R117, R117, R243 ;  /* 0x000000f375753220 */ /* 0x000fe20000410000 */
[----:B------:R-:W-:-:S04]  /*34d0*/  @!P2 IADD3 R243, P3, R3, R9, RZ ;  /* 0x0000000903f3a210 */ /* 0x000fc80007f7e0ff */
[----:B------:R-:W-:Y:S02]  /*34e0*/  @!P2 LEA.HI.X.SX32 R9, R9, R242, 0x1, P3 ;  /* 0x000000f20909a211 */ /* 0x000fe400018f0eff */
[----:B------:R-:W-:-:S04]  /*34f0*/  @!P2 LEA R242, P3, R243, c[0x0][0x198], 0x2 ;  /* 0x00006600f3f2aa11 */ /* 0x000fc800078610ff */
[----:B------:R-:W-:-:S05]  /*3500*/  @!P2 LEA.HI.X R243, R243, c[0x0][0x19c], R9, 0x2, P3 ;  /* 0x00006700f3f3aa11 */ /* 0x000fca00018f1409 */
[----:B------:R2:W-:Y:S04]  /*3510*/  @!P2 STG.E.64 [R242.64], R116 ;  /* 0x00000074f200a986 */ /* 0x0005e8000c101b24 */
.L_x_1523:
[----:B-1----:R-:W-:Y:S05]  /*3520*/  BSYNC B1 ;  /* 0x0000000000017941 */ /* 0x002fea0003800000 */
.L_x_1522:
[----:B------:R-:W-:Y:S01]  /*3530*/  BSSY B1, `(.L_x_1526) ;  /* 0x000002b000017945 */ /* 0x000fe20003800000 */
[----:B------:R-:W-:Y:S05]  /*3540*/  @P1 BRA `(.L_x_1527) ;  /* 0x0000029000001947 */ /* 0x000fea0003800000 */
[----:B------:R-:W-:Y:S01]  /*3550*/  IMAD.MOV.U32 R9, RZ, RZ, c[0x0][0x1d4] ;  /* 0x00007500ff097624 */ /* 0x000fe200078e00ff */
[----:B------:R-:W-:Y:S01]  /*3560*/  BSSY B2, `(.L_x_1528) ;  /* 0x0000010000027945 */ /* 0x000fe20003800000 */
[----:B------:R-:W-:Y:S01]  /*3570*/  ISETP.NE.AND P4, PT, RZ, c[0x0][0x1ec], PT ;  /* 0x00007b00ff007a0c */ /* 0x000fe20003f85270 */
[----:B------:R-:W-:Y:S01]  /*3580*/  CS2R R118, SRZ ;  /* 0x0000000000767805 */ /* 0x000fe2000001ff00 */
[----:B------:R-:W-:-:S05]  /*3590*/  IMAD R9, R9, 0x2, R7 ;  /* 0x0000000209097824 */ /* 0x000fca00078e0207 */
[----:B------:R-:W-:-:S04]  /*35a0*/  SHF.L.U32 R9, R9, 0x2, RZ ;  /* 0x0000000209097819 */ /* 0x000fc800000006ff */
        /* <DEDUP_REMOVED lines=11> */
.L_x_1529:
[----:B------:R-:W-:Y:S05]  /*3660*/  BSYNC B2 ;  /* 0x0000000000027941 */ /* 0x000fea0003800000 */
.L_x_1528:
        /* <DEDUP_REMOVED lines=10> */
[----:B---3-5:R-:W-:Y:S02]  /*3710*/  FADD.FTZ R119, R8, R119 ;  /* 0x0000007708777221 */ /* 0x028fe40000010000 */
[----:B------:R-:W-:-:S04]  /*3720*/  IMAD.MOV.U32 R8, RZ, RZ, c[0x0][0x1d4] ;  /* 0x00007500ff087624 */ /* 0x000fc800078e00ff */
        /* <DEDUP_REMOVED lines=11> */
.L_x_1527:
[----:B-1----:R-:W-:Y:S05]  /*37e0*/  BSYNC B1 ;  /* 0x0000000000017941 */ /* 0x002fea0003800000 */
.L_x_1526:
[----:B------:R-:W-:Y:S01]  /*37f0*/  BSSY B1, `(.L_x_1530) ;  /* 0x000002b000017945 */ /* 0x000fe20003800000 */
[----:B------:R-:W-:Y:S05]  /*3800*/  @P1 BRA `(.L_x_1531) ;  /* 0x0000029000001947 */ /* 0x000fea0003800000 */
[----:B------:R-:W-:Y:S01]  /*3810*/  MOV R9, c[0x0][0x1d4] ;  /* 0x0000750000097a02 */ /* 0x000fe20000000f00 */
[----:B------:R-:W-:Y:S01]  /*3820*/  BSSY B2, `(.L_x_1532) ;  /* 0x0000010000027945 */ /* 0x000fe20003800000 */
[----:B------:R-:W-:Y:S01]  /*3830*/  ISETP.NE.AND P4, PT, RZ, c[0x0][0x1ec], PT ;  /* 0x00007b00ff007a0c */ /* 0x000fe20003f85270 */
[----:B------:R-:W-:Y:S02]  /*3840*/  CS2R R120, SRZ ;  /* 0x0000000000787805 */ /* 0x000fe4000001ff00 */
[----:B------:R-:W-:-:S04]  /*3850*/  IMAD R9, R9, 0x3, R7 ;  /* 0x0000000309097824 */ /* 0x000fc800078e0207 */
        /* <DEDUP_REMOVED lines=12> */
.L_x_1533:
[----:B------:R-:W-:Y:S05]  /*3920*/  BSYNC B2 ;  /* 0x0000000000027941 */ /* 0x000fea0003800000 */
.L_x_1532:
        /* <DEDUP_REMOVED lines=23> */
.L_x_1531:
[----:B-1----:R-:W-:Y:S05]  /*3aa0*/  BSYNC B1 ;  /* 0x0000000000017941 */ /* 0x002fea0003800000 */
.L_x_1530:
        /* <DEDUP_REMOVED lines=19> */
.L_x_1537:
[----:B------:R-:W-:Y:S05]  /*3be0*/  BSYNC B2 ;  /* 0x0000000000027941 */ /* 0x000fea0003800000 */
.L_x_1536:
        /* <DEDUP_REMOVED lines=23> */
.L_x_1535:
[----:B-1----:R-:W-:Y:S05]  /*3d60*/  BSYNC B1 ;  /* 0x0000000000017941 */ /* 0x002fea0003800000 */
.L_x_1534:
        /* <DEDUP_REMOVED lines=19> */
.L_x_1541:
[----:B------:R-:W-:Y:S05]  /*3ea0*/  BSYNC B2 ;  /* 0x0000000000027941 */ /* 0x000fea0003800000 */
.L_x_1540:
        /* <DEDUP_REMOVED lines=23> */
.L_x_1539:
[----:B-1----:R-:W-:Y:S05]  /*4020*/  BSYNC B1 ;  /* 0x0000000000017941 */ /* 0x002fea0003800000 */
.L_x_1538:
[----:B------:R-:W-:Y:S01]  /*4030*/  BSSY B1, `(.L_x_1542) ;  /* 0x000002b000017945 */ /* 0x000fe20003800000 */
[----:B------:R-:W-:Y:S05]  /*4040*/  @P1 BRA `(.L_x_1543) ;  /* 0x0000029000001947 */ /* 0x000fea0003800000 */
[----:B------:R-:W-:Y:S01]  /*4050*/  IMAD.MOV.U32 R9, RZ, RZ, c[0x0][0x1d4] ;  /* 0x00007500ff097624 */ /* 0x000fe200078e00ff */
[----:B------:R-:W-:Y:S01]  /*4060*/  BSSY B2, `(.L_x_1544) ;  /* 0x0000010000027945 */ /* 0x000fe20003800000 */
[----:B------:R-:W-:Y:S01]  /*4070*/  ISETP.NE.AND P4, PT, RZ, c[0x0][0x1ec], PT ;  /* 0x00007b00ff007a0c */ /* 0x000fe20003f85270 */
[----:B------:R-:W-:Y:S01]  /*4080*/  CS2R R126, SRZ ;  /* 0x00000000007e7805 */ /* 0x000fe2000001ff00 */
        /* <DEDUP_REMOVED lines=13> */
.L_x_1545:
[----:B------:R-:W-:Y:S05]  /*4160*/  BSYNC B2 ;  /* 0x0000000000027941 */ /* 0x000fea0003800000 */
.L_x_1544:
[----:B------:R-:W-:Y:S05]  /*4170*/  @P4 BRA `(.L_x_1543) ;  /* 0x0000016000004947 */ /* 0x000fea0003800000 */
[----:B------:R-:W-:Y:S01]  /*4180*/  ISETP.NE.AND P3, PT, R2, RZ, PT ;  /* 0x000000ff0200720c */ /* 0x000fe20003f65270 */
[----:B------:R-:W3:-:S12]  /*4190*/  LDL R8, [R1+0x1c] ;  /* 0x00001c0001087983 */ /* 0x000ed80000100800 */
[----:B--2---:R-:W-:Y:S01]  /*41a0*/  @P3 IMAD R242, R16, c[0x0][0x1d8], R252 ;  /* 0x0000760010f23a24 */ /* 0x004fe200078e02fc */
[----:B------:R-:W-:Y:S01]  /*41b0*/  @P3 MOV R243, 0x4 ;  /* 0x0000000400f33802 */ /* 0x000fe20000000f00 */
[----:B------:R-:W2:Y:S02]  /*41c0*/  LDL R252, [R1+0x18] ;  /* 0x0000180001fc7983 */ /* 0x000ea40000100800 */
        /* <DEDUP_REMOVED lines=17> */
.L_x_1543:
[----:B-1----:R-:W-:Y:S05]  /*42e0*/  BSYNC B1 ;  /* 0x0000000000017941 */ /* 0x002fea0003800000 */
.L_x_1542:
        /* <DEDUP_REMOVED lines=19> */
.L_x_1549:
[----:B------:R-:W-:Y:S05]  /*4420*/  BSYNC B2 ;  /* 0x0000000000027941 */ /* 0x000fea0003800000 */
.L_x_1548:
        /* <DEDUP_REMOVED lines=23> */
.L_x_1547:
[----:B-1----:R-:W-:Y:S05]  /*45a0*/  BSYNC B1 ;  /* 0x0000000000017941 */ /* 0x002fea0003800000 */
.L_x_1546:
        /* <DEDUP_REMOVED lines=19> */
.L_x_1553:
[----:B------:R-:W-:Y:S05]  /*46e0*/  BSYNC B2 ;  /* 0x0000000000027941 */ /* 0x000fea0003800000 */
.L_x_1552:
        /* <DEDUP_REMOVED lines=23> */
.L_x_1551:
[----:B-1----:R-:W-:Y:S05]  /*4860*/  BSYNC B1 ;  /* 0x0000000000017941 */ /* 0x002fea0003800000 */
.L_x_1550:
        /* <DEDUP_REMOVED lines=19> */
.L_x_1557:
[----:B------:R-:W-:Y:S05]  /*49a0*/  BSYNC B2 ;  /* 0x0000000000027941 */ /* 0x000fea0003800000 */
.L_x_1556:
[----:B------:R-:W-:Y:S05]  /*49b0*/  @P4 BRA `(.L_x_1555) ;  /* 0x0000016000004947 */ /* 0x000fea0003800000 */
[----:B------:R-:W-:Y:S01]  /*49c0*/  ISETP.NE.AND P3, PT, R2, RZ, PT ;  /* 0x000000ff0200720c */ /* 0x000fe20003f65270 */
[----:B------:R-:W3:-:S12]  /*49d0*/  LDL R8, [R1+0x4] ;  /* 0x0000040001087983 */ /* 0x000ed80000100800 */
[----:B--2---:R-:W-:Y:S02]  /*49e0*/  @P3 IMAD R242, R16, c[0x0][0x1d8], R252 ;  /* 0x0000760010f23a24 */ /* 0x004fe400078e02fc */
[----:B------:R-:W-:Y:S01]  /*49f0*/  @P3 IMAD.MOV.U32 R243, RZ, RZ, 0x4 ;  /* 0x00000004fff33424 */ /* 0x000fe200078e00ff */
[----:B------:R-:W2:Y:S01]  /*4a00*/  LDL R252, [R1] ;  /* 0x0000000001fc7983 */ /* 0x000ea20000100800 */
        /* <DEDUP_REMOVED lines=17> */
.L_x_1555:
[----:B-1----:R-:W-:Y:S05]  /*4b20*/  BSYNC B1 ;  /* 0x0000000000017941 */ /* 0x002fea0003800000 */
.L_x_1554:
        /* <DEDUP_REMOVED lines=19> */
.L_x_1561:
[----:B------:R-:W-:Y:S05]  /*4c60*/  BSYNC B2 ;  /* 0x0000000000027941 */ /* 0x000fea0003800000 */
.L_x_1560:
[----:B------:R-:W-:Y:S05]  /*4c70*/  @P4 BRA `(.L_x_1559) ;  /* 0x0000011000004947 */ /* 0x000fea0003800000 */
[----:B------:R-:W-:-:S13]  /*4c80*/  ISETP.NE.AND P3, PT, R2, RZ, PT ;  /* 0x000000ff0200720c */ /* 0x000fda0003f65270 */
[----:B--2---:R-:W-:Y:S02]  /*4c90*/  @P3 IMAD R242, R16, c[0x0][0x1d8], R252 ;  /* 0x0000760010f23a24 */ /* 0x004fe400078e02fc */
[----:B------:R-:W-:Y:S02]  /*4ca0*/  @P3 IMAD.MOV.U32 R243, RZ, RZ, 0x4 ;  /* 0x00000004fff33424 */ /* 0x000fe400078e00ff */
[----:B------:R-:W-:-:S05]  /*4cb0*/  @P3 IMAD R242, R242, 0xa0, R0 ;  /* 0x000000a0f2f23824 */ /* 0x000fca00078e0200 */
[----:B------:R-:W-:-:S05]  /*4cc0*/  @P3 IADD3 R242, R242, 0x28, RZ ;  /* 0x00000028f2f23810 */ /* 0x000fca0007ffe0ff */
[----:B------:R-:W-:-:S06]  /*4cd0*/  @P3 IMAD.WIDE R242, R242, R243, c[0x0][0x230] ;  /* 0x00008c00f2f23625 */ /* 0x000fcc00078e02f3 */
[----:B------:R-:W2:Y:S01]  /*4ce0*/  @P3 LDG.E.64 R242, [R242.64] ;  /* 0x00000024f2f23981 */ /* 0x000ea2000c1e1b00 */
[----:B-----5:R-:W-:Y:S02]  /*4cf0*/  FADD.FTZ R134, R250, R134 ;  /* 0x00000086fa867221 */ /* 0x020fe40000010000 */
[----:B------:R-:W-:Y:S02]  /*4d00*/  FADD.FTZ R135, R251, R135 ;  /* 0x00000087fb877221 */ /* 0x000fe40000010000 */
        /* <DEDUP_REMOVED lines=8> */
.L_x_1559:
[----:B------:R-:W-:Y:S05]  /*4d90*/  BSYNC B1 ;  /* 0x0000000000017941 */ /* 0x000fea0003800000 */
.L_x_1558:
        /* <DEDUP_REMOVED lines=13> */
[----:B-12---:R-:W-:-:S05]  /*4e70*/  IMAD R242, R136, c[0x0][0x1d4], R9 ;  /* 0x0000750088f27a24 */ /* 0x006fca00078e0209 */
[----:B------:R-:W-:-:S04]  /*4e80*/  IADD3 R137, P3, R4, R242, RZ ;  /* 0x000000f204897210 */ /* 0x000fc80007f7e0ff */
[----:B------:R-:W-:Y:S02]  /*4e90*/  LEA.HI.X.SX32 R242, R242, R6, 0x1, P3 ;  /* 0x00000006f2f27211 */ /* 0x000fe400018f0eff */
[----:B------:R-:W-:-:S04]  /*4ea0*/  LEA R136, P3, R137, c[0x0][0x198], 0x2 ;  /* 0x0000660089887a11 */ /* 0x000fc800078610ff */
[----:B------:R-:W-:-:S06]  /*4eb0*/  LEA.HI.X R137, R137, c[0x0][0x19c], R242, 0x2, P3 ;  /* 0x0000670089897a11 */ /* 0x000fcc00018f14f2 */
[----:B------:R-:W5:Y:S03]  /*4ec0*/  LDG.E.64 R136, [R136.64] ;  /* 0x0000002488887981 */ /* 0x000f66000c1e1b00 */
.L_x_1565:
[----:B------:R-:W-:Y:S05]  /*4ed0*/  BSYNC B2 ;  /* 0x0000000000027941 */ /* 0x000fea0003800000 */
.L_x_1564:
[----:B------:R-:W-:Y:S05]  /*4ee0*/  @P4 BRA `(.L_x_1563) ;  /* 0x0000011000004947 */ /* 0x000fea0003800000 */
[----:B------:R-:W-:-:S13]  /*4ef0*/  ISETP.NE.AND P3, PT, R2, RZ, PT ;  /* 0x000000ff0200720c */ /* 0x000fda0003f65270 */
[----:B-12---:R-:W-:Y:S02]  /*4f00*/  @P3 IMAD R242, R16, c[0x0][0x1d8], R252 ;  /* 0x0000760010f23a24 */ /* 0x006fe400078e02fc */
        /* <DEDUP_REMOVED lines=15> */
.L_x_1563:
[----:B------:R-:W-:Y:S05]  /*5000*/  BSYNC B1 ;  /* 0x0000000000017941 */ /* 0x000fea0003800000 */
.L_x_1562:
        /* <DEDUP_REMOVED lines=19> */
.L_x_1569:
[----:B------:R-:W-:Y:S05]  /*5140*/  BSYNC B2 ;  /* 0x0000000000027941 */ /* 0x000fea0003800000 */
.L_x_1568:
        /* <DEDUP_REMOVED lines=18> */
.L_x_1567:
[----:B------:R-:W-:Y:S05]  /*5270*/  BSYNC B1 ;  /* 0x0000000000017941 */ /* 0x000fea0003800000 */
.L_x_1566:
        /* <DEDUP_REMOVED lines=19> */
.L_x_1573:
[----:B------:R-:W-:Y:S05]  /*53b0*/  BSYNC B2 ;  /* 0x0000000000027941 */ /* 0x000fea0003800000 */
.L_x_1572:
        /* <DEDUP_REMOVED lines=18> */
.L_x_1571:
[----:B------:R-:W-:Y:S05]  /*54e0*/  BSYNC B1 ;  /* 0x0000000000017941 */ /* 0x000fea0003800000 */
.L_x_1570:
        /* <DEDUP_REMOVED lines=19> */
.L_x_1577:
[----:B------:R-:W-:Y:S05]  /*5620*/  BSYNC B2 ;  /* 0x0000000000027941 */ /* 0x000fea0003800000 */
.L_x_1576:
        /* <DEDUP_REMOVED lines=18> */
.L_x_1575:
[----:B------:R-:W-:Y:S05]  /*5750*/  BSYNC B1 ;  /* 0x0000000000017941 */ /* 0x000fea0003800000 */
.L_x_1574:
        /* <DEDUP_REMOVED lines=19> */
.L_x_1581:
[----:B------:R-:W-:Y:S05]  /*5890*/  BSYNC B2 ;  /* 0x0000000000027941 */ /* 0x000fea0003800000 */
.L_x_1580:
        /* <DEDUP_REMOVED lines=18> */
.L_x_1579:
[----:B------:R-:W-:Y:S05]  /*59c0*/  BSYNC B1 ;  /* 0x0000000000017941 */ /* 0x000fea0003800000 */
.L_x_1578:
        /* <DEDUP_REMOVED lines=19> */
.L_x_1585:
[----:B------:R-:W-:Y:S05]  /*5b00*/  BSYNC B2 ;  /* 0x0000000000027941 */ /* 0x000fea0003800000 */
.L_x_1584:
[----:B------:R-:W-:Y:S05]  /*5b10*/  @P4 BRA `(.L_x_1583) ;  /* 0x0000011000004947 */ /* 0x000fea0003800000 */
[----:B------:R-:W-:-:S13]  /*5b20*/  ISETP.NE.AND P3, PT, R2, RZ, PT ;  /* 0x000000ff0200720c */ /* 0x000fda0003f65270 */
[----:B-12---:R-:W-:Y:S01]  /*5b30*/  @P3 IMAD R242, R16, c[0x0][0x1d8], R252 ;  /* 0x0000760010f23a24 */ /* 0x006fe200078e02fc */
[----:B------:R-:W-:-:S03]  /*5b40*/  @P3 MOV R243, 0x4 ;  /* 0x0000000400f33802 */ /* 0x000fc60000000f00 */
        /* <DEDUP_REMOVED lines=14> */
.L_x_1583:
[----:B------:R-:W-:Y:S05]  /*5c30*/  BSYNC B1 ;  /* 0x0000000000017941 */ /* 0x000fea0003800000 */
.L_x_1582:
        /* <DEDUP_REMOVED lines=19> */
.L_x_1589:
[----:B------:R-:W-:Y:S05]  /*5d70*/  BSYNC B2 ;  /* 0x0000000000027941 */ /* 0x000fea0003800000 */
.L_x_1588:
        /* <DEDUP_REMOVED lines=18> */
.L_x_1587:
[----:B------:R-:W-:Y:S05]  /*5ea0*/  BSYNC B1 ;  /* 0x0000000000017941 */ /* 0x000fea0003800000 */
.L_x_1586:
        /* <DEDUP_REMOVED lines=19> */
.L_x_1593:
[----:B------:R-:W-:Y:S05]  /*5fe0*/  BSYNC B2 ;  /* 0x0000000000027941 */ /* 0x000fea0003800000 */
.L_x_1592:
        /* <DEDUP_REMOVED lines=18> */
.L_x_1591:
[----:B------:R-:W-:Y:S05]  /*6110*/  BSYNC B1 ;  /* 0x0000000000017941 */ /* 0x000fea0003800000 */
.L_x_1590:
        /* <DEDUP_REMOVED lines=19> */
.L_x_1597:
[----:B------:R-:W-:Y:S05]  /*6250*/  BSYNC B2 ;  /* 0x0000000000027941 */ /* 0x000fea0003800000 */
.L_x_1596:
        /* <DEDUP_REMOVED lines=18> */
.L_x_1595:
[----:B------:R-:W-:Y:S05]  /*6380*/  BSYNC B1 ;  /* 0x0000000000017941 */ /* 0x000fea0003800000 */
.L_x_1594:
        /* <DEDUP_REMOVED lines=19> */
.L_x_1601:
[----:B------:R-:W-:Y:S05]  /*64c0*/  BSYNC B2 ;  /* 0x0000000000027941 */ /* 0x000fea0003800000 */
.L_x_1600:
        /* <DEDUP_REMOVED lines=18> */
.L_x_1599:
[----:B------:R-:W-:Y:S05]  /*65f0*/  BSYNC B1 ;  /* 0x0000000000017941 */ /* 0x000fea0003800000 */
.L_x_1598:
        /* <DEDUP_REMOVED lines=19> */
.L_x_1605:
[----:B------:R-:W-:Y:S05]  /*6730*/  BSYNC B2 ;  /* 0x0000000000027941 */ /* 0x000fea0003800000 */
.L_x_1604:
        /* <DEDUP_REMOVED lines=18> */
.L_x_1603:
[----:B------:R-:W-:Y:S05]  /*6860*/  BSYNC B1 ;  /* 0x0000000000017941 */ /* 0x000fea0003800000 */
.L_x_1602:
        /* <DEDUP_REMOVED lines=19> */
.L_x_1609:
[----:B------:R-:W-:Y:S05]  /*69a0*/  BSYNC B2 ;  /* 0x0000000000027941 */ /* 0x000fea0003800000 */
.L_x_1608:
        /* <DEDUP_REMOVED lines=18> */
.L_x_1607:
[----:B------:R-:W-:Y:S05]  /*6ad0*/  BSYNC B1 ;  /* 0x0000000000017941 */ /* 0x000fea0003800000 */
.L_x_1606:
        /* <DEDUP_REMOVED lines=19> */
.L_x_1613:
[----:B------:R-:W-:Y:S05]  /*6c10*/  BSYNC B2 ;  /* 0x0000000000027941 */ /* 0x000fea0003800000 */
.L_x_1612:
        /* <DEDUP_REMOVED lines=18> */
.L_x_1611:
[----:B------:R-:W-:Y:S05]  /*6d40*/  BSYNC B1 ;  /* 0x0000000000017941 */ /* 0x000fea0003800000 */
.L_x_1610:
        /* <DEDUP_REMOVED lines=19> */
.L_x_1617:
[----:B------:R-:W-:Y:S05]  /*6e80*/  BSYNC B2 ;  /* 0x0000000000027941 */ /* 0x000fea0003800000 */
.L_x_1616:
        /* <DEDUP_REMOVED lines=18> */
.L_x_1615:
[----:B------:R-:W-:Y:S05]  /*6fb0*/  BSYNC B1 ;  /* 0x0000000000017941 */ /* 0x000fea0003800000 */
.L_x_1614:
        /* <DEDUP_REMOVED lines=19> */
.L_x_1621:
[----:B------:R-:W-:Y:S05]  /*70f0*/  BSYNC B2 ;  /* 0x0000000000027941 */ /* 0x000fea0003800000 */
.L_x_1620:
        /* <DEDUP_REMOVED lines=18> */
.L_x_1619:
[----:B------:R-:W-:Y:S05]  /*7220*/  BSYNC B1 ;  /* 0x0000000000017941 */ /* 0x000fea0003800000 */
.L_x_1618:
        /* <DEDUP_REMOVED lines=19> */
.L_x_1625:
[----:B------:R-:W-:Y:S05]  /*7360*/  BSYNC B2 ;  /* 0x0000000000027941 */ /* 0x000fea0003800000 */
.L_x_1624:
        /* <DEDUP_REMOVED lines=18> */
.L_x_1623:
[----:B------:R-:W-:Y:S05]  /*7490*/  BSYNC B1 ;  /* 0x0000000000017941 */ /* 0x000fea0003800000 */
.L_x_1622:
        /* <DEDUP_REMOVED lines=19> */
.L_x_1629:
[----:B------:R-:W-:Y:S05]  /*75d0*/  BSYNC B2 ;  /* 0x0000000000027941 */ /* 0x000fea0003800000 */
.L_x_1628:
        /* <DEDUP_REMOVED lines=18> */
.L_x_1627:
[----:B------:R-:W-:Y:S05]  /*7700*/  BSYNC B1 ;  /* 0x0000000000017941 */ /* 0x000fea0003800000 */
.L_x_1626:
        /* <DEDUP_REMOVED lines=19> */
.L_x_1633:
[----:B------:R-:W-:Y:S05]  /*7840*/  BSYNC B2 ;  /* 0x0000000000027941 */ /* 0x000fea0003800000 */
.L_x_1632:
        /* <DEDUP_REMOVED lines=18> */
.L_x_1631:
[----:B------:R-:W-:Y:S05]  /*7970*/  BSYNC B1 ;  /* 0x0000000000017941 */ /* 0x000fea0003800000 */
.L_x_1630:
        /* <DEDUP_REMOVED lines=19> */
.L_x_1637:
[----:B------:R-:W-:Y:S05]  /*7ab0*/  BSYNC B2 ;  /* 0x0000000000027941 */ /* 0x000fea0003800000 */
.L_x_1636:
        /* <DEDUP_REMOVED lines=18> */
.L_x_1635:
[----:B------:R-:W-:Y:S05]  /*7be0*/  BSYNC B1 ;  /* 0x0000000000017941 */ /* 0x000fea0003800000 */
.L_x_1634:
        /* <DEDUP_REMOVED lines=19> */
.L_x_1641:
[----:B------:R-:W-:Y:S05]  /*7d20*/  BSYNC B2 ;  /* 0x0000000000027941 */ /* 0x000fea0003800000 */
.L_x_1640:
        /* <DEDUP_REMOVED lines=18> */
.L_x_1639:
[----:B------:R-:W-:Y:S05]  /*7e50*/  BSYNC B1 ;  /* 0x0000000000017941 */ /* 0x000fea0003800000 */
.L_x_1638:
        /* <DEDUP_REMOVED lines=19> */
.L_x_1645:
[----:B------:R-:W-:Y:S05]  /*7f90*/  BSYNC B2 ;  /* 0x0000000000027941 */ /* 0x000fea0003800000 */
.L_x_1644:
        /* <DEDUP_REMOVED lines=18> */
.L_x_1643:
[----:B------:R-:W-:Y:S05]  /*80c0*/  BSYNC B1 ;  /* 0x0000000000017941 */ /* 0x000fea0003800000 */
.L_x_1642:
        /* <DEDUP_REMOVED lines=19> */
.L_x_1649:
[----:B------:R-:W-:Y:S05]  /*8200*/  BSYNC B2 ;  /* 0x0000000000027941 */ /* 0x000fea0003800000 */
.L_x_1648:
        /* <DEDUP_REMOVED lines=18> */
.L_x_1647:
[----:B------:R-:W-:Y:S05]  /*8330*/  BSYNC B1 ;  /* 0x0000000000017941 */ /* 0x000fea0003800000 */
.L_x_1646:
        /* <DEDUP_REMOVED lines=19> */
.L_x_1653:
[----:B------:R-:W-:Y:S05]  /*8470*/  BSYNC B2 ;  /* 0x0000000000027941 */ /* 0x000fea0003800000 */
.L_x_1652:
        /* <DEDUP_REMOVED lines=18> */
.L_x_1651:
[----:B------:R-:W-:Y:S05]  /*85a0*/  BSYNC B1 ;  /* 0x0000000000017941 */ /* 0x000fea0003800000 */
.L_x_1650:
        /* <DEDUP_REMOVED lines=19> */
.L_x_1657:
[----:B------:R-:W-:Y:S05]  /*86e0*/  BSYNC B2 ;  /* 0x0000000000027941 */ /* 0x000fea0003800000 */
.L_x_1656:
        /* <DEDUP_REMOVED lines=18> */
.L_x_1655:
[----:B------:R-:W-:Y:S05]  /*8810*/  BSYNC B1 ;  /* 0x0000000000017941 */ /* 0x000fea0003800000 */
.L_x_1654:
        /* <DEDUP_REMOVED lines=19> */
.L_x_1661:
[----:B------:R-:W-:Y:S05]  /*8950*/  BSYNC B2 ;  /* 0x0000000000027941 */ /* 0x000fea0003800000 */
.L_x_1660:
        /* <DEDUP_REMOVED lines=18> */
.L_x_1659:
[----:B------:R-:W-:Y:S05]  /*8a80*/  BSYNC B1 ;  /* 0x0000000000017941 */ /* 0x000fea0003800000 */
.L_x_1658:
        /* <DEDUP_REMOVED lines=19> */
.L_x_1665:
[----:B------:R-:W-:Y:S05]  /*8bc0*/  BSYNC B2 ;  /* 0x0000000000027941 */ /* 0x000fea0003800000 */
.L_x_1664:
        /* <DEDUP_REMOVED lines=18> */
.L_x_1663:
[----:B------:R-:W-:Y:S05]  /*8cf0*/  BSYNC B1 ;  /* 0x0000000000017941 */ /* 0x000fea0003800000 */
.L_x_1662:
        /* <DEDUP_REMOVED lines=19> */
.L_x_1669:
[----:B------:R-:W-:Y:S05]  /*8e30*/  BSYNC B2 ;  /* 0x0000000000027941 */ /* 0x000fea0003800000 */
.L_x_1668:
        /* <DEDUP_REMOVED lines=18> */
.L_x_1667:
[----:B------:R-:W-:Y:S05]  /*8f60*/  BSYNC B1 ;  /* 0x0000000000017941 */ /* 0x000fea0003800000 */
.L_x_1666:
        /* <DEDUP_REMOVED lines=19> */
.L_x_1673:
[----:B------:R-:W-:Y:S05]  /*90a0*/  BSYNC B2 ;  /* 0x0000000000027941 */ /* 0x000fea0003800000 */
.L_x_1672:
        /* <DEDUP_REMOVED lines=18> */
.L_x_1671:
[----:B------:R-:W-:Y:S05]  /*91d0*/  BSYNC B1 ;  /* 0x0000000000017941 */ /* 0x000fea0003800000 */
.L_x_1670:
        /* <DEDUP_REMOVED lines=19> */
.L_x_1677:
[----:B------:R-:W-:Y:S05]  /*9310*/  BSYNC B2 ;  /* 0x0000000000027941 */ /* 0x000fea0003800000 */
.L_x_1676:
        /* <DEDUP_REMOVED lines=18> */
.L_x_1675:
[----:B------:R-:W-:Y:S05]  /*9440*/  BSYNC B1 ;  /* 0x0000000000017941 */ /* 0x000fea0003800000 */
.L_x_1674:
        /* <DEDUP_REMOVED lines=19> */
.L_x_1681:
[----:B------:R-:W-:Y:S05]  /*9580*/  BSYNC B2 ;  /* 0x0000000000027941 */ /* 0x000fea0003800000 */
.L_x_1680:
        /* <DEDUP_REMOVED lines=18> */
.L_x_1679:
[----:B------:R-:W-:Y:S05]  /*96b0*/  BSYNC B1 ;  /* 0x0000000000017941 */ /* 0x000fea0003800000 */
.L_x_1678:
        /* <DEDUP_REMOVED lines=19> */
.L_x_1685:
[----:B------:R-:W-:Y:S05]  /*97f0*/  BSYNC B2 ;  /* 0x0000000000027941 */ /* 0x000fea0003800000 */
.L_x_1684:
        /* <DEDUP_REMOVED lines=18> */
.L_x_1683:
[----:B------:R-:W-:Y:S05]  /*9920*/  BSYNC B1 ;  /* 0x0000000000017941 */ /* 0x000fea0003800000 */
.L_x_1682:
        /* <DEDUP_REMOVED lines=19> */
.L_x_1689:
[----:B------:R-:W-:Y:S05]  /*9a60*/  BSYNC B2 ;  /* 0x0000000000027941 */ /* 0x000fea0003800000 */
.L_x_1688:
        /* <DEDUP_REMOVED lines=18> */
.L_x_1687:
[----:B------:R-:W-:Y:S05]  /*9b90*/  BSYNC B1 ;  /* 0x0000000000017941 */ /* 0x000fea0003800000 */
.L_x_1686:
        /* <DEDUP_REMOVED lines=19> */
.L_x_1693:
[----:B------:R-:W-:Y:S05]  /*9cd0*/  BSYNC B2 ;  /* 0x0000000000027941 */ /* 0x000fea0003800000 */
.L_x_1692:
        /* <DEDUP_REMOVED lines=18> */
.L_x_1691:
[----:B------:R-:W-:Y:S05]  /*9e00*/  BSYNC B1 ;  /* 0x0000000000017941 */ /* 0x000fea0003800000 */
.L_x_1690:
        /* <DEDUP_REMOVED lines=19> */
.L_x_1697:
[----:B------:R-:W-:Y:S05]  /*9f40*/  BSYNC B2 ;  /* 0x0000000000027941 */ /* 0x000fea0003800000 */
.L_x_1696:
        /* <DEDUP_REMOVED lines=18> */
.L_x_1695:
[----:B------:R-:W-:Y:S05]  /*a070*/  BSYNC B1 ;  /* 0x0000000000017941 */ /* 0x000fea0003800000 */
.L_x_1694:
        /* <DEDUP_REMOVED lines=19> */
.L_x_1701:
[----:B------:R-:W-:Y:S05]  /*a1b0*/  BSYNC B2 ;  /* 0x0000000000027941 */ /* 0x000fea0003800000 */
.L_x_1700:
        /* <DEDUP_REMOVED lines=18> */
.L_x_1699:
[----:B------:R-:W-:Y:S05]  /*a2e0*/  BSYNC B1 ;  /* 0x0000000000017941 */ /* 0x000fea0003800000 */
.L_x_1698:
        /* <DEDUP_REMOVED lines=19> */
.L_x_1705:
[----:B------:R-:W-:Y:S05]  /*a420*/  BSYNC B2 ;  /* 0x0000000000027941 */ /* 0x000fea0003800000 */
.L_x_1704:
        /* <DEDUP_REMOVED lines=18> */
.L_x_1703:
[----:B------:R-:W-:Y:S05]  /*a550*/  BSYNC B1 ;  /* 0x0000000000017941 */ /* 0x000fea0003800000 */
.L_x_1702:
        /* <DEDUP_REMOVED lines=19> */
.L_x_1709:
[----:B------:R-:W-:Y:S05]  /*a690*/  BSYNC B2 ;  /* 0x0000000000027941 */ /* 0x000fea0003800000 */
.L_x_1708:
        /* <DEDUP_REMOVED lines=18> */
.L_x_1707:
[----:B------:R-:W-:Y:S05]  /*a7c0*/  BSYNC B1 ;  /* 0x0000000000017941 */ /* 0x000fea0003800000 */
.L_x_1706:
        /* <DEDUP_REMOVED lines=19> */
.L_x_1713:
[----:B------:R-:W-:Y:S05]  /*a900*/  BSYNC B2 ;  /* 0x0000000000027941 */ /* 0x000fea0003800000 */
.L_x_1712:
        /* <DEDUP_REMOVED lines=18> */
.L_x_1711:
[----:B------:R-:W-:Y:S05]  /*aa30*/  BSYNC B1 ;  /* 0x0000000000017941 */ /* 0x000fea0003800000 */
.L_x_1710:
        /* <DEDUP_REMOVED lines=19> */
.L_x_1717:
[----:B------:R-:W-:Y:S05]  /*ab70*/  BSYNC B2 ;  /* 0x0000000000027941 */ /* 0x000fea0003800000 */
.L_x_1716:
        /* <DEDUP_REMOVED lines=18> */
.L_x_1715:
[----:B------:R-:W-:Y:S05]  /*aca0*/  BSYNC B1 ;  /* 0x0000000000017941 */ /* 0x000fea0003800000 */
.L_x_1714:
        /* <DEDUP_REMOVED lines=19> */
.L_x_1721:
[----:B------:R-:W-:Y:S05]  /*ade0*/  BSYNC B2 ;  /* 0x0000000000027941 */ /* 0x000fea0003800000 */
.L_x_1720:
        /* <DEDUP_REMOVED lines=18> */
.L_x_1719:
[----:B------:R-:W-:Y:S05]  /*af10*/  BSYNC B1 ;  /* 0x0000000000017941 */ /* 0x000fea0003800000 */
.L_x_1718:
        /* <DEDUP_REMOVED lines=19> */
.L_x_1725:
[----:B------:R-:W-:Y:S05]  /*b050*/  BSYNC B2 ;  /* 0x0000000000027941 */ /* 0x000fea0003800000 */
.L_x_1724:
        /* <DEDUP_REMOVED lines=18> */
.L_x_1723:
[----:B------:R-:W-:Y:S05]  /*b180*/  BSYNC B1 ;  /* 0x0000000000017941 */ /* 0x000fea0003800000 */
.L_x_1722:
        /* <DEDUP_REMOVED lines=19> */
.L_x_1729:
[----:B------:R-:W-:Y:S05]  /*b2c0*/  BSYNC B2 ;  /* 0x0000000000027941 */ /* 0x000fea0003800000 */
.L_x_1728:
        /* <DEDUP_REMOVED lines=18> */
.L_x_1727:
[----:B------:R-:W-:Y:S05]  /*b3f0*/  BSYNC B1 ;  /* 0x0000000000017941 */ /* 0x000fea0003800000 */
.L_x_1726:
        /* <DEDUP_REMOVED lines=19> */
.L_x_1733:
[----:B------:R-:W-:Y:S05]  /*b530*/  BSYNC B2 ;  /* 0x0000000000027941 */ /* 0x000fea0003800000 */
.L_x_1732:
        /* <DEDUP_REMOVED lines=18> */
.L_x_1731:
[----:B------:R-:W-:Y:S05]  /*b660*/  BSYNC B1 ;  /* 0x0000000000017941 */ /* 0x000fea0003800000 */
.L_x_1730:
        /* <DEDUP_REMOVED lines=19> */
.L_x_1737:
[----:B------:R-:W-:Y:S05]  /*b7a0*/  BSYNC B2 ;  /* 0x0000000000027941 */ /* 0x000fea0003800000 */
.L_x_1736:
        /* <DEDUP_REMOVED lines=18> */
.L_x_1735:
[----:B------:R-:W-:Y:S05]  /*b8d0*/  BSYNC B1 ;  /* 0x0000000000017941 */ /* 0x000fea0003800000 */
.L_x_1734:
        /* <DEDUP_REMOVED lines=19> */
.L_x_1741:
[----:B------:R-:W-:Y:S05]  /*ba10*/  BSYNC B2 ;  /* 0x0000000000027941 */ /* 0x000fea0003800000 */
.L_x_1740:
        /* <DEDUP_REMOVED lines=18> */
.L_x_1739:
[----:B------:R-:W-:Y:S05]  /*bb40*/  BSYNC B1 ;  /* 0x0000000000017941 */ /* 0x000fea0003800000 */
.L_x_1738:
        /* <DEDUP_REMOVED lines=19> */
.L_x_1745:
[----:B------:R-:W-:Y:S05]  /*bc80*/  BSYNC B2 ;  /* 0x0000000000027941 */ /* 0x000fea0003800000 */
.L_x_1744:
        /* <DEDUP_REMOVED lines=18> */
.L_x_1743:
[----:B------:R-:W-:Y:S05]  /*bdb0*/  BSYNC B1 ;  /* 0x0000000000017941 */ /* 0x000fea0003800000 */
.L_x_1742:
        /* <DEDUP_REMOVED lines=19> */
.L_x_1749:
[----:B------:R-:W-:Y:S05]  /*bef0*/  BSYNC B2 ;  /* 0x0000000000027941 */ /* 0x000fea0003800000 */
.L_x_1748:
        /* <DEDUP_REMOVED lines=18> */
.L_x_1747:
[----:B------:R-:W-:Y:S05]  /*c020*/  BSYNC B1 ;  /* 0x0000000000017941 */ /* 0x000fea0003800000 */
.L_x_1746:
        /* <DEDUP_REMOVED lines=19> */
.L_x_1753:
[----:B------:R-:W-:Y:S05]  /*c160*/  BSYNC B2 ;  /* 0x0000000000027941 */ /* 0x000fea0003800000 */
.L_x_1752:
        /* <DEDUP_REMOVED lines=18> */
.L_x_1751:
[----:B------:R-:W-:Y:S05]  /*c290*/  BSYNC B1 ;  /* 0x0000000000017941 */ /* 0x000fea0003800000 */
.L_x_1750:
        /* <DEDUP_REMOVED lines=19> */
.L_x_1757:
[----:B------:R-:W-:Y:S05]  /*c3d0*/  BSYNC B2 ;  /* 0x0000000000027941 */ /* 0x000fea0003800000 */
.L_x_1756:
        /* <DEDUP_REMOVED lines=18> */
.L_x_1755:
[----:B------:R-:W-:Y:S05]  /*c500*/  BSYNC B1 ;  /* 0x0000000000017941 */ /* 0x000fea0003800000 */
.L_x_1754:
        /* <DEDUP_REMOVED lines=19> */
.L_x_1761:
[----:B------:R-:W-:Y:S05]  /*c640*/  BSYNC B2 ;  /* 0x0000000000027941 */ /* 0x000fea0003800000 */
.L_x_1760:
        /* <DEDUP_REMOVED lines=18> */
.L_x_1759:
[----:B------:R-:W-:Y:S05]  /*c770*/  BSYNC B1 ;  /* 0x0000000000017941 */ /* 0x000fea0003800000 */
.L_x_1758:
        /* <DEDUP_REMOVED lines=19> */
.L_x_1765:
[----:B------:R-:W-:Y:S05]  /*c8b0*/  BSYNC B2 ;  /* 0x0000000000027941 */ /* 0x000fea0003800000 */
.L_x_1764:
        /* <DEDUP_REMOVED lines=18> */
.L_x_1763:
[----:B------:R-:W-:Y:S05]  /*c9e0*/  BSYNC B1 ;  /* 0x0000000000017941 */ /* 0x000fea0003800000 */
.L_x_1762:
        /* <DEDUP_REMOVED lines=19> */
.L_x_1769:
[----:B------:R-:W-:Y:S05]  /*cb20*/  BSYNC B2 ;  /* 0x0000000000027941 */ /* 0x000fea0003800000 */
.L_x_1768:
        /* <DEDUP_REMOVED lines=18> */
.L_x_1767:
[----:B------:R-:W-:Y:S05]  /*cc50*/  BSYNC B1 ;  /* 0x0000000000017941 */ /* 0x000fea0003800000 */
.L_x_1766:
[----:B------:R-:W-:Y:S01]  /*cc60*/  IMAD.MOV.U32 R9, RZ, RZ, c[0x0][0x1d4] ;  /* 0x00007500ff097624 */ /* 0x000fe200078e00ff */
[----:B------:R-:W-:Y:S03]  /*cc70*/  BSSY B1, `(.L_x_1770) ;  /* 0x0000025000017945 */ /* 0x000fe60003800000 */
[----:B------:R-:W-:Y:S01]  /*cc80*/  IMAD R7, R9, 0x3f, R7 ;  /* 0x0000003f09077824 */ /* 0x000fe200078e0207 */
[----:B------:R-:W-:Y:S05]  /*cc90*/  @P1 BRA `(.L_x_1771) ;  /* 0x0000022000001947 */ /* 0x000fea0003800000 */
[----:B------:R-:W-:Y:S01]  /*cca0*/  SHF.L.U32 R7, R7, 0x2, RZ ;  /* 0x0000000207077819 */ /* 0x000fe200000006ff */
[----:B------:R-:W-:Y:S01]  /*ccb0*/  BSSY B2, `(.L_x_1772) ;  /* 0x000000d000027945 */ /* 0x000fe20003800000 */
        /* <DEDUP_REMOVED lines=12> */
.L_x_1773:
[----:B------:R-:W-:Y:S05]  /*cd80*/  BSYNC B2 ;  /* 0x0000000000027941 */ /* 0x000fea0003800000 */
.L_x_1772:
[----:B------:R-:W-:-:S13]  /*cd90*/  ISETP.NE.AND P3, PT, RZ, c[0x0][0x1ec], PT ;  /* 0x00007b00ff007a0c */ /* 0x000fda0003f65270 */
[----:B------:R-:W-:Y:S05]  /*cda0*/  @P3 BRA `(.L_x_1771) ;  /* 0x0000011000003947 */ /* 0x000fea0003800000 */
[----:B------:R-:W-:-:S13]  /*cdb0*/  ISETP.NE.AND P4, PT, R2, RZ, PT ;  /* 0x000000ff0200720c */ /* 0x000fda0003f85270 */
[----:B------:R-:W-:Y:S02]  /*cdc0*/  @P4 IMAD R8, R16, c[0x0][0x1d8], R252 ;  /* 0x0000760010084a24 */ /* 0x000fe400078e02fc */
[----:B------:R-:W-:Y:S02]  /*cdd0*/  @P4 IMAD.MOV.U32 R9, RZ, RZ, 0x4 ;  /* 0x00000004ff094424 */ /* 0x000fe400078e00ff */
[----:B------:R-:W-:-:S05]  /*cde0*/  @P4 IMAD R8, R8, 0xa0, R0 ;  /* 0x000000a008084824 */ /* 0x000fca00078e0200 */
[----:B------:R-:W-:-:S05]  /*cdf0*/  @P4 IADD3 R8, R8, 0xfc, RZ ;  /* 0x000000fc08084810 */ /* 0x000fca0007ffe0ff */
[----:B------:R-:W-:-:S06]  /*ce00*/  @P4 IMAD.WIDE R8, R8, R9, c[0x0][0x230] ;  /* 0x00008c0008084625 */ /* 0x000fcc00078e0209 */
[----:B------:R-:W3:Y:S01]  /*ce10*/  @P4 LDG.E.64 R8, [R8.64] ;  /* 0x0000002408084981 */ /* 0x000ee2000c1e1b00 */
[----:B-----5:R-:W-:Y:S01]  /*ce20*/  FADD.FTZ R241, R113, R241 ;  /* 0x000000f171f17221 */ /* 0x020fe20000010000 */
[----:B------:R-:W-:Y:S01]  /*ce30*/  SHF.R.S32.HI R114, RZ, 0x1f, R3 ;  /* 0x0000001fff727819 */ /* 0x000fe20000011403 */
[----:B------:R-:W-:Y:S02]  /*ce40*/  FADD.FTZ R240, R112, R240 ;  /* 0x000000f070f07221 */ /* 0x000fe40000010000 */
[----:B---3--:R-:W-:Y:S01]  /*ce50*/  @P4 FMUL.FTZ R241, R241, R9 ;  /* 0x00000009f1f14220 */ /* 0x008fe20000410000 */
[----:B------:R-:W-:Y:S01]  /*ce60*/  @!P2 IADD3 R9, P3, R3, R7, RZ ;  /* 0x000000070309a210 */ /* 0x000fe20007f7e0ff */
[----:B------:R-:W-:-:S03]  /*ce70*/  @P4 FMUL.FTZ R240, R240, R8 ;  /* 0x00000008f0f04220 */ /* 0x000fc60000410000 */
[----:B------:R-:W-:Y:S02]  /*ce80*/  @!P2 LEA.HI.X.SX32 R7, R7, R114, 0x1, P3 ;  /* 0x000000720707a211 */ /* 0x000fe400018f0eff */
[----:B------:R-:W-:-:S04]  /*ce90*/  @!P2 LEA R8, P3, R9, c[0x0][0x198], 0x2 ;  /* 0x000066000908aa11 */ /* 0x000fc800078610ff */
[----:B------:R-:W-:-:S05]  /*cea0*/  @!P2 LEA.HI.X R9, R9, c[0x0][0x19c], R7, 0x2, P3 ;  /* 0x000067000909aa11 */ /* 0x000fca00018f1407 */
[----:B------:R3:W-:Y:S04]  /*ceb0*/  @!P2 STG.E.64 [R8.64], R240 ;  /* 0x000000f00800a986 */ /* 0x0007e8000c101b24 */
.L_x_1771:
[----:B------:R-:W-:Y:S05]  /*cec0*/  BSYNC B1 ;  /* 0x0000000000017941 */ /* 0x000fea0003800000 */
.L_x_1770:
[----:B---3--:R-:W3:Y:S04]  /*ced0*/  LDL R8, [R1+0x240] ;  /* 0x0002400001087983 */ /* 0x008ee80000100800 */
[----:B------:R-:W4:Y:S04]  /*cee0*/  LDL R7, [R1+0x244] ;  /* 0x0002440001077983 */ /* 0x000f280000100800 */
[----:B--2---:R-:W2:Y:S04]  /*cef0*/  LDL R252, [R1+0x208] ;  /* 0x0002080001fc7983 */ /* 0x004ea80000100800 */
[----:B-1----:R-:W2:Y:S04]  /*cf00*/  LDL R243, [R1+0x20c] ;  /* 0x00020c0001f37983 */ /* 0x002ea80000100800 */
[----:B------:R-:W2:Y:S04]  /*cf10*/  LDL R242, [R1+0x200] ;  /* 0x0002000001f27983 */ /* 0x000ea80000100800 */
[----:B------:R-:W2:Y:S04]  /*cf20*/  LDL R115, [R1+0x204] ;  /* 0x0002040001737983 */ /* 0x000ea80000100800 */
[----:B------:R-:W2:Y:S04]  /*cf30*/  LDL R114, [R1+0x1f8] ;  /* 0x0001f80001727983 */ /* 0x000ea80000100800 */
[----:B------:R-:W2:Y:S04]  /*cf40*/  LDL R9, [R1+0x1fc] ;  /* 0x0001fc0001097983 */ /* 0x000ea80000100800 */
[----:B------:R1:W-:Y:S04]  /*cf50*/  STL [R1+0x2b8], R29 ;  /* 0x0002b81d01007387 */ /* 0x0003e80000100800 */
[----:B-1----:R-:W2:Y:S04]  /*cf60*/  LDL R29, [R1+0x214] ;  /* 0x00021400011d7983 */ /* 0x002ea80000100800 */
[----:B------:R1:W-:Y:S04]  /*cf70*/  STL [R1+0x2b4], R28 ;  /* 0x0002b41c01007387 */ /* 0x0003e80000100800 */
[----:B-1----:R-:W2:Y:S04]  /*cf80*/  LDL R28, [R1+0x210] ;  /* 0x00021000011c7983 */ /* 0x002ea80000100800 */
[----:B------:R1:W-:Y:S04]  /*cf90*/  STL [R1+0x2b0], R27 ;  /* 0x0002b01b01007387 */ /* 0x0003e80000100800 */
[----:B01----:R-:W2:Y:S04]  /*cfa0*/  LDL R27, [R1+0x21c] ;  /* 0x00021c00011b7983 */ /* 0x003ea80000100800 */
        /* <DEDUP_REMOVED lines=23> */
[----:B------:R-:W-:Y:S04]  /*d120*/  STL [R1+0x27c], R14 ;  /* 0x00027c0e01007387 */ /* 0x000fe80000100800 */
[----:B------:R-:W-:Y:S04]  /*d130*/  STL [R1+0x278], R13 ;  /* 0x0002780d01007387 */ /* 0x000fe80000100800 */
[----:B------:R-:W-:Y:S04]  /*d140*/  STL [R1+0x274], R12 ;  /* 0x0002740c01007387 */ /* 0x000fe80000100800 */
[----:B------:R-:W-:Y:S04]  /*d150*/  STL [R1+0x270], R6 ;  /* 0x0002700601007387 */ /* 0x000fe80000100800 */
[----:B------:R-:W-:Y:S04]  /*d160*/  STL [R1+0x26c], R5 ;  /* 0x00026c0501007387 */ /* 0x000fe80000100800 */
[----:B------:R0:W-:Y:S04]  /*d170*/  STL [R1+0x268], R4 ;  /* 0x0002680401007387 */ /* 0x0001e80000100800 */
[----:B------:R1:W-:Y:S04]  /*d180*/  STL [R1+0x264], R3 ;  /* 0x0002640301007387 */ /* 0x0003e80000100800 */
[----:B------:R1:W-:Y:S04]  /*d190*/  STL [R1+0x260], R2 ;  /* 0x0002600201007387 */ /* 0x0003e80000100800 */
[----:B------:R1:W-:Y:S04]  /*d1a0*/  STL [R1+0x25c], R0 ;  /* 0x00025c0001007387 */ /* 0x0003e80000100800 */
[----:B0-----:R-:W2:Y:S04]  /*d1b0*/  LDL R4, [R1+0x1f0] ;  /* 0x0001f00001047983 */ /* 0x001ea80000100800 */
[----:B-1----:R-:W2:Y:S04]  /*d1c0*/  LDL R3, [R1+0x1f4] ;  /* 0x0001f40001037983 */ /* 0x002ea80000100800 */
[----:B------:R-:W2:Y:S04]  /*d1d0*/  LDL R2, [R1+0x1b0] ;  /* 0x0001b00001027983 */ /* 0x000ea80000100800 */
[----:B------:R-:W2:Y:S04]  /*d1e0*/  LDL R0, [R1+0x1b4] ;  /* 0x0001b40001007983 */ /* 0x000ea80000100800 */
[----:B------:R-:W2:Y:S04]  /*d1f0*/  LDL R15, [R1+0x19c] ;  /* 0x00019c00010f7983 */ /* 0x000ea80000100800 */
[----:B------:R-:W2:Y:S04]  /*d200*/  LDL R14, [R1+0x190] ;  /* 0x00019000010e7983 */ /* 0x000ea80000100800 */
[----:B------:R-:W2:Y:S04]  /*d210*/  LDL R13, [R1+0x194] ;  /* 0x00019400010d7983 */ /* 0x000ea80000100800 */
[----:B------:R-:W2:Y:S01]  /*d220*/  LDL R12, [R1+0x188] ;  /* 0x00018800010c7983 */ /* 0x000ea20000100800 */
[----:B---3-5:R-:W-:-:S03]  /*d230*/  FMUL.FTZ R8, R8, R116 ;  /* 0x0000007408087220 */ /* 0x028fc60000410000 */
[----:B------:R-:W3:Y:S01]  /*d240*/  LDL R6, [R1+0x180] ;  /* 0x0001800001067983 */ /* 0x000ee20000100800 */
[----:B----4-:R-:W-:-:S03]  /*d250*/  FMUL.FTZ R7, R7, R117 ;  /* 0x0000007507077220 */ /* 0x010fc60000410000 */
[----:B------:R-:W4:Y:S01]  /*d260*/  LDL R5, [R1+0x184] ;  /* 0x0001840001057983 */ /* 0x000f220000100800 */
[----:B--2---:R-:W-:-:S03]  /*d270*/  FFMA.FTZ R7, R17, R11, R7 ;  /* 0x0000000b11077223 */ /* 0x004fc60000010007 */
        /* <DEDUP_REMOVED lines=18> */
[----:B------:R-:W-:-:S03]  /*d3a0*/  FFMA.FTZ R8, R26, R126, R8 ;  /* 0x0000007e1a087223 */ /* 0x000fc60000010008 */
[----:B------:R-:W2:Y:S01]  /*d3b0*/  LDL R29, [R1+0x1e8] ;  /* 0x0001e800011d7983 */ /* 0x000ea20000100800 */
[----:B------:R-:W-:-:S03]  /*d3c0*/  FFMA.FTZ R8, R28, R128, R8 ;  /* 0x000000801c087223 */ /* 0x000fc60000010008 */
[----:B------:R-:W3:Y:S01]  /*d3d0*/  LDL R28, [R1+0x1ec] ;  /* 0x0001ec00011c7983 */ /* 0x000ee20000100800 */
[----:B------:R-:W-:Y:S02]  /*d3e0*/  FFMA.FTZ R8, R252, R130, R8 ;  /* 0x00000082fc087223 */ /* 0x000fe40000010008 */
[----:B------:R-:W-:Y:S01]  /*d3f0*/  FFMA.FTZ R7, R243, R131, R7 ;  /* 0x00000083f3077223 */ /* 0x000fe20000010007 */
[----:B------:R-:W4:Y:S01]  /*d400*/  LDL R252, [R1+0x1e0] ;  /* 0x0001e00001fc7983 */ /* 0x000f220000100800 */
[----:B------:R-:W-:-:S03]  /*d410*/  FFMA.FTZ R8, R242, R132, R8 ;  /* 0x00000084f2087223 */ /* 0x000fc60000010008 */
        /* <DEDUP_REMOVED lines=12> */
[----:B------:R-:W4:Y:S01]  /*d4e0*/  LDL R9, [R1+0x18c] ;  /* 0x00018c0001097983 */ /* 0x000f220000100800 */
[----:B------:R-:W-:Y:S02]  /*d4f0*/  FFMA.FTZ R8, R4, R136, R8 ;  /* 0x0000008804087223 */ /* 0x000fe40000010008 */
[----:B------:R-:W-:Y:S01]  /*d500*/  FFMA.FTZ R7, R3, R137, R7 ;  /* 0x0000008903077223 */ /* 0x000fe20000010007 */
[----:B------:R-:W4:Y:S04]  /*d510*/  LDL R4, [R1+0x178] ;  /* 0x0001780001047983 */ /* 0x000f280000100800 */
[----:B------:R-:W4:Y:S01]  /*d520*/  LDL R3, [R1+0x17c] ;  /* 0x00017c0001037983 */ /* 0x000f220000100800 */
[----:B--2---:R-:W-:-:S03]  /*d530*/  FFMA.FTZ R8, R29, R138, R8 ;  /* 0x0000008a1d087223 */ /* 0x004fc60000010008 */
[----:B------:R0:W5:Y:S01]  /*d540*/  LDL.LU R29, [R1+0x2b8] ;  /* 0x0002b800011d7983 */ /* 0x0001620000300800 */
[----:B---3--:R-:W-:-:S03]  /*d550*/  FFMA.FTZ R7, R28, R139, R7 ;  /* 0x0000008b1c077223 */ /* 0x008fc60000010007 */
[----:B------:R0:W5:Y:S01]  /*d560*/  LDL.LU R28, [R1+0x2b4] ;  /* 0x0002b400011c7983 */ /* 0x0001620000300800 */
[----:B----4-:R-:W-:-:S03]  /*d570*/  FFMA.FTZ R8, R252, R140, R8 ;  /* 0x0000008cfc087223 */ /* 0x010fc60000010008 */
[----:B------:R-:W2:Y:S01]  /*d580*/  LDL R252, [R1+0x150] ;  /* 0x0001500001fc7983 */ /* 0x000ea20000100800 */
[----:B------:R-:W-:-:S03]  /*d590*/  FFMA.FTZ R7, R243, R141, R7 ;  /* 0x0000008df3077223 */ /* 0x000fc60000010007 */
[----:B------:R-:W3:Y:S01]  /*d5a0*/  LDL R243, [R1+0x154] ;  /* 0x0001540001f37983 */ /* 0x000ee20000100800 */
[----:B------:R-:W-:-:S03]  /*d5b0*/  FFMA.FTZ R8, R242, R142, R8 ;  /* 0x0000008ef2087223 */ /* 0x000fc60000010008 */
[----:B------:R-:W4:Y:S01]  /*d5c0*/  LDL R242, [R1+0x148] ;  /* 0x0001480001f27983 */ /* 0x000f220000100800 */
        /* <DEDUP_REMOVED lines=19> */
[----:B------:R-:W3:Y:S01]  /*d700*/  LDL R0, [R1+0x174] ;  /* 0x0001740001007983 */ /* 0x000ee20000100800 */
        /* <DEDUP_REMOVED lines=29> */
[----:B------:R-:W4:Y:S01]  /*d8e0*/  LDL R3, [R1+0x10c] ;  /* 0x00010c0001037983 */ /* 0x000f220000100800 */
[----:B--2---:R-:W-:-:S03]  /*d8f0*/  FFMA.FTZ R8, R2, R168, R8 ;  /* 0x000000a802087223 */ /* 0x004fc60000010008 */
[----:B------:R-:W2:Y:S01]  /*d900*/  LDL R2, [R1+0x100] ;  /* 0x0001000001027983 */ /* 0x000ea20000100800 */
[----:B---3--:R-:W-:Y:S02]  /*d910*/  FFMA.FTZ R7, R0, R169, R7 ;  /* 0x000000a900077223 */ /* 0x008fe40000010007 */
[----:B------:R-:W-:Y:S01]  /*d920*/  FFMA.FTZ R8, R27, R170, R8 ;  /* 0x000000aa1b087223 */ /* 0x000fe20000010008 */
[----:B------:R-:W3:Y:S01]  /*d930*/  LDL R0, [R1+0x104] ;  /* 0x0001040001007983 */ /* 0x000ee20000100800 */
[----:B------:R-:W-:-:S03]  /*d940*/  FFMA.FTZ R7, R26, R171, R7 ;  /* 0x000000ab1a077223 */ /* 0x000fc60000010007 */
[----:B------:R0:W5:Y:S04]  /*d950*/  LDL.LU R27, [R1+0x2b0] ;  /* 0x0002b000011b7983 */ /* 0x0001680000300800 */
[----:B------:R0:W5:Y:S01]  /*d960*/  LDL.LU R26, [R1+0x2ac] ;  /* 0x0002ac00011a7983 */ /* 0x0001620000300800 */
[----:B----4-:R-:W-:-:S03]  /*d970*/  FFMA.FTZ R8, R12, R172, R8 ;  /* 0x000000ac0c087223 */ /* 0x010fc60000010008 */
[----:B------:R-:W4:Y:S01]  /*d980*/  LDL R12, [R1+0xf8] ;  /* 0x0000f800010c7983 */ /* 0x000f220000100800 */
[----:B------:R-:W-:-:S03]  /*d990*/  FFMA.FTZ R7, R9, R173, R7 ;  /* 0x000000ad09077223 */ /* 0x000fc60000010007 */
[----:B------:R-:W4:Y:S01]  /*d9a0*/  LDL R9, [R1+0xfc] ;  /* 0x0000fc0001097983 */ /* 0x000f220000100800 */
[----:B------:R-:W-:Y:S02]  /*d9b0*/  FFMA.FTZ R8, R25, R174, R8 ;  /* 0x000000ae19087223 */ /* 0x000fe40000010008 */
[----:B------:R-:W-:Y:S01]  /*d9c0*/  FFMA.FTZ R7, R24, R175, R7 ;  /* 0x000000af18077223 */ /* 0x000fe20000010007 */
[----:B------:R0:W5:Y:S01]  /*d9d0*/  LDL.LU R25, [R1+0x2a8] ;  /* 0x0002a80001197983 */ /* 0x0001620000300800 */
[----:B------:R-:W-:Y:S02]  /*d9e0*/  FFMA.FTZ R8, R252, R176, R8 ;  /* 0x000000b0fc087223 */ /* 0x000fe40000010008 */
[----:B------:R-:W-:Y:S01]  /*d9f0*/  FFMA.FTZ R7, R243, R177, R7 ;  /* 0x000000b1f3077223 */ /* 0x000fe20000010007 */
[----:B------:R0:W5:Y:S01]  /*da00*/  LDL.LU R24, [R1+0x2a4] ;  /* 0x0002a40001187983 */ /* 0x0001620000300800 */
        /* <DEDUP_REMOVED lines=23> */
[----:B------:R-:W-:Y:S02]  /*db80*/  FFMA.FTZ R7, R13, R191, R7 ;  /* 0x000000bf0d077223 */ /* 0x000fe40000010007 */
[----:B------:R-:W-:Y:S01]  /*db90*/  FFMA.FTZ R8, R6, R192, R8 ;  /* 0x000000c006087223 */ /* 0x000fe20000010008 */
[----:B------:R-:W4:Y:S01]  /*dba0*/  LDL R242, [R1+0xc8] ;  /* 0x0000c80001f27983 */ /* 0x000f220000100800 */
[----:B------:R-:W-:-:S03]  /*dbb0*/  FFMA.FTZ R7, R5, R193, R7 ;  /* 0x000000c105077223 */ /* 0x000fc60000010007 */
[----:B------:R-:W4:Y:S01]  /*dbc0*/  LDL R115, [R1+0xcc] ;  /* 0x0000cc0001737983 */ /* 0x000f220000100800 */
[----:B------:R-:W-:Y:S02]  /*dbd0*/  FFMA.FTZ R8, R4, R194, R8 ;  /* 0x000000c204087223 */ /* 0x000fe40000010008 */
[----:B------:R-:W-:Y:S01]  /*dbe0*/  FFMA.FTZ R7, R3, R195, R7 ;  /* 0x000000c303077223 */ /* 0x000fe20000010007 */
        /* <DEDUP_REMOVED lines=14> */
[----:B------:R-:W-:-:S03]  /*dcd0*/  FFMA.FTZ R7, R9, R199, R7 ;  /* 0x000000c709077223 */ /* 0x000fc60000010007 */
[----:B------:R-:W2:Y:S01]  /*dce0*/  LDL R9, [R1+0xb4] ;  /* 0x0000b40001097983 */ /* 0x000ea20000100800 */
[----:B------:R-:W-:-:S03]  /*dcf0*/  FFMA.FTZ R8, R23, R200, R8 ;  /* 0x000000c817087223 */ /* 0x000fc60000010008 */
[----:B------:R0:W5:Y:S01]  /*dd00*/  LDL.LU R23, [R1+0x2a0] ;  /* 0x0002a00001177983 */ /* 0x0001620000300800 */
        /* <DEDUP_REMOVED lines=12> */
[----:B------:R-:W-:Y:S02]  /*ddd0*/  FFMA.FTZ R7, R16, R207, R7 ;  /* 0x000000cf10077223 */ /* 0x000fe40000010007 */
[----:B------:R-:W-:Y:S01]  /*dde0*/  FFMA.FTZ R8, R252, R208, R8 ;  /* 0x000000d0fc087223 */ /* 0x000fe20000010008 */
[----:B------:R0:W5:Y:S01]  /*ddf0*/  LDL.LU R16, [R1+0x284] ;  /* 0x0002840001107983 */ /* 0x0001620000300800 */
[----:B------:R-:W-:Y:S02]  /*de00*/  FFMA.FTZ R7, R243, R209, R7 ;  /* 0x000000d1f3077223 */ /* 0x000fe40000010007 */
[----:B------:R-:W-:Y:S01]  /*de10*/  FFMA.FTZ R8, R242, R210, R8 ;  /* 0x000000d2f2087223 */ /* 0x000fe20000010008 */
        /* <DEDUP_REMOVED lines=10> */
[----:B------:R-:W3:Y:S04]  /*dec0*/  LDL R13, [R1+0x80] ;  /* 0x00008000010d7983 */ /* 0x000ee80000100800 */
[----:B------:R-:W3:Y:S04]  /*ded0*/  LDL R252, [R1+0x60] ;  /* 0x0000600001fc7983 */ /* 0x000ee80000100800 */
[----:B------:R-:W3:Y:S01]  /*dee0*/  LDL R242, [R1+0x58] ;  /* 0x0000580001f27983 */ /* 0x000ee20000100800 */
[----:B----4-:R-:W-:-:S03]  /*def0*/  FFMA.FTZ R8, R12, R216, R8 ;  /* 0x000000d80c087223 */ /* 0x010fc60000010008 */
[----:B------:R-:W4:Y:S01]  /*df00*/  LDL R12, [R1+0x84] ;  /* 0x00008400010c7983 */ /* 0x000f220000100800 */
[----:B--2---:R-:W-:Y:S02]  /*df10*/  FFMA.FTZ R7, R9, R217, R7 ;  /* 0x000000d909077223 */ /* 0x004fe40000010007 */
        /* <DEDUP_REMOVED lines=9> */
[----:B------:R-:W2:Y:S01]  /*dfb0*/  LDL R3, [R1+0x74] ;  /* 0x0000740001037983 */ /* 0x000ea20000100800 */
[----:B---3--:R-:W-:-:S03]  /*dfc0*/  FFMA.FTZ R7, R0, R223, R7 ;  /* 0x000000df00077223 */ /* 0x008fc60000010007 */
[----:B------:R-:W3:Y:S04]  /*dfd0*/  LDL R2, [R1+0x68] ;  /* 0x0000680001027983 */ /* 0x000ee80000100800 */
[----:B------:R-:W3:Y:S01]  /*dfe0*/  LDL R0, [R1+0x6c] ;  /* 0x00006c0001007983 */ /* 0x000ee20000100800 */
[----:B------:R-:W-:-:S03]  /*dff0*/  FFMA.FTZ R8, R115, R224, R8 ;  /* 0x000000e073087223 */ /* 0x000fc60000010008 */
[----:B------:R-:W3:Y:S01]  /*e000*/  LDL R115, [R1+0x50] ;  /* 0x0000500001737983 */ /* 0x000ee20000100800 */
[----:B------:R-:W-:-:S03]  /*e010*/  FFMA.FTZ R7, R114, R225, R7 ;  /* 0x000000e172077223 */ /* 0x000fc60000010007 */
[----:B------:R-:W3:Y:S01]  /*e020*/  LDL R114, [R1+0x54] ;  /* 0x0000540001727983 */ /* 0x000ee20000100800 */
[----:B------:R-:W-:-:S03]  /*e030*/  FFMA.FTZ R8, R15, R226, R8 ;  /* 0x000000e20f087223 */ /* 0x000fc60000010008 */
[----:B------:R0:W5:Y:S01]  /*e040*/  LDL.LU R15, [R1+0x280] ;  /* 0x00028000010f7983 */ /* 0x0001620000300800 */
[----:B------:R-:W-:-:S03]  /*e050*/  FFMA.FTZ R7, R14, R227, R7 ;  /* 0x000000e30e077223 */ /* 0x000fc60000010007 */
[----:B------:R0:W5:Y:S01]  /*e060*/  LDL.LU R14, [R1+0x27c] ;  /* 0x00027c00010e7983 */ /* 0x0001620000300800 */
[----:B------:R-:W-:-:S03]  /*e070*/  FFMA.FTZ R8, R13, R228, R8 ;  /* 0x000000e40d087223 */ /* 0x000fc60000010008 */
[----:B------:R0:W5:Y:S01]  /*e080*/  LDL.LU R13, [R1+0x278] ;  /* 0x00027800010d7983 */ /* 0x0001620000300800 */
[----:B----4-:R-:W-:-:S03]  /*e090*/  FFMA.FTZ R7, R12, R229, R7 ;  /* 0x000000e50c077223 */ /* 0x010fc60000010007 */
[----:B------:R0:W5:Y:S01]  /*e0a0*/  LDL.LU R12, [R1+0x274] ;  /* 0x00027400010c7983 */ /* 0x0001620000300800 */
[----:B--2---:R-:W-:-:S03]  /*e0b0*/  FFMA.FTZ R8, R6, R230, R8 ;  /* 0x000000e606087223 */ /* 0x004fc60000010008 */
[----:B------:R0:W5:Y:S01]  /*e0c0*/  LDL.LU R6, [R1+0x270] ;  /* 0x0002700001067983 */ /* 0x0001620000300800 */
[----:B------:R-:W-:-:S03]  /*e0d0*/  FFMA.FTZ R7, R5, R231, R7 ;  /* 0x000000e705077223 */ /* 0x000fc60000010007 */
[----:B------:R0:W5:Y:S01]  /*e0e0*/  LDL.LU R5, [R1+0x26c] ;  /* 0x00026c0001057983 */ /* 0x0001620000300800 */
[----:B------:R-:W-:-:S03]  /*e0f0*/  FFMA.FTZ R8, R4, R232, R8 ;  /* 0x000000e804087223 */ /* 0x000fc60000010008 */
[----:B------:R0:W5:Y:S01]  /*e100*/  LDL.LU R4, [R1+0x268] ;  /* 0x0002680001047983 */ /* 0x0001620000300800 */
[----:B------:R-:W-:-:S03]  /*e110*/  FFMA.FTZ R7, R3, R233, R7 ;  /* 0x000000e903077223 */ /* 0x000fc60000010007 */
[----:B------:R0:W5:Y:S01]  /*e120*/  LDL.LU R3, [R1+0x264] ;  /* 0x0002640001037983 */ /* 0x0001620000300800 */
[----:B---3--:R-:W-:-:S03]  /*e130*/  FFMA.FTZ R8, R2, R234, R8 ;  /* 0x000000ea02087223 */ /* 0x008fc60000010008 */
[----:B------:R0:W5:Y:S01]  /*e140*/  LDL.LU R2, [R1+0x260] ;  /* 0x0002600001027983 */ /* 0x0001620000300800 */
[----:B------:R-:W-:-:S03]  /*e150*/  FFMA.FTZ R7, R0, R235, R7 ;  /* 0x000000eb00077223 */ /* 0x000fc60000010007 */
[----:B------:R0:W5:Y:S01]  /*e160*/  LDL.LU R0, [R1+0x25c] ;  /* 0x00025c0001007983 */ /* 0x0001620000300800 */
[----:B------:R-:W-:-:S04]  /*e170*/  FFMA.FTZ R7, R243, R237, R7 ;  /* 0x000000edf3077223 */ /* 0x000fc80000010007 */
[----:B------:R-:W-:Y:S02]  /*e180*/  FFMA.FTZ R7, R9, R239, R7 ;  /* 0x000000ef09077223 */ /* 0x000fe40000010007 */
[----:B------:R-:W1:Y:S01]  /*e190*/  S2R R9, SR_TID.X ;  /* 0x0000000000097919 */ /* 0x000e620000002100 */
[----:B------:R-:W-:-:S03]  /*e1a0*/  FFMA.FTZ R8, R252, R236, R8 ;  /* 0x000000ecfc087223 */ /* 0x000fc60000010008 */
[----:B------:R-:W2:Y:S01]  /*e1b0*/  S2R R252, SR_CTAID.X ;  /* 0x0000000000fc7919 */ /* 0x000ea20000002500 */
[----:B------:R-:W-:-:S04]  /*e1c0*/  FFMA.FTZ R8, R242, R238, R8 ;  /* 0x000000eef2087223 */ /* 0x000fc80000010008 */
[----:B------:R-:W-:Y:S02]  /*e1d0*/  FFMA.FTZ R8, R115, R240, R8 ;  /* 0x000000f073087223 */ /* 0x000fe40000010008 */
[----:B------:R-:W-:Y:S01]  /*e1e0*/  FFMA.FTZ R7, R114, R241, R7 ;  /* 0x000000f172077223 */ /* 0x000fe20000010007 */
[----:B-1----:R-:W-:-:S03]  /*e1f0*/  LOP3.LUT R115, R9, 0x1, RZ, 0xc0, !PT ;  /* 0x0000000109737812 */ /* 0x002fc600078ec0ff */
[----:B------:R-:W-:Y:S01]  /*e200*/  FADD.FTZ R7, R8, R7 ;  /* 0x0000000708077221 */ /* 0x000fe20000010000 */
[----:B------:R-:W-:Y:S05]  /*e210*/  BRA.DIV ~URZ, `(.L_x_1774) ;  /* 0x000032627f007947 */ /* 0x000fea000b800000 */
[----:B0-2---:R0:W1:Y:S02]  /*e220*/  SHFL.BFLY PT, R114, R7, 0x1, 0x1f ;  /* 0x0c201f0007727f89 */ /* 0x00506400000e0000 */
.L_x_1836:
[----:B------:R-:W-:Y:S01]  /*e230*/  ISETP.EQ.U32.OR P1, PT, R115, 0x1, P1 ;  /* 0x000000017300780c */ /* 0x000fe20000f22470 */
[----:B------:R-:W-:Y:S01]  /*e240*/  BSSY B1, `(.L_x_1775) ;  /* 0x0000020000017945 */ /* 0x000fe20003800000 */
[----:B01----:R-:W-:-:S11]  /*e250*/  FADD.FTZ R7, R7, R114 ;  /* 0x0000007207077221 */ /* 0x003fd60000010000 */
[----:B------:R-:W-:Y:S05]  /*e260*/  @P1 BRA `(.L_x_1776) ;  /* 0x000001d000001947 */ /* 0x000fea0003800000 */
[----:B------:R-:W-:Y:S01]  /*e270*/  ISETP.NE.U32.AND P1, PT, RZ, c[0x0][0x218], PT ;  /* 0x00008600ff007a0c */ /* 0x000fe20003f25070 */
[----:B------:R-:W2:Y:S01]  /*e280*/  LDL R242, [R1+0x250] ;  /* 0x0002500001f27983 */ /* 0x000ea20000100800 */
[----:B------:R-:W-:Y:S02]  /*e290*/  MOV R8, c[0x0][0x220] ;  /* 0x0000880000087a02 */ /* 0x000fe40000000f00 */
[----:B------:R-:W-:-:S13]  /*e2a0*/  ISETP.NE.AND.EX P2, PT, RZ, c[0x0][0x21c], PT, P1 ;  /* 0x00008700ff007a0c */ /* 0x000fda0003f45310 */
[----:B------:R-:W-:Y:S02]  /*e2b0*/  @P2 IMAD R8, R252, R8, UR38 ;  /* 0x00000026fc082e24 */ /* 0x000fe4000f8e0208 */
[----:B------:R-:W-:-:S03]  /*e2c0*/  @P2 IMAD.MOV.U32 R9, RZ, RZ, 0x4 ;  /* 0x00000004ff092424 */ /* 0x000fc600078e00ff */
[----:B------:R-:W-:-:S05]  /*e2d0*/  @P2 IADD3 R8, R8, -0x1, RZ ;  /* 0xffffffff08082810 */ /* 0x000fca0007ffe0ff */
[----:B-----5:R-:W-:-:S04]  /*e2e0*/  @P2 IMAD R8, R8, c[0x0][0x220], R5 ;  /* 0x0000880008082a24 */ /* 0x020fc800078e0205 */
[----:B------:R-:W-:-:S06]  /*e2f0*/  @P2 IMAD.WIDE R8, R8, R9, c[0x0][0x218] ;  /* 0x0000860008082625 */ /* 0x000fcc00078e0209 */
[----:B------:R-:W3:Y:S01]  /*e300*/  @P2 LDG.E R8, [R8.64] ;  /* 0x0000002408082981 */ /* 0x000ee2000c1e1900 */
[----:B------:R-:W-:Y:S01]  /*e310*/  ISETP.NE.U32.AND P1, PT, RZ, c[0x0][0x228], PT ;  /* 0x00008a00ff007a0c */ /* 0x000fe20003f25070 */
[----:B------:R-:W-:Y:S01]  /*e320*/  FMUL.FTZ R7, R7, c[0x0][0x1f0] ;  /* 0x00007c0007077a20 */ /* 0x000fe20000410000 */
[----:B------:R-:W-:Y:S01]  /*e330*/  MOV R243, c[0x0][0x1e8] ;  /* 0x00007a0000f37a02 */ /* 0x000fe20000000f00 */
[----:B------:R-:W-:Y:S01]  /*e340*/  IMAD.U32 R114, RZ, RZ, UR38 ;  /* 0x00000026ff727e24 */ /* 0x000fe2000f8e00ff */
[----:B------:R-:W-:Y:S02]  /*e350*/  ISETP.NE.AND.EX P1, PT, RZ, c[0x0][0x22c], PT, P1 ;  /* 0x00008b00ff007a0c */ /* 0x000fe40003f25310 */
[----:B------:R-:W-:-:S11]  /*e360*/  IADD3 R243, R243, c[0x0][0x210], RZ ;  /* 0x00008400f3f37a10 */ /* 0x000fd60007ffe0ff */
[----:B------:R-:W-:Y:S01]  /*e370*/  @P1 IADD3 R114, R5, 0x1, -R114 ;  /* 0x0000000105721810 */ /* 0x000fe20007ffe872 */
[----:B---3--:R-:W-:Y:S01]  /*e380*/  @P2 FADD.FTZ R7, R7, R8 ;  /* 0x0000000807072221 */ /* 0x008fe20000010000 */
[----:B------:R-:W-:-:S04]  /*e390*/  @P1 ISETP.GE.AND P2, PT, R5, R243, PT ;  /* 0x000000f30500120c */ /* 0x000fc80003f46270 */
[----:B--2---:R-:W-:-:S04]  /*e3a0*/  @P1 SEL R8, R242, RZ, !P2 ;  /* 0x000000fff2081207 */ /* 0x004fc80005000000 */
[----:B------:R-:W-:Y:S01]  /*e3b0*/  @P1 IADD3 R114, R8, R114, RZ ;  /* 0x0000007208721210 */ /* 0x000fe20007ffe0ff */
[----:B------:R-:W-:-:S04]  /*e3c0*/  @P1 IMAD.MOV.U32 R8, RZ, RZ, 0x4 ;  /* 0x00000004ff081424 */ /* 0x000fc800078e00ff */
[----:B------:R-:W-:-:S06]  /*e3d0*/  @P1 IMAD.WIDE R8, R252, R8, c[0x0][0x228] ;  /* 0x00008a00fc081625 */ /* 0x000fcc00078e0208 */
[----:B------:R-:W2:Y:S01]  /*e3e0*/  @P1 LDG.E R8, [R8.64] ;  /* 0x0000002408081981 */ /* 0x000ea2000c1e1900 */
[----:B------:R-:W2:Y:S02]  /*e3f0*/  @P1 I2F R114, R114 ;  /* 0x0000007200721306 */ /* 0x000ea40000201400 */
[----:B--2---:R-:W-:Y:S01]  /*e400*/  @P1 FFMA.FTZ R7, R114, R8, R7 ;  /* 0x0000000872071223 */ /* 0x004fe20000010007 */
[----:B------:R-:W-:-:S04]  /*e410*/  IADD3 R8, R5, -UR6, RZ ;  /* 0x8000000605087c10 */ /* 0x000fc8000fffe0ff */
[----:B------:R-:W-:Y:S01]  /*e420*/  @!P0 FMNMX.FTZ R17, R17, R7, !PT ;  /* 0x0000000711118209 */ /* 0x000fe20007810000 */
[----:B------:R0:W-:Y:S04]  /*e430*/  STS [R8.X4+0x820], R7 ;  /* 0x0008200708007388 */ /* 0x0001e80000004800 */
.L_x_1776:
[----:B------:R-:W-:Y:S05]  /*e440*/  BSYNC B1 ;  /* 0x0000000000017941 */ /* 0x000fea0003800000 */
.L_x_1775:
[----:B-----5:R-:W-:-:S04]  /*e450*/  IADD3 R5, R5, 0x40, RZ ;  /* 0x0000004005057810 */ /* 0x020fc80007ffe0ff */
[----:B------:R-:W-:-:S13]  /*e460*/  ISETP.GE.AND P0, PT, R5, UR5, PT ;  /* 0x0000000505007c0c */ /* 0x000fda000bf06270 */
[----:B0-----:R-:W-:Y:S01]  /*e470*/  @P0 CALL.REL.NOINC `(.L_x_1517) ;  /* 0x0000001000000944 */ /* 0x001fe20003c00000 */
[----:B------:R-:W-:Y:S05]  /*e480*/  BRA `(.L_x_1777) ;  /* 0xffff48f000007947 */ /* 0x000fea000383ffff */
.L_x_1517:
[----:B------:R-:W-:Y:S05]  /*e490*/  BSYNC B0 ;  /* 0x0000000000007941 */ /* 0x000fea0003800000 */
.L_x_1516:
[----:B------:R-:W-:Y:S05]  /*e4a0*/  BRA.DIV ~URZ, `(.L_x_1778) ;  /* 0x000030327f007947 */ /* 0x000fea000b800000 */
[----:B------:R3:W4:Y:S02]  /*e4b0*/  SHFL.BFLY PT, R114, R17, 0x10, 0x1f ;  /* 0x0e001f0011727f89 */ /* 0x00072400000e0000 */
.L_x_1837:
[----:B---34-:R-:W-:Y:S01]  /*e4c0*/  FMNMX.FTZ R17, R114, R17, !PT ;  /* 0x0000001172117209 */ /* 0x018fe20007810000 */
[----:B------:R-:W-:Y:S05]  /*e4d0*/  BRA.DIV ~URZ, `(.L_x_1779) ;  /* 0x000030727f007947 */ /* 0x000fea000b800000 */
[----:B------:R-:W3:Y:S02]  /*e4e0*/  SHFL.BFLY PT, R0, R17, 0x8, 0x1f ;  /* 0x0d001f0011007f89 */ /* 0x000ee400000e0000 */
[----:B---3--:R-:W-:-:S05]  /*e4f0*/  FMNMX.FTZ R0, R17, R0, !PT ;  /* 0x0000000011007209 */ /* 0x008fca0007810000 */
[----:B------:R-:W3:Y:S02]  /*e500*/  SHFL.BFLY PT, R3, R0, 0x4, 0x1f ;  /* 0x0c801f0000037f89 */ /* 0x000ee400000e0000 */
[----:B-1-3--:R-:W-:-:S05]  /*e510*/  FMNMX.FTZ R7, R0, R3, !PT ;  /* 0x0000000300077209 */ /* 0x00afca0007810000 */
[----:B------:R1:W3:Y:S02]  /*e520*/  SHFL.BFLY PT, R114, R7, 0x2, 0x1f ;  /* 0x0c401f0007727f89 */ /* 0x0002e400000e0000 */
.L_x_1838:
[----:B------:R-:W4:Y:S01]  /*e530*/  S2R R8, SR_TID.X ;  /* 0x0000000000087919 */ /* 0x000f220000002100 */
[----:B---3--:R-:W-:Y:S01]  /*e540*/  FMNMX.FTZ R114, R114, R7, !PT ;  /* 0x0000000772727209 */ /* 0x008fe20007810000 */
[----:B------:R-:W-:Y:S01]  /*e550*/  WARPSYNC 0xffffffff ;  /* 0xffffffff00007948 */ /* 0x000fe20003800000 */
[----:B----4-:R-:W-:-:S04]  /*e560*/  SHF.R.S32.HI R0, RZ, 0x1f, R8 ;  /* 0x0000001fff007819 */ /* 0x010fc80000011408 */
[----:B------:R-:W-:-:S04]  /*e570*/  LEA.HI R3, R0, R8, RZ, 0x5 ;  /* 0x0000000800037211 */ /* 0x000fc800078f28ff */
[----:B------:R-:W-:-:S04]  /*e580*/  LOP3.LUT R4, R3, 0xffffffe0, RZ, 0xc0, !PT ;  /* 0xffffffe003047812 */ /* 0x000fc800078ec0ff */
[----:B------:R-:W-:-:S04]  /*e590*/  IADD3 R4, -R4, R8, RZ ;  /* 0x0000000804047210 */ /* 0x000fc80007ffe1ff */
[----:B------:R-:W-:-:S13]  /*e5a0*/  ISETP.NE.AND P0, PT, R4, RZ, PT ;  /* 0x000000ff0400720c */ /* 0x000fda0003f05270 */
[----:B------:R-:W-:-:S05]  /*e5b0*/  @!P0 SHF.R.S32.HI R3, RZ, 0x5, R3 ;  /* 0x00000005ff038819 */ /* 0x000fca0000011403 */
[----:B------:R3:W-:Y:S02]  /*e5c0*/  @!P0 STS [R3.X4], R114 ;  /* 0x0000007203008388 */ /* 0x0007e40000004800 */
[----:B------:R-:W-:Y:S01]  /*e5d0*/  BAR.SYNC.DEFER_BLOCKING 0x0 ;  /* 0x0000000000007b1d */ /* 0x000fe20000010000 */
[----:B------:R-:W-:Y:S01]  /*e5e0*/  ISETP.GT.AND P0, PT, R4, 0x3, PT ;  /* 0x000000030400780c */ /* 0x000fe20003f04270 */
[----:B---3--:R-:W-:Y:S01]  /*e5f0*/  IMAD.MOV.U32 R3, RZ, RZ, -0x800001 ;  /* 0xff7fffffff037424 */ /* 0x008fe200078e00ff */
[----:B------:R-:W-:Y:S01]  /*e600*/  IADD3 R9, R8, UR6, RZ ;  /* 0x0000000608097c10 */ /* 0x000fe2000fffe0ff */
[----:B-1----:R-:W-:Y:S02]  /*e610*/  HFMA2.MMA R7, -RZ, RZ, 0, 0 ;  /* 0x00000000ff077435 */ /* 0x002fe400000001ff */
[----:B------:R-:W-:Y:S01]  /*e620*/  BSSY B0, `(.L_x_1780) ;  /* 0x000007d000007945 */ /* 0x000fe20003800000 */
[----:B------:R-:W-:-:S07]  /*e630*/  ISETP.GE.AND P1, PT, R9, UR38, PT ;  /* 0x0000002609007c0c */ /* 0x000fce000bf26270 */
[----:B------:R-:W1:Y:S04]  /*e640*/  @!P0 LDS R3, [R4.X4] ;  /* 0x0000000004038984 */ /* 0x000e680000004800 */
[----:B-1----:R-:W1:Y:S02]  /*e650*/  SHFL.BFLY PT, R6, R3, 0x2, 0x1f ;  /* 0x0c401f0003067f89 */ /* 0x002e6400000e0000 */
[----:B-1----:R-:W-:-:S05]  /*e660*/  FMNMX.FTZ R6, R6, R3, !PT ;  /* 0x0000000306067209 */ /* 0x002fca0007810000 */
[----:B------:R-:W1:Y:S02]  /*e670*/  SHFL.BFLY PT, R5, R6, 0x1, 0x1f ;  /* 0x0c201f0006057f89 */ /* 0x000e6400000e0000 */
[----:B-1----:R-:W-:-:S05]  /*e680*/  FMNMX.FTZ R5, R6, R5, !PT ;  /* 0x0000000506057209 */ /* 0x002fca0007810000 */
[----:B------:R1:W3:Y:S01]  /*e690*/  SHFL.IDX PT, R13, R5, RZ, 0x1f ;  /* 0x00001fff050d7589 */ /* 0x0002e200000e0000 */
[----:B------:R-:W-:Y:S05]  /*e6a0*/  @P1 BRA `(.L_x_1781) ;  /* 0x0000074000001947 */ /* 0x000fea0003800000 */
[----:B------:R-:W-:Y:S01]  /*e6b0*/  LOP3.LUT R3, RZ, UR6, RZ, 0x33, !PT ;  /* 0x00000006ff037c12 */ /* 0x000fe2000f8e33ff */
[----:B------:R-:W-:Y:S01]  /*e6c0*/  BSSY B1, `(.L_x_1782) ;  /* 0x0000029000017945 */ /* 0x000fe20003800000 */
[----:B------:R-:W-:Y:S02]  /*e6d0*/  IMAD.MOV.U32 R7, RZ, RZ, RZ ;  /* 0x000000ffff077224 */ /* 0x000fe400078e00ff */
[----:B------:R-:W-:Y:S02]  /*e6e0*/  IADD3 R3, -R8, UR38, R3 ;  /* 0x0000002608037c10 */ /* 0x000fe4000fffe103 */
[----:B------:R-:W-:Y:S02]  /*e6f0*/  MOV R8, R9 ;  /* 0x0000000900087202 */ /* 0x000fe40000000f00 */
[----:B------:R-:W-:-:S04]  /*e700*/  LEA.HI R4, R3, 0x1, RZ, 0x19 ;  /* 0x0000000103047811 */ /* 0x000fc800078fc8ff */
[----:B------:R-:W-:-:S13]  /*e710*/  LOP3.LUT P0, R4, R4, 0x3, RZ, 0xc0, !PT ;  /* 0x0000000304047812 */ /* 0x000fda000780c0ff */
[----:B------:R-:W-:Y:S05]  /*e720*/  @!P0 BRA `(.L_x_1783) ;  /* 0x0000022000008947 */ /* 0x000fea0003800000 */
[----:B------:R-:W4:Y:S04]  /*e730*/  LDL R10, [R1+0x254] ;  /* 0x00025400010a7983 */ /* 0x000f280000100800 */
[----:B------:R-:W5:Y:S01]  /*e740*/  S2R R11, SR_CTAID.Y ;  /* 0x00000000000b7919 */ /* 0x000f620000002600 */
[----:B-1----:R-:W-:Y:S02]  /*e750*/  SHF.R.S32.HI R5, RZ, 0x1f, R9 ;  /* 0x0000001fff057819 */ /* 0x002fe40000011409 */
[----:B------:R-:W-:Y:S01]  /*e760*/  ISETP.NE.U32.AND P0, PT, RZ, c[0x0][0x200], PT ;  /* 0x00008000ff007a0c */ /* 0x000fe20003f05070 */
[----:B------:R-:W-:Y:S01]  /*e770*/  IMAD.MOV.U32 R6, RZ, RZ, R4 ;  /* 0x000000ffff067224 */ /* 0x000fe200078e0004 */
[----:B------:R-:W-:Y:S02]  /*e780*/  MOV R7, RZ ;  /* 0x000000ff00077202 */ /* 0x000fe40000000f00 */
[----:B------:R-:W-:Y:S01]  /*e790*/  ISETP.NE.AND.EX P0, PT, RZ, c[0x0][0x204], PT, P0 ;  /* 0x00008100ff007a0c */ /* 0x000fe20003f05300 */
[----:B-----5:R-:W-:-:S05]  /*e7a0*/  IMAD R12, R11, c[0x0][0x1d4], RZ ;  /* 0x000075000b0c7a24 */ /* 0x020fca00078e02ff */
[----:B------:R-:W-:Y:S02]  /*e7b0*/  SHF.R.S32.HI R8, RZ, 0x1f, R12 ;  /* 0x0000001fff087819 */ /* 0x000fe4000001140c */
[----:B------:R-:W-:-:S04]  /*e7c0*/  IADD3 R12, P2, P3, R12, c[0x0][0x200], R9 ;  /* 0x000080000c0c7a10 */ /* 0x000fc80007b5e009 */
[----:B------:R-:W-:Y:S01]  /*e7d0*/  IADD3.X R5, R8, c[0x0][0x204], R5, P2, P3 ;  /* 0x0000810008057a10 */ /* 0x000fe200017e6405 */
[----:B------:R-:W-:Y:S01]  /*e7e0*/  IMAD.MOV.U32 R8, RZ, RZ, R9 ;  /* 0x000000ffff087224 */ /* 0x000fe200078e0009 */
[----:B----4-:R-:W-:Y:S02]  /*e7f0*/  IADD3 R10, R10, 0x820, RZ ;  /* 0x000008200a0a7810 */ /* 0x010fe40007ffe0ff */
.L_x_1787:
[----:B------:R-:W-:Y:S01]  /*e800*/  BSSY B2, `(.L_x_1784) ;  /* 0x000000b000027945 */ /* 0x000fe20003800000 */
[----:B-1----:R-:W-:Y:S05]  /*e810*/  @!P0 BRA `(.L_x_1785) ;  /* 0x0000005000008947 */ /* 0x002fea0003800000 */
[----:B------:R-:W-:-:S06]  /*e820*/  MOV R4, R12 ;  /* 0x0000000c00047202 */ /* 0x000fcc0000000f00 */
[----:B------:R-:W4:Y:S01]  /*e830*/  LDG.E.U8 R4, [R4.64] ;  /* 0x0000002404047981 */ /* 0x000f22000c1e1100 */
[----:B------:R-:W-:Y:S01]  /*e840*/  IMAD.MOV.U32 R11, RZ, RZ, RZ ;  /* 0x000000ffff0b7224 */ /* 0x000fe200078e00ff */
[----:B----4-:R-:W-:-:S13]  /*e850*/  ISETP.NE.AND P2, PT, R4, RZ, PT ;  /* 0x000000ff0400720c */ /* 0x010fda0003f45270 */
[----:B------:R-:W-:Y:S05]  /*e860*/  @P2 BRA `(.L_x_1786) ;  /* 0x0000004000002947 */ /* 0x000fea0003800000 */
.L_x_1785:
[----:B------:R-:W1:Y:S02]  /*e870*/  LDS R4, [R10] ;  /* 0x000000000a047984 */ /* 0x000e640000000800 */
[----:B-1-3--:R-:W-:-:S04]  /*e880*/  FADD.FTZ R4, -R13, R4 ;  /* 0x000000040d047221 */ /* 0x00afc80000010100 */
[----:B------:R-:W-:-:S04]  /*e890*/  FMUL.FTZ R4, R4, 1.4426950216293334961 ;  /* 0x3fb8aa3b04047820 */ /* 0x000fc80000410000 */
[----:B------:R1:W3:Y:S03]  /*e8a0*/  MUFU.EX2 R11, R4 ;  /* 0x00000004000b7308 */ /* 0x0002e60000000800 */
.L_x_1786:
[----:B------:R-:W-:Y:S05]  /*e8b0*/  BSYNC B2 ;  /* 0x0000000000027941 */ /* 0x000fea0003800000 */
.L_x_1784:
[----:B------:R-:W-:Y:S01]  /*e8c0*/  IADD3 R6, R6, -0x1, RZ ;  /* 0xffffffff06067810 */ /* 0x000fe20007ffe0ff */
[----:B---3--:R3:W-:Y:S01]  /*e8d0*/  STS [R10], R11 ;  /* 0x0000000b0a007388 */ /* 0x0087e20000000800 */
[----:B------:R-:W-:Y:S01]  /*e8e0*/  IADD3 R12, P3, R12, 0x80, RZ ;  /* 0x000000800c0c7810 */ /* 0x000fe20007f7e0ff */
[----:B------:R-:W-:Y:S01]  /*e8f0*/  FADD.FTZ R7, R11, R7 ;  /* 0x000000070b077221 */ /* 0x000fe20000010000 */
[----:B------:R-:W-:Y:S02]  /*e900*/  ISETP.NE.AND P2, PT, R6, RZ, PT ;  /* 0x000000ff0600720c */ /* 0x000fe40003f45270 */
[----:B------:R-:W-:Y:S02]  /*e910*/  IADD3 R8, R8, 0x80, RZ ;  /* 0x0000008008087810 */ /* 0x000fe40007ffe0ff */
[----:B------:R-:W-:Y:S02]  /*e920*/  IADD3.X R5, RZ, R5, RZ, P3, !PT ;  /* 0x00000005ff057210 */ /* 0x000fe40001ffe4ff */
[----:B---3--:R-:W-:-:S07]  /*e930*/  IADD3 R10, R10, 0x200, RZ ;  /* 0x000002000a0a7810 */ /* 0x008fce0007ffe0ff */
[----:B------:R-:W-:Y:S05]  /*e940*/  @P2 BRA `(.L_x_1787) ;  /* 0xfffffeb000002947 */ /* 0x000fea000383ffff */
.L_x_1783:
[----:B------:R-:W-:Y:S05]  /*e950*/  BSYNC B1 ;  /* 0x0000000000017941 */ /* 0x000fea0003800000 */
.L_x_1782:
[----:B------:R-:W-:-:S13]  /*e960*/  ISETP.GE.U32.AND P0, PT, R3, 0x180, PT ;  /* 0x000001800300780c */ /* 0x000fda0003f06070 */
[----:B------:R-:W-:Y:S05]  /*e970*/  @!P0 BRA `(.L_x_1781) ;  /* 0x0000047000008947 */ /* 0x000fea0003800000 */
[----:B------:R-:W4:Y:S01]  /*e980*/  S2R R11, SR_CTAID.Y ;  /* 0x00000000000b7919 */ /* 0x000f220000002600 */
[----:B------:R-:W-:Y:S01]  /*e990*/  LEA R3, R8, 0x400, 0x2 ;  /* 0x0000040008037811 */ /* 0x000fe200078e10ff */
[----:B-1----:R-:W-:Y:S01]  /*e9a0*/  IMAD.U32 R4, RZ, RZ, UR6 ;  /* 0x00000006ff047e24 */ /* 0x002fe2000f8e00ff */
[----:B------:R-:W-:-:S03]  /*e9b0*/  ISETP.NE.U32.AND P0, PT, RZ, c[0x0][0x200], PT ;  /* 0x00008000ff007a0c */ /* 0x000fc60003f05070 */
[----:B------:R-:W-:Y:S01]  /*e9c0*/  IMAD R3, R4, -0x4, R3 ;  /* 0xfffffffc04037824 */ /* 0x000fe200078e0203 */
[----:B------:R-:W-:Y:S02]  /*e9d0*/  SHF.R.S32.HI R4, RZ, 0x1f, R8 ;  /* 0x0000001fff047819 */ /* 0x000fe40000011408 */
[----:B------:R-:W-:Y:S02]  /*e9e0*/  ISETP.NE.AND.EX P0, PT, RZ, c[0x0][0x204], PT, P0 ;  /* 0x00008100ff007a0c */ /* 0x000fe40003f05300 */
[----:B------:R-:W-:Y:S01]  /*e9f0*/  IADD3 R3, R3, 0x820, RZ ;  /* 0x0000082003037810 */ /* 0x000fe20007ffe0ff */
[----:B----4-:R-:W-:-:S05]  /*ea00*/  IMAD R5, R11, c[0x0][0x1d4], RZ ;  /* 0x000075000b057a24 */ /* 0x010fca00078e02ff */
[--C-:B------:R-:W-:Y:S02]  /*ea10*/  IADD3 R10, P2, P3, R8, c[0x0][0x200], R5.reuse ;  /* 0x00008000080a7a10 */ /* 0x100fe40007b5e005 */
[----:B------:R-:W-:-:S04]  /*ea20*/  SHF.R.S32.HI R5, RZ, 0x1f, R5 ;  /* 0x0000001fff057819 */ /* 0x000fc80000011405 */
[----:B------:R-:W-:Y:S02]  /*ea30*/  IADD3.X R5, R4, c[0x0][0x204], R5, P2, P3 ;  /* 0x0000810004057a10 */ /* 0x000fe400017e6405 */
.L_x_1800:
[----:B------:R-:W-:Y:S01]  /*ea40*/  BSSY B1, `(.L_x_1788) ;  /* 0x000000b000017945 */ /* 0x000fe20003800000 */
[----:B------:R-:W-:Y:S01]  /*ea50*/  MOV R4, R10 ;  /* 0x0000000a00047202 */ /* 0x000fe20000000f00 */
[----:B------:R-:W-:Y:S05]  /*ea60*/  @!P0 BRA `(.L_x_1789) ;  /* 0x0000004000008947 */ /* 0x000fea0003800000 */
[----:B------:R-:W4:Y:S02]  /*ea70*/  LDG.E.U8 R6, [R4.64] ;  /* 0x0000002404067981 */ /* 0x000f24000c1e1100 */
[----:B----4-:R-:W-:-:S13]  /*ea80*/  ISETP.NE.AND P2, PT, R6, RZ, PT ;  /* 0x000000ff0600720c */ /* 0x010fda0003f45270 */
[----:B------:R-:W-:Y:S01]  /*ea90*/  @P2 IMAD.MOV.U32 R6, RZ, RZ, RZ ;  /* 0x000000ffff062224 */ /* 0x000fe200078e00ff */
[----:B------:R-:W-:Y:S05]  /*eaa0*/  @P2 BRA `(.L_x_1790) ;  /* 0x0000004000002947 */ /* 0x000fea0003800000 */
.L_x_1789:
[----:B------:R-:W1:Y:S02]  /*eab0*/  LDS R6, [R3+-0x400] ;  /* 0xfffc000003067984 */ /* 0x000e640000000800 */
[----:B-1-3--:R-:W-:-:S04]  /*eac0*/  FADD.FTZ R6, -R13, R6 ;  /* 0x000000060d067221 */ /* 0x00afc80000010100 */
[----:B------:R-:W-:-:S06]  /*ead0*/  FMUL.FTZ R6, R6, 1.4426950216293334961 ;  /* 0x3fb8aa3b06067820 */ /* 0x000fcc0000410000 */
[----:B------:R-:W1:Y:S02]  /*eae0*/  MUFU.EX2 R6, R6 ;  /* 0x0000000600067308 */ /* 0x000e640000000800 */
.L_x_1790:
[----:B------:R-:W-:Y:S05]  /*eaf0*/  BSYNC B1 ;  /* 0x0000000000017941 */ /* 0x000fea0003800000 */
.L_x_1788:
[----:B-1----:R1:W-:Y:S01]  /*eb00*/  STS [R3+-0x400], R6 ;  /* 0xfffc000603007388 */ /* 0x0023e20000000800 */
[----:B------:R-:W-:Y:S01]  /*eb10*/  BSSY B1, `(.L_x_1791) ;  /* 0x000000b000017945 */ /* 0x000fe20003800000 */
[----:B------:R-:W-:Y:S01]  /*eb20*/  FADD.FTZ R7, R6, R7 ;  /* 0x0000000706077221 */ /* 0x000fe20000010000 */
[----:B------:R-:W-:Y:S05]  /*eb30*/  @!P0 BRA `(.L_x_1792) ;  /* 0x0000004000008947 */ /* 0x000fea0003800000 */
[----:B-1----:R-:W4:Y:S02]  /*eb40*/  LDG.E.U8 R6, [R4.64+0x80] ;  /* 0x0000802404067981 */ /* 0x002f24000c1e1100 */
[----:B----4-:R-:W-:-:S13]  /*eb50*/  ISETP.NE.AND P2, PT, R6, RZ, PT ;  /* 0x000000ff0600720c */ /* 0x010fda0003f45270 */
[----:B------:R-:W-:Y:S01]  /*eb60*/  @P2 MOV R6, RZ ;  /* 0x000000ff00062202 */ /* 0x000fe20000000f00 */
[----:B------:R-:W-:Y:S05]  /*eb70*/  @P2 BRA `(.L_x_1793) ;  /* 0x0000004000002947 */ /* 0x000fea0003800000 */
.L_x_1792:
[----:B-1----:R-:W1:Y:S02]  /*eb80*/  LDS R6, [R3+-0x200] ;  /* 0xfffe000003067984 */ /* 0x002e640000000800 */
[----:B-1-3--:R-:W-:-:S04]  /*eb90*/  FADD.FTZ R6, -R13, R6 ;  /* 0x000000060d067221 */ /* 0x00afc80000010100 */
[----:B------:R-:W-:-:S06]  /*eba0*/  FMUL.FTZ R6, R6, 1.4426950216293334961 ;  /* 0x3fb8aa3b06067820 */ /* 0x000fcc0000410000 */
[----:B------:R-:W1:Y:S02]  /*ebb0*/  MUFU.EX2 R6, R6 ;  /* 0x0000000600067308 */ /* 0x000e640000000800 */
.L_x_1793:
[----:B------:R-:W-:Y:S05]  /*ebc0*/  BSYNC B1 ;  /* 0x0000000000017941 */ /* 0x000fea0003800000 */
.L_x_1791:
[----:B-1----:R1:W-:Y:S01]  /*ebd0*/  STS [R3+-0x200], R6 ;  /* 0xfffe000603007388 */ /* 0x0023e20000000800 */
[----:B------:R-:W-:Y:S01]  /*ebe0*/  BSSY B1, `(.L_x_1794) ;  /* 0x000000b000017945 */ /* 0x000fe20003800000 */
[----:B------:R-:W-:Y:S01]  /*ebf0*/  FADD.FTZ R7, R7, R6 ;  /* 0x0000000607077221 */ /* 0x000fe20000010000 */
[----:B------:R-:W-:Y:S05]  /*ec00*/  @!P0 BRA `(.L_x_1795) ;  /* 0x0000004000008947 */ /* 0x000fea0003800000 */
[----:B-1----:R-:W4:Y:S02]  /*ec10*/  LDG.E.U8 R6, [R4.64+0x100] ;  /* 0x0001002404067981 */ /* 0x002f24000c1e1100 */
[----:B----4-:R-:W-:Y:S01]  /*ec20*/  ISETP.NE.AND P2, PT, R6, RZ, PT ;  /* 0x000000ff0600720c */ /* 0x010fe20003f45270 */
[----:B------:R-:W-:-:S12]  /*ec30*/  IMAD.MOV.U32 R6, RZ, RZ, RZ ;  /* 0x000000ffff067224 */ /* 0x000fd800078e00ff */
[----:B------:R-:W-:Y:S05]  /*ec40*/  @P2 BRA `(.L_x_1796) ;  /* 0x0000004000002947 */ /* 0x000fea0003800000 */
.L_x_1795:
[----:B-1----:R-:W1:Y:S02]  /*ec50*/  LDS R6, [R3] ;  /* 0x0000000003067984 */ /* 0x002e640000000800 */
[----:B-1-3--:R-:W-:-:S04]  /*ec60*/  FADD.FTZ R6, -R13, R6 ;  /* 0x000000060d067221 */ /* 0x00afc80000010100 */
[----:B------:R-:W-:-:S06]  /*ec70*/  FMUL.FTZ R6, R6, 1.4426950216293334961 ;  /* 0x3fb8aa3b06067820 */ /* 0x000fcc0000410000 */
[----:B------:R-:W1:Y:S02]  /*ec80*/  MUFU.EX2 R6, R6 ;  /* 0x0000000600067308 */ /* 0x000e640000000800 */
.L_x_1796:
[----:B------:R-:W-:Y:S05]  /*ec90*/  BSYNC B1 ;  /* 0x0000000000017941 */ /* 0x000fea0003800000 */
.L_x_1794:
[----:B-1----:R1:W-:Y:S01]  /*eca0*/  STS [R3], R6 ;  /* 0x0000000603007388 */ /* 0x0023e20000000800 */
[----:B------:R-:W-:Y:S01]  /*ecb0*/  BSSY B1, `(.L_x_1797) ;  /* 0x000000b000017945 */ /* 0x000fe20003800000 */
[----:B------:R-:W-:Y:S01]  /*ecc0*/  FADD.FTZ R7, R7, R6 ;  /* 0x0000000607077221 */ /* 0x000fe20000010000 */
[----:B------:R-:W-:Y:S05]  /*ecd0*/  @!P0 BRA `(.L_x_1798) ;  /* 0x0000004000008947 */ /* 0x000fea0003800000 */
[----:B-1----:R-:W4:Y:S02]  /*ece0*/  LDG.E.U8 R6, [R4.64+0x180] ;  /* 0x0001802404067981 */ /* 0x002f24000c1e1100 */
[----:B----4-:R-:W-:-:S13]  /*ecf0*/  ISETP.NE.AND P2, PT, R6, RZ, PT ;  /* 0x000000ff0600720c */ /* 0x010fda0003f45270 */
[----:B------:R-:W-:Y:S01]  /*ed00*/  @P2 MOV R6, RZ ;  /* 0x000000ff00062202 */ /* 0x000fe20000000f00 */
[----:B------:R-:W-:Y:S05]  /*ed10*/  @P2 BRA `(.L_x_1799) ;  /* 0x0000004000002947 */ /* 0x000fea0003800000 */
.L_x_1798:
[----:B-1----:R-:W1:Y:S02]  /*ed20*/  LDS R6, [R3+0x200] ;  /* 0x0002000003067984 */ /* 0x002e640000000800 */
[----:B-1-3--:R-:W-:-:S04]  /*ed30*/  FADD.FTZ R6, -R13, R6 ;  /* 0x000000060d067221 */ /* 0x00afc80000010100 */
[----:B------:R-:W-:-:S06]  /*ed40*/  FMUL.FTZ R6, R6, 1.4426950216293334961 ;  /* 0x3fb8aa3b06067820 */ /* 0x000fcc0000410000 */
[----:B------:R-:W1:Y:S02]  /*ed50*/  MUFU.EX2 R6, R6 ;  /* 0x0000000600067308 */ /* 0x000e640000000800 */
.L_x_1799:
[----:B------:R-:W-:Y:S05]  /*ed60*/  BSYNC B1 ;  /* 0x0000000000017941 */ /* 0x000fea0003800000 */
.L_x_1797:
[----:B------:R-:W-:Y:S01]  /*ed70*/  IADD3 R8, R8, 0x200, RZ ;  /* 0x0000020008087810 */ /* 0x000fe20007ffe0ff */
[----:B-1----:R1:W-:Y:S01]  /*ed80*/  STS [R3+0x200], R6 ;  /* 0x0002000603007388 */ /* 0x0023e20000000800 */
[----:B------:R-:W-:Y:S01]  /*ed90*/  IADD3 R10, P3, R4, 0x200, RZ ;  /* 0x00000200040a7810 */ /* 0x000fe20007f7e0ff */
[----:B------:R-:W-:Y:S01]  /*eda0*/  FADD.FTZ R7, R7, R6 ;  /* 0x0000000607077221 */ /* 0x000fe20000010000 */
[----:B------:R-:W-:-:S03]  /*edb0*/  ISETP.GE.AND P2, PT, R8, UR38, PT ;  /* 0x0000002608007c0c */ /* 0x000fc6000bf46270 */
[----:B------:R-:W-:Y:S01]  /*edc0*/  IMAD.X R5, RZ, RZ, R5, P3 ;  /* 0x000000ffff057224 */ /* 0x000fe200018e0605 */
[----:B-1----:R-:W-:-:S09]  /*edd0*/  IADD3 R3, R3, 0x800, RZ ;  /* 0x0000080003037810 */ /* 0x002fd20007ffe0ff */
[----:B------:R-:W-:Y:S05]  /*ede0*/  @!P2 BRA `(.L_x_1800) ;  /* 0xfffffc500000a947 */ /* 0x000fea000383ffff */
.L_x_1781:
[----:B------:R-:W-:Y:S05]  /*edf0*/  BSYNC B0 ;  /* 0x0000000000007941 */ /* 0x000fea0003800000 */
.L_x_1780:
[----:B0-----:R0:W4:Y:S04]  /*ee00*/  LDL R14, [R1+0x254] ;  /* 0x00025400010e7983 */ /* 0x0011280000100800 */
[----:B-1----:R-:W1:Y:S04]  /*ee10*/  SHFL.BFLY PT, R4, R7, 0x10, 0x1f ;  /* 0x0e001f0007047f89 */ /* 0x002e6800000e0000 */
[----:B------:R-:W5:Y:S01]  /*ee20*/  S2R R11, SR_TID.X ;  /* 0x00000000000b7919 */ /* 0x000f620000002100 */
[----:B-1----:R-:W-:Y:S01]  /*ee30*/  FADD.FTZ R4, R4, R7 ;  /* 0x0000000704047221 */ /* 0x002fe20000010000 */
[----:B-----5:R-:W-:-:S04]  /*ee40*/  LOP3.LUT P0, RZ, R11, 0x1f, RZ, 0xc0, !PT ;  /* 0x0000001f0bff7812 */ /* 0x020fc8000780c0ff */
[----:B------:R-:W1:Y:S01]  /*ee50*/  SHFL.BFLY PT, R3, R4, 0x8, 0x1f ;  /* 0x0d001f0004037f89 */ /* 0x000e6200000e0000 */
[----:B------:R-:W-:-:S04]  /*ee60*/  LOP3.LUT R10, R11, 0x1f, RZ, 0xc0, !PT ;  /* 0x0000001f0b0a7812 */ /* 0x000fc800078ec0ff */
[----:B------:R-:W-:-:S04]  /*ee70*/  ISETP.GT.U32.AND P2, PT, R10, 0x3, PT ;  /* 0x000000030a00780c */ /* 0x000fc80003f44070 */
[----:B------:R-:W-:-:S04]  /*ee80*/  @!P0 SHF.R.U32.HI R7, RZ, 0x3, R11 ;  /* 0x00000003ff078819 */ /* 0x000fc8000001160b */
[----:B------:R-:W-:Y:S01]  /*ee90*/  @!P0 LOP3.LUT R7, R7, 0x1ffffffc, RZ, 0xc0, !PT ;  /* 0x1ffffffc07078812 */ /* 0x000fe200078ec0ff */
[----:B-1----:R-:W-:-:S05]  /*eea0*/  FADD.FTZ R3, R4, R3 ;  /* 0x0000000304037221 */ /* 0x002fca0000010000 */
[----:B------:R-:W1:Y:S02]  /*eeb0*/  SHFL.BFLY PT, R6, R3, 0x4, 0x1f ;  /* 0x0c801f0003067f89 */ /* 0x000e6400000e0000 */
[----:B-1----:R-:W-:-:S05]  /*eec0*/  FADD.FTZ R6, R3, R6 ;  /* 0x0000000603067221 */ /* 0x002fca0000010000 */
[----:B------:R-:W1:Y:S02]  /*eed0*/  SHFL.BFLY PT, R5, R6, 0x2, 0x1f ;  /* 0x0c401f0006057f89 */ /* 0x000e6400000e0000 */
[----:B-1----:R-:W-:-:S05]  /*eee0*/  FADD.FTZ R5, R6, R5 ;  /* 0x0000000506057221 */ /* 0x002fca0000010000 */
[----:B------:R-:W1:Y:S02]  /*eef0*/  SHFL.BFLY PT, R8, R5, 0x1, 0x1f ;  /* 0x0c201f0005087f89 */ /* 0x000e6400000e0000 */
[----:B-1----:R-:W-:-:S05]  /*ef00*/  FADD.FTZ R8, R5, R8 ;  /* 0x0000000805087221 */ /* 0x002fca0000010000 */
[----:B------:R-:W-:Y:S01]  /*ef10*/  @!P0 STS [R7+0x10], R8 ;  /* 0x0000100807008388 */ /* 0x000fe20000000800 */
[----:B----4-:R-:W-:-:S04]  /*ef20*/  @!P2 SHF.L.U32 R14, R11, 0x2, RZ ;  /* 0x000000020b0ea819 */ /* 0x010fc800000006ff */
[----:B------:R-:W-:Y:S01]  /*ef30*/  @!P2 LOP3.LUT R3, R14, 0x7c, RZ, 0xc0, !PT ;  /* 0x0000007c0e03a812 */ /* 0x000fe200078ec0ff */
[----:B------:R-:W-:Y:S06]  /*ef40*/  BAR.SYNC.DEFER_BLOCKING 0x0 ;  /* 0x0000000000007b1d */ /* 0x000fec0000010000 */
[----:B------:R-:W-:Y:S04]  /*ef50*/  @!P2 STL [R1+0x254], R14 ;  /* 0x0002540e0100a387 */ /* 0x000fe80000100800 */
[----:B------:R-:W1:Y:S04]  /*ef60*/  @!P2 LDS R8, [R3+0x10] ;  /* 0x000010000308a984 */ /* 0x000e680000000800 */
[----:B-1----:R-:W1:Y:S02]  /*ef70*/  SHFL.BFLY PT, R5, R8, 0x2, 0x1f ;  /* 0x0c401f0008057f89 */ /* 0x002e6400000e0000 */
[----:B-1----:R-:W-:-:S05]  /*ef80*/  FADD.FTZ R5, R5, R8 ;  /* 0x0000000805057221 */ /* 0x002fca0000010000 */
[----:B------:R-:W1:Y:S02]  /*ef90*/  SHFL.BFLY PT, R4, R5, 0x1, 0x1f ;  /* 0x0c201f0005047f89 */ /* 0x000e6400000e0000 */
[----:B-1----:R-:W-:-:S05]  /*efa0*/  FADD.FTZ R4, R5, R4 ;  /* 0x0000000405047221 */ /* 0x002fca0000010000 */
[----:B------:R0:W1:Y:S01]  /*efb0*/  SHFL.IDX PT, R6, R4, RZ, 0x1f ;  /* 0x00001fff04067589 */ /* 0x00006200000e0000 */
[----:B------:R-:W-:Y:S05]  /*efc0*/  @P1 BRA.U `(.L_x_1801) ;  /* 0x000004d100001947 */ /* 0x000fea0003800000 */
[----:B------:R-:W4:Y:S01]  /*efd0*/  S2R R12, SR_CTAID.Y ;  /* 0x00000000000c7919 */ /* 0x000f220000002600 */
[----:B------:R-:W-:Y:S01]  /*efe0*/  BSSY B0, `(.L_x_1801) ;  /* 0x000004b000007945 */ /* 0x000fe20003800000 */
[----:B0-----:R-:W-:Y:S02]  /*eff0*/  CS2R R4, SRZ ;  /* 0x0000000000047805 */ /* 0x001fe4000001ff00 */
[----:B------:R-:W4:Y:S02]  /*f000*/  S2R R15, SR_CTAID.X ;  /* 0x00000000000f7919 */ /* 0x000f240000002500 */
[----:B----4-:R-:W-:Y:S02]  /*f010*/  IMAD R15, R12, c[0x0][0x1d8], R15 ;  /* 0x000076000c0f7a24 */ /* 0x010fe400078e020f */
[----:B------:R-:W0:Y:S02]  /*f020*/  LDC.U8 R12, c[0x0][0x26c] ;  /* 0x00009b00ff0c7b82 */ /* 0x000e240000000000 */
[----:B0-----:R-:W-:-:S13]  /*f030*/  ISETP.NE.AND P0, PT, R12, RZ, PT ;  /* 0x000000ff0c00720c */ /* 0x001fda0003f05270 */
[----:B------:R-:W-:-:S04]  /*f040*/  @P0 IMAD.MOV.U32 R3, RZ, RZ, c[0x0][0x268] ;  /* 0x00009a00ff030624 */ /* 0x000fc800078e00ff */
[----:B------:R-:W-:-:S04]  /*f050*/  @P0 IMAD R3, R15, R3, c[0x0][0x1ec] ;  /* 0x00007b000f030624 */ /* 0x000fc800078e0203 */
[----:B------:R-:W-:-:S05]  /*f060*/  @P0 IMAD R3, R3, c[0x0][0x1d4], RZ ;  /* 0x0000750003030a24 */ /* 0x000fca00078e02ff */
[----:B------:R-:W-:Y:S02]  /*f070*/  @P0 SHF.R.S32.HI R5, RZ, 0x1f, R3 ;  /* 0x0000001fff050819 */ /* 0x000fe40000011403 */
[----:B------:R-:W-:Y:S01]  /*f080*/  @P0 MOV R4, R3 ;  /* 0x0000000300040202 */ /* 0x000fe20000000f00 */
[----:B------:R-:W-:Y:S05]  /*f090*/  @P1 BRA `(.L_x_1802) ;  /* 0x000003f000001947 */ /* 0x000fea0003800000 */
[----:B------:R-:W-:Y:S01]  /*f0a0*/  LOP3.LUT R3, RZ, UR6, RZ, 0x33, !PT ;  /* 0x00000006ff037c12 */ /* 0x000fe2000f8e33ff */
[----:B-1----:R-:W-:Y:S01]  /*f0b0*/  FADD.FTZ R6, R6, 9.9999999747524270788e-07 ;  /* 0x358637bd06067421 */ /* 0x002fe20000010000 */
[----:B------:R-:W-:Y:S02]  /*f0c0*/  BSSY B1, `(.L_x_1803) ;  /* 0x000001a000017945 */ /* 0x000fe40003800000 */
[----:B------:R-:W-:Y:S01]  /*f0d0*/  IADD3 R3, -R11, UR38, R3 ;  /* 0x000000260b037c10 */ /* 0x000fe2000fffe103 */
[----:B---3--:R0:W1:Y:S03]  /*f0e0*/  MUFU.RCP R13, R6 ;  /* 0x00000006000d7308 */ /* 0x0080660000001000 */
[----:B------:R-:W-:-:S02]  /*f0f0*/  LEA.HI R7, R3, 0x1, RZ, 0x19 ;  /* 0x0000000103077811 */ /* 0x000fc400078fc8ff */
[----:B------:R-:W-:Y:S02]  /*f100*/  ISETP.GE.U32.AND P1, PT, R3, 0x180, PT ;  /* 0x000001800300780c */ /* 0x000fe40003f26070 */
[----:B------:R-:W-:-:S13]  /*f110*/  LOP3.LUT P2, R7, R7, 0x3, RZ, 0xc0, !PT ;  /* 0x0000000307077812 */ /* 0x000fda000784c0ff */
[----:B------:R-:W-:Y:S05]  /*f120*/  @!P2 BRA `(.L_x_1804) ;  /* 0x000001300000a947 */ /* 0x000fea0003800000 */
[----:B01----:R-:W-:Y:S01]  /*f130*/  IADD3 R11, P2, R9, R4, RZ ;  /* 0x00000004090b7210 */ /* 0x003fe20007f5e0ff */
[----:B------:R-:W-:Y:S01]  /*f140*/  IMAD.MOV.U32 R3, RZ, RZ, R7 ;  /* 0x000000ffff037224 */ /* 0x000fe200078e0007 */
[----:B------:R-:W-:Y:S02]  /*f150*/  IADD3 R8, R14, 0x820, RZ ;  /* 0x000008200e087810 */ /* 0x000fe40007ffe0ff */
[----:B------:R-:W-:Y:S02]  /*f160*/  LEA R10, P3, R11, c[0x0][0x260], 0x2 ;  /* 0x000098000b0a7a11 */ /* 0x000fe400078610ff */
[----:B------:R-:W-:-:S04]  /*f170*/  LEA.HI.X.SX32 R6, R9, R5, 0x1, P2 ;  /* 0x0000000509067211 */ /* 0x000fc800010f0eff */
[----:B------:R-:W-:-:S04]  /*f180*/  LEA.HI.X R11, R11, c[0x0][0x264], R6, 0x2, P3 ;  /* 0x000099000b0b7a11 */ /* 0x000fc800018f1406 */
.L_x_1805:
[----:B-1----:R-:W0:Y:S01]  /*f190*/  LDS R6, [R8] ;  /* 0x0000000008067984 */ /* 0x002e220000000800 */
[----:B------:R-:W-:Y:S01]  /*f1a0*/  @P0 IMAD.MOV.U32 R7, RZ, RZ, R11 ;  /* 0x000000ffff070224 */ /* 0x000fe200078e000b */
[----:B------:R-:W-:Y:S02]  /*f1b0*/  IADD3 R3, R3, -0x1, RZ ;  /* 0xffffffff03037810 */ /* 0x000fe40007ffe0ff */
[----:B------:R-:W-:Y:S02]  /*f1c0*/  IADD3 R9, R9, 0x80, RZ ;  /* 0x0000008009097810 */ /* 0x000fe40007ffe0ff */
[----:B------:R-:W-:Y:S01]  /*f1d0*/  ISETP.NE.AND P3, PT, R3, RZ, PT ;  /* 0x000000ff0300720c */ /* 0x000fe20003f65270 */
[----:B0-----:R-:W-:Y:S01]  /*f1e0*/  FMUL.FTZ R15, R6, R13 ;  /* 0x0000000d060f7220 */ /* 0x001fe20000410000 */
[----:B------:R-:W-:Y:S02]  /*f1f0*/  @P0 MOV R6, R10 ;  /* 0x0000000a00060202 */ /* 0x000fe40000000f00 */
[----:B------:R-:W-:-:S02]  /*f200*/  IADD3 R10, P2, R10, 0x200, RZ ;  /* 0x000002000a0a7810 */ /* 0x000fc40007f5e0ff */
[----:B------:R0:W-:Y:S02]  /*f210*/  STS [R8], R15 ;  /* 0x0000000f08007388 */ /* 0x0001e40000000800 */
[----:B------:R-:W-:Y:S02]  /*f220*/  IADD3.X R11, RZ, R11, RZ, P2, !PT ;  /* 0x0000000bff0b7210 */ /* 0x000fe400017fe4ff */
[----:B------:R1:W-:Y:S01]  /*f230*/  @P0 STG.E [R6.64], R15 ;  /* 0x0000000f06000986 */ /* 0x0003e2000c101924 */
[----:B0-----:R-:W-:Y:S02]  /*f240*/  IADD3 R8, R8, 0x200, RZ ;  /* 0x0000020008087810 */ /* 0x001fe40007ffe0ff */
[----:B------:R-:W-:Y:S05]  /*f250*/  @P3 BRA `(.L_x_1805) ;  /* 0xffffff3000003947 */ /* 0x000fea000383ffff */
.L_x_1804:
[----:B01----:R-:W-:Y:S05]  /*f260*/  BSYNC B1 ;  /* 0x0000000000017941 */ /* 0x003fea0003800000 */
.L_x_1803:
[----:B------:R-:W-:Y:S05]  /*f270*/  @!P1 BRA `(.L_x_1802) ;  /* 0x0000021000009947 */ /* 0x000fea0003800000 */
[C---:B------:R-:W-:Y:S01]  /*f280*/  LEA R3, R9.reuse, 0x400, 0x2 ;  /* 0x0000040009037811 */ /* 0x040fe200078e10ff */
[----:B------:R-:W-:Y:S01]  /*f290*/  IMAD.U32 R6, RZ, RZ, UR6 ;  /* 0x00000006ff067e24 */ /* 0x000fe2000f8e00ff */
[C---:B------:R-:W-:Y:S02]  /*f2a0*/  IADD3 R11, P0, R9.reuse, R4, RZ ;  /* 0x00000004090b7210 */ /* 0x040fe40007f1e0ff */
[----:B------:R-:W-:Y:S01]  /*f2b0*/  ISETP.NE.AND P2, PT, R12, RZ, PT ;  /* 0x000000ff0c00720c */ /* 0x000fe20003f45270 */
[----:B------:R-:W-:Y:S01]  /*f2c0*/  IMAD R3, R6, -0x4, R3 ;  /* 0xfffffffc06037824 */ /* 0x000fe200078e0203 */
[----:B------:R-:W-:-:S02]  /*f2d0*/  LEA.HI.X.SX32 R4, R9, R5, 0x1, P0 ;  /* 0x0000000509047211 */ /* 0x000fc400000f0eff */
[----:B------:R-:W-:Y:S02]  /*f2e0*/  LEA R10, P0, R11, c[0x0][0x260], 0x2 ;  /* 0x000098000b0a7a11 */ /* 0x000fe400078010ff */
[----:B------:R-:W-:Y:S02]  /*f2f0*/  IADD3 R3, R3, 0x820, RZ ;  /* 0x0000082003037810 */ /* 0x000fe40007ffe0ff */
[----:B------:R-:W-:-:S04]  /*f300*/  LEA.HI.X R11, R11, c[0x0][0x264], R4, 0x2, P0 ;  /* 0x000099000b0b7a11 */ /* 0x000fc800000f1404 */
.L_x_1806:
[----:B------:R-:W0:Y:S01]  /*f310*/  LDS R4, [R3+-0x400] ;  /* 0xfffc000003047984 */ /* 0x000e220000000800 */
[----:B------:R-:W-:Y:S01]  /*f320*/  IMAD.MOV.U32 R5, RZ, RZ, R11 ;  /* 0x000000ffff057224 */ /* 0x000fe200078e000b */
[----:B------:R-:W-:Y:S02]  /*f330*/  IADD3 R9, R9, 0x200, RZ ;  /* 0x0000020009097810 */ /* 0x000fe40007ffe0ff */
[----:B------:R-:W1:Y:S02]  /*f340*/  LDS R6, [R3+-0x200] ;  /* 0xfffe000003067984 */ /* 0x000e640000000800 */
[----:B------:R-:W-:-:S02]  /*f350*/  ISETP.GE.AND P0, PT, R9, UR38, PT ;  /* 0x0000002609007c0c */ /* 0x000fc4000bf06270 */
[----:B------:R-:W3:Y:S04]  /*f360*/  LDS R7, [R3] ;  /* 0x0000000003077984 */ /* 0x000ee80000000800 */
[----:B------:R-:W4:Y:S01]  /*f370*/  LDS R8, [R3+0x200] ;  /* 0x0002000003087984 */ /* 0x000f220000000800 */
[-C--:B0-----:R-:W-:Y:S01]  /*f380*/  FMUL.FTZ R12, R4, R13.reuse ;  /* 0x0000000d040c7220 */ /* 0x081fe20000410000 */
[----:B------:R-:W-:Y:S01]  /*f390*/  MOV R4, R10 ;  /* 0x0000000a00047202 */ /* 0x000fe20000000f00 */
[----:B-1----:R-:W-:-:S03]  /*f3a0*/  FMUL.FTZ R6, R6, R13 ;  /* 0x0000000d06067220 */ /* 0x002fc60000410000 */
[----:B------:R-:W-:Y:S01]  /*f3b0*/  IADD3 R10, P1, R4, 0x800, RZ ;  /* 0x00000800040a7810 */ /* 0x000fe20007f3e0ff */
[----:B------:R-:W-:Y:S01]  /*f3c0*/  @P2 STG.E [R4.64], R12 ;  /* 0x0000000c04002986 */ /* 0x000fe2000c101924 */
[----:B---3--:R-:W-:Y:S02]  /*f3d0*/  FMUL.FTZ R7, R7, R13 ;  /* 0x0000000d07077220 */ /* 0x008fe40000410000 */
        /* <DEDUP_REMOVED lines=11> */
.L_x_1802:
[----:B------:R-:W-:Y:S05]  /*f490*/  BSYNC B0 ;  /* 0x0000000000007941 */ /* 0x000fea0003800000 */
.L_x_1801:
[----:B0-----:R-:W4:Y:S01]  /*f4a0*/  LDL.LU R4, [R1+0x258] ;  /* 0x0002580001047983 */ /* 0x001f220000300800 */
[----:B------:R-:W-:Y:S01]  /*f4b0*/  ULEA.HI UR4, UR39, UR39, URZ, 0x1 ;  /* 0x0000002727047291 */ /* 0x000fe2000f8f083f */
[----:B------:R-:W-:Y:S01]  /*f4c0*/  BSSY B0, `(.L_x_1807) ;  /* 0x0000026000007945 */ /* 0x000fe20003800000 */
[----:B------:R-:W-:Y:S01]  /*f4d0*/  ULDC UR5, c[0x0][0x1d4] ;  /* 0x0000750000057ab9 */ /* 0x000fe20000000800 */
[----:B------:R-:W0:Y:S01]  /*f4e0*/  S2R R3, SR_TID.X ;  /* 0x0000000000037919 */ /* 0x000e220000002100 */
[----:B------:R-:W-:Y:S01]  /*f4f0*/  ULOP3.LUT UR4, UR4, 0xfffffffe, URZ, 0xc0, !UPT ;  /* 0xfffffffe04047892 */ /* 0x000fe2000f8ec03f */
[----:B------:R-:W-:Y:S01]  /*f500*/  IMAD.MOV.U32 R11, RZ, RZ, RZ ;  /* 0x000000ffff0b7224 */ /* 0x000fe200078e00ff */
[----:B------:R-:W-:Y:S01]  /*f510*/  UIMAD UR5, UR5, 0xa0, URZ ;  /* 0x000000a0050578a4 */ /* 0x000fe2000f8e023f */
[----:B------:R-:W5:Y:S01]  /*f520*/  S2R R15, SR_CTAID.X ;  /* 0x00000000000f7919 */ /* 0x000f620000002500 */
[----:B------:R-:W-:Y:S01]  /*f530*/  UIADD3 UR4, UR39, -UR4, URZ ;  /* 0x8000000427047290 */ /* 0x000fe2000fffe03f */
[----:B-1----:R-:W-:-:S02]  /*f540*/  CS2R R6, SRZ ;  /* 0x0000000000067805 */ /* 0x002fc4000001ff00 */
[----:B--2---:R-:W5:Y:S01]  /*f550*/  S2R R27, SR_CTAID.Y ;  /* 0x00000000001b7919 */ /* 0x004f620000002600 */
[----:B0-----:R-:W-:-:S04]  /*f560*/  LEA.HI R0, R0, R3, RZ, 0x6 ;  /* 0x0000000300007211 */ /* 0x001fc800078f30ff */
[----:B------:R-:W-:Y:S02]  /*f570*/  LOP3.LUT R17, R0, 0xffffffc0, RZ, 0xc0, !PT ;  /* 0xffffffc000117812 */ /* 0x000fe400078ec0ff */
[----:B---3--:R-:W-:Y:S02]  /*f580*/  SHF.R.S32.HI R13, RZ, 0x6, R0 ;  /* 0x00000006ff0d7819 */ /* 0x008fe40000011400 */
[----:B------:R-:W-:Y:S01]  /*f590*/  IADD3 R17, -R17, R3, RZ ;  /* 0x0000000311117210 */ /* 0x000fe20007ffe1ff */
[----:B-----5:R-:W-:Y:S01]  /*f5a0*/  IMAD R3, R27, c[0x0][0x1d8], R15 ;  /* 0x000076001b037a24 */ /* 0x020fe200078e020f */
[----:B------:R-:W-:Y:S02]  /*f5b0*/  ISETP.NE.AND P0, PT, R13, UR4, PT ;  /* 0x000000040d007c0c */ /* 0x000fe4000bf05270 */
[C---:B------:R-:W-:Y:S01]  /*f5c0*/  ISETP.GT.AND P2, PT, R17.reuse, 0x27, PT ;  /* 0x000000271100780c */ /* 0x040fe20003f44270 */
[----:B------:R-:W-:-:S03]  /*f5d0*/  IMAD.SHL.U32 R0, R17, 0x4, RZ ;  /* 0x0000000411007824 */ /* 0x000fc600078e00ff */
[----:B------:R-:W-:Y:S01]  /*f5e0*/  ISETP.NE.OR P1, PT, RZ, c[0x0][0x1ec], P2 ;  /* 0x00007b00ff007a0c */ /* 0x000fe20001725670 */
[----:B------:R-:W-:-:S03]  /*f5f0*/  IMAD R12, R3, UR5, R0 ;  /* 0x00000005030c7c24 */ /* 0x000fc6000f8e0200 */
[----:B------:R-:W-:Y:S02]  /*f600*/  ISETP.NE.OR P1, PT, R13, UR4, P1 ;  /* 0x000000040d007c0c */ /* 0x000fe40008f25670 */
[----:B------:R-:W-:Y:S01]  /*f610*/  SHF.R.S32.HI R14, RZ, 0x1f, R12 ;  /* 0x0000001fff0e7819 */ /* 0x000fe2000001140c */
[----:B----4-:R-:W-:-:S04]  /*f620*/  IMAD R4, R4, c[0x0][0x1d8], RZ ;  /* 0x0000760004047a24 */ /* 0x010fc800078e02ff */
[----:B------:R-:W-:-:S04]  /*f630*/  IMAD R5, R4, c[0x0][0x1d0], R15 ;  /* 0x0000740004057a24 */ /* 0x000fc800078e020f */
[----:B------:R-:W-:Y:S02]  /*f640*/  IMAD R20, R5, UR5, R0 ;  /* 0x0000000505147c24 */ /* 0x000fe4000f8e0200 */
[----:B------:R-:W-:-:S03]  /*f650*/  CS2R R4, SRZ ;  /* 0x0000000000047805 */ /* 0x000fc6000001ff00 */
[----:B------:R-:W-:Y:S01]  /*f660*/  SHF.R.S32.HI R21, RZ, 0x1f, R20 ;  /* 0x0000001fff157819 */ /* 0x000fe20000011414 */
[----:B------:R-:W-:Y:S05]  /*f670*/  @P1 BRA `(.L_x_1808) ;  /* 0x000000a000001947 */ /* 0x000fea0003800000 */
[----:B------:R-:W-:Y:S01]  /*f680*/  ISETP.NE.U32.AND P1, PT, RZ, c[0x0][0x190], PT ;  /* 0x00006400ff007a0c */ /* 0x000fe20003f25070 */
[----:B------:R-:W-:Y:S01]  /*f690*/  CS2R R6, SRZ ;  /* 0x0000000000067805 */ /* 0x000fe2000001ff00 */
[----:B------:R-:W-:Y:S02]  /*f6a0*/  CS2R R4, SRZ ;  /* 0x0000000000047805 */ /* 0x000fe4000001ff00 */
[----:B------:R-:W-:-:S13]  /*f6b0*/  ISETP.NE.AND.EX P1, PT, RZ, c[0x0][0x194], PT, P1 ;  /* 0x00006500ff007a0c */ /* 0x000fda0003f25310 */
[----:B------:R-:W-:Y:S05]  /*f6c0*/  @!P1 BRA `(.L_x_1809) ;  /* 0x0000004000009947 */ /* 0x000fea0003800000 */
[----:B------:R-:W-:Y:S01]  /*f6d0*/  HFMA2.MMA R5, -RZ, RZ, 0, 2.384185791015625e-07 ;  /* 0x00000004ff057435 */ /* 0x000fe200000001ff */
[----:B------:R-:W-:-:S09]  /*f6e0*/  IMAD R4, R15, 0xa0, R0 ;  /* 0x000000a00f047824 */ /* 0x000fd200078e0200 */
[----:B------:R-:W-:-:S06]  /*f6f0*/  IMAD.WIDE R4, R4, R5, c[0x0][0x190] ;  /* 0x0000640004047625 */ /* 0x000fcc00078e0205 */
[----:B------:R-:W5:Y:S02]  /*f700*/  LDG.E.128 R4, [R4.64] ;  /* 0x0000002404047981 */ /* 0x000f64000c1e1d00 */
.L_x_1809:
[----:B-----5:R0:W-:Y:S02]  /*f710*/  STS.128 [R17.X16+0x420], R4 ;  /* 0x0004200411007388 */ /* 0x0201e4000000cc00 */
.L_x_1808:
[----:B------:R-:W-:Y:S05]  /*f720*/  BSYNC B0 ;  /* 0x0000000000007941 */ /* 0x000fea0003800000 */
.L_x_1807:
        /* <DEDUP_REMOVED lines=19> */
[----:B------:R-:W-:Y:S01]  /*f860*/  IMAD.U32 R8, RZ, RZ, UR6 ;  /* 0x00000006ff087e24 */ /* 0x000fe2000f8e00ff */
[----:B------:R-:W-:Y:S01]  /*f870*/  UIADD3 UR4, -UR38, URZ, URZ ;  /* 0x0000003f26047290 */ /* 0x000fe2000fffe13f */
[----:B------:R-:W-:Y:S01]  /*f880*/  HFMA2.MMA R29, -RZ, RZ, 0, 2.384185791015625e-07 ;  /* 0x00000004ff1d7435 */ /* 0x000fe200000001ff */
[----:B------:R-:W-:Y:S01]  /*f890*/  ULOP3.LUT UR5, URZ, UR5, URZ, 0x33, !UPT ;  /* 0x000000053f057292 */ /* 0x000fe2000f8e333f */
[----:B------:R-:W-:Y:S01]  /*f8a0*/  IMAD R9, R16, c[0x0][0x1d8], R15 ;  /* 0x0000760010097a24 */ /* 0x000fe200078e020f */
[----:B------:R-:W-:Y:S01]  /*f8b0*/  IADD3 R8, -R8, -0x2, -R13 ;  /* 0xfffffffe08087810 */ /* 0x000fe20007ffe90d */
[----:B------:R-:W-:Y:S01]  /*f8c0*/  BSSY B2, `(.L_x_1814) ;  /* 0x000002e000027945 */ /* 0x000fe20003800000 */
[----:B------:R-:W-:Y:S01]  /*f8d0*/  UISETP.LT.AND UP0, UPT, UR5, UR4, UPT ;  /* 0x000000040500728c */ /* 0x000fe2000bf01270 */
[----:B------:R-:W-:Y:S01]  /*f8e0*/  IMAD R28, R9, 0xa0, R0 ;  /* 0x000000a0091c7824 */ /* 0x000fe200078e0200 */
[----:B------:R-:W-:Y:S01]  /*f8f0*/  CS2R R10, SRZ ;  /* 0x00000000000a7805 */ /* 0x000fe2000001ff00 */
[----:B------:R-:W-:Y:S01]  /*f900*/  IMAD.MOV.U32 R32, RZ, RZ, R22 ;  /* 0x000000ffff207224 */ /* 0x000fe200078e0016 */
[----:B------:R-:W-:Y:S01]  /*f910*/  USEL UR4, UR5, UR4, !UP0 ;  /* 0x0000000405047287 */ /* 0x000fe2000c000000 */
[----:B------:R-:W-:-:S05]  /*f920*/  IMAD.WIDE R28, R28, R29, c[0x0][0x238] ;  /* 0x00008e001c1c7625 */ /* 0x000fca00078e021d */
[----:B------:R-:W-:Y:S02]  /*f930*/  IADD3 R24, R8, -UR4, RZ ;  /* 0x8000000408187c10 */ /* 0x000fe4000fffe0ff */
[----:B------:R-:W-:Y:S02]  /*f940*/  CS2R R8, SRZ ;  /* 0x0000000000087805 */ /* 0x000fe4000001ff00 */
[----:B------:R-:W-:-:S13]  /*f950*/  LOP3.LUT P1, RZ, R24, 0x2, RZ, 0xc0, !PT ;  /* 0x0000000218ff7812 */ /* 0x000fda000782c0ff */
[----:B------:R-:W-:Y:S05]  /*f960*/  @P1 BRA `(.L_x_1815) ;  /* 0x0000023000001947 */ /* 0x000fea0003800000 */
[----:B------:R-:W-:Y:S01]  /*f970*/  IMAD R11, R27, c[0x0][0x1d4], RZ ;  /* 0x000075001b0b7a24 */ /* 0x000fe200078e02ff */
[----:B------:R-:W-:-:S04]  /*f980*/  SHF.R.S32.HI R8, RZ, 0x1f, R22 ;  /* 0x0000001fff087819 */ /* 0x000fc80000011416 */
        /* <DEDUP_REMOVED lines=18> */
[----:B------:R-:W3:Y:S01]  /*fab0*/  @P4 LDG.E.128 R36, [R28.64] ;  /* 0x000000241c244981 */ /* 0x000ee2000c1e1d00 */
[----:B-1---5:R-:W-:Y:S02]  /*fac0*/  FADD.FTZ R32, R32, R8 ;  /* 0x0000000820207221 */ /* 0x022fe40000010000 */
[----:B------:R-:W-:Y:S02]  /*fad0*/  FADD.FTZ R33, R33, R9 ;  /* 0x0000000921217221 */ /* 0x000fe40000010000 */
[----:B------:R-:W-:Y:S02]  /*fae0*/  FADD.FTZ R34, R34, R10 ;  /* 0x0000000a22227221 */ /* 0x000fe40000010000 */
[----:B------:R-:W-:Y:S02]  /*faf0*/  FADD.FTZ R35, R35, R11 ;  /* 0x0000000b23237221 */ /* 0x000fe40000010000 */
[----:B---3--:R-:W-:Y:S02]  /*fb00*/  @P4 FMUL.FTZ R32, R32, R36 ;  /* 0x0000002420204220 */ /* 0x008fe40000410000 */
[----:B------:R-:W-:-:S02]  /*fb10*/  @P4 FMUL.FTZ R33, R33, R37 ;  /* 0x0000002521214220 */ /* 0x000fc40000410000 */
[----:B------:R-:W-:Y:S02]  /*fb20*/  @P4 FMUL.FTZ R34, R34, R38 ;  /* 0x0000002622224220 */ /* 0x000fe40000410000 */
[----:B------:R-:W-:-:S05]  /*fb30*/  @P4 FMUL.FTZ R35, R35, R39 ;  /* 0x0000002723234220 */ /* 0x000fca0000410000 */
[----:B------:R1:W-:Y:S02]  /*fb40*/  STG.E.128 [R18.64], R32 ;  /* 0x0000002012007986 */ /* 0x0003e4000c101d24 */
.L_x_1816:
[C---:B-12--5:R-:W-:Y:S01]  /*fb50*/  FFMA.FTZ R8, R25.reuse, R32, RZ ;  /* 0x0000002019087223 */ /* 0x066fe200000100ff */
[----:B------:R-:W-:Y:S01]  /*fb60*/  IADD3 R32, R22, 0x2, RZ ;  /* 0x0000000216207810 */ /* 0x000fe20007ffe0ff */
[C---:B------:R-:W-:Y:S02]  /*fb70*/  FFMA.FTZ R9, R25.reuse, R33, RZ ;  /* 0x0000002119097223 */ /* 0x040fe400000100ff */
[C---:B------:R-:W-:Y:S02]  /*fb80*/  FFMA.FTZ R10, R25.reuse, R34, RZ ;  /* 0x00000022190a7223 */ /* 0x040fe400000100ff */
[----:B------:R-:W-:Y:S02]  /*fb90*/  FFMA.FTZ R11, R25, R35, RZ ;  /* 0x00000023190b7223 */ /* 0x000fe400000100ff */
.L_x_1815:
[----:B------:R-:W-:Y:S05]  /*fba0*/  BSYNC B2 ;  /* 0x0000000000027941 */ /* 0x000fea0003800000 */
.L_x_1814:
        /* <DEDUP_REMOVED lines=8> */
[----:B------:R-:W-:Y:S01]  /*fc30*/  IADD3 R27, P1, R33, R32, RZ ;  /* 0x00000020211b7210 */ /* 0x000fe20007f3e0ff */
        /* <DEDUP_REMOVED lines=8> */
.L_x_1819:
[----:B------:R-:W-:Y:S01]  /*fcc0*/  MOV R24, R26 ;  /* 0x0000001a00187202 */ /* 0x000fe20000000f00 */
[----:B------:R-:W-:Y:S01]  /*fcd0*/  IMAD.MOV.U32 R25, RZ, RZ, R27 ;  /* 0x000000ffff197224 */ /* 0x000fe200078e001b */
[----:B------:R-:W-:-:S04]  /*fce0*/  ISETP.NE.AND P5, PT, R2, RZ, PT ;  /* 0x000000ff0200720c */ /* 0x000fc80003fa5270 */
        /* <DEDUP_REMOVED lines=13> */
[----:B------:R-:W3:Y:S02]  /*fdc0*/  LDS.128 R40, [R17.X16+0x420] ;  /* 0x0004200011287984 */ /* 0x000ee4000000cc00 */
[----:B---3-5:R-:W-:Y:S02]  /*fdd0*/  FADD.FTZ R36, R36, R40 ;  /* 0x0000002824247221 */ /* 0x028fe40000010000 */
        /* <DEDUP_REMOVED lines=8> */
.L_x_1817:
[----:B-1----:R-:W3:Y:S02]  /*fe60*/  LDG.E R26, [R24.64+0x8] ;  /* 0x00000824181a7981 */ /* 0x002ee4000c1e1900 */
[----:B---3--:R-:W-:-:S05]  /*fe70*/  IMAD R26, R33, R26, R34 ;  /* 0x0000001a211a7224 */ /* 0x008fca00078e0222 */
[----:B------:R-:W-:-:S04]  /*fe80*/  IADD3 R26, R26, 0x140, RZ ;  /* 0x000001401a1a7810 */ /* 0x000fc80007ffe0ff */
[----:B------:R-:W-:-:S04]  /*fe90*/  IADD3 R27, P3, R20, R26, RZ ;  /* 0x0000001a141b7210 */ /* 0x000fc80007f7e0ff */
[----:B------:R-:W-:Y:S02]  /*fea0*/  LEA.HI.X.SX32 R40, R26, R21, 0x1, P3 ;  /* 0x000000151a287211 */ /* 0x000fe400018f0eff */
[----:B------:R-:W-:-:S04]  /*feb0*/  LEA R26, P3, R27, c[0x0][0x1a0], 0x2 ;  /* 0x000068001b1a7a11 */ /* 0x000fc800078610ff */
[----:B------:R-:W-:Y:S02]  /*fec0*/  LEA.HI.X R27, R27, c[0x0][0x1a4], R40, 0x2, P3 ;  /* 0x000069001b1b7a11 */ /* 0x000fe400018f1428 */
[----:B------:R-:W1:Y:S04]  /*fed0*/  LDS R40, [R35+-0x8] ;  /* 0xfffff80023287984 */ /* 0x000e680000000800 */
[----:B------:R3:W5:Y:S02]  /*fee0*/  LDG.E.128 R44, [R26.64] ;  /* 0x000000241a2c7981 */ /* 0x000764000c1e1d00 */
[C---:B-12--5:R-:W-:Y:S02]  /*fef0*/  FFMA.FTZ R36, R40.reuse, R36, R8 ;  /* 0x0000002428247223 */ /* 0x066fe40000010008 */
[----:B------:R-:W-:-:S02]  /*ff00*/  FFMA.FTZ R42, R40, R37, R9 ;  /* 0x00000025282a7223 */ /* 0x000fc40000010009 */
[C---:B------:R-:W-:Y:S02]  /*ff10*/  FFMA.FTZ R38, R40.reuse, R38, R10 ;  /* 0x0000002628267223 */ /* 0x040fe4000001000a */
[----:B------:R-:W-:Y:S01]  /*ff20*/  FFMA.FTZ R40, R40, R39, R11 ;  /* 0x0000002728287223 */ /* 0x000fe2000001000b */
[----:B------:R-:W-:Y:S05]  /*ff30*/  @P1 BRA `(.L_x_1818) ;  /* 0x000000b000001947 */ /* 0x000fea0003800000 */
[----:B---3--:R-:W2:Y:S04]  /*ff40*/  @P5 LDG.E.128 R8, [R28.64] ;  /* 0x000000241c085981 */ /* 0x008ea8000c1e1d00 */
[----:B------:R-:W1:Y:S02]  /*ff50*/  LDS.128 R48, [R17.X16+0x420] ;  /* 0x0004200011307984 */ /* 0x000e64000000cc00 */
[----:B-1----:R-:W-:Y:S02]  /*ff60*/  FADD.FTZ R44, R48, R44 ;  /* 0x0000002c302c7221 */ /* 0x002fe40000010000 */
[----:B------:R-:W-:-:S02]  /*ff70*/  FADD.FTZ R45, R49, R45 ;  /* 0x0000002d312d7221 */ /* 0x000fc40000010000 */
[----:B------:R-:W-:Y:S02]  /*ff80*/  FADD.FTZ R46, R50, R46 ;  /* 0x0000002e322e7221 */ /* 0x000fe40000010000 */
[----:B------:R-:W-:Y:S02]  /*ff90*/  FADD.FTZ R47, R51, R47 ;  /* 0x0000002f332f7221 */ /* 0x000fe40000010000 */
[----:B--2---:R-:W-:Y:S02]  /*ffa0*/  @P5 FMUL.FTZ R44, R44, R8 ;  /* 0x000000082c2c5220 */ /* 0x004fe40000410000 */
[----:B------:R-:W-:Y:S02]  /*ffb0*/  @P5 FMUL.FTZ R45, R45, R9 ;  /* 0x000000092d2d5220 */ /* 0x000fe40000410000 */
[----:B------:R-:W-:Y:S02]  /*ffc0*/  @P5 FMUL.FTZ R46, R46, R10 ;  /* 0x0000000a2e2e5220 */ /* 0x000fe40000410000 */
[----:B------:R-:W-:-:S05]  /*ffd0*/  @P5 FMUL.FTZ R47, R47, R11 ;  /* 0x0000000b2f2f5220 */ /* 0x000fca0000410000 */
[----:B------:R1:W-:Y:S02]  /*ffe0*/  STG.E.128 [R30.64+0x500], R44 ;  /* 0x0005002c1e007986 */ /* 0x0003e4000c101d24 */
.L_x_1818:
[----:B---3--:R2:W3:Y:S01]  /*fff0*/  LDS R11, [R35] ;  /* 0x00000000230b7984 */ /* 0x0084e20000000800 */
[----:B------:R-:W-:Y:S02]  /*10000*/  IADD3 R26, P3, R24, 0x10, RZ ;  /* 0x00000010181a7810 */ /* 0x000fe40007f7e0ff */
[----:B------:R-:W-:Y:S02]  /*10010*/  IADD3 R32, R32, 0x4, RZ ;  /* 0x0000000420207810 */ /* 0x000fe40007ffe0ff */
[----:B------:R-:W-:Y:S02]  /*10020*/  IADD3.X R27, RZ, R25, RZ, P3, !PT ;  /* 0x00000019ff1b7210 */ /* 0x000fe40001ffe4ff */
[----:B------:R-:W-:Y:S02]  /*10030*/  ISETP.GE.AND P3, PT, R32, R23, PT ;  /* 0x000000172000720c */ /* 0x000fe40003f66270 */
[----:B------:R-:W-:Y:S02]  /*10040*/  IADD3 R34, R34, 0x280, RZ ;  /* 0x0000028022227810 */ /* 0x000fe40007ffe0ff */
[----:B--2---:R-:W-:Y:S01]  /*10050*/  IADD3 R35, R35, 0x10, RZ ;  /* 0x0000001023237810 */ /* 0x004fe20007ffe0ff */
[----:B---3--:R-:W-:-:S02]  /*10060*/  FFMA.FTZ R8, R11, R44, R36 ;  /* 0x0000002c0b087223 */ /* 0x008fc40000010024 */
[C---:B------:R-:W-:Y:S02]  /*10070*/  FFMA.FTZ R9, R11.reuse, R45, R42 ;  /* 0x0000002d0b097223 */ /* 0x040fe4000001002a */
[C---:B------:R-:W-:Y:S02]  /*10080*/  FFMA.FTZ R10, R11.reuse, R46, R38 ;  /* 0x0000002e0b0a7223 */ /* 0x040fe40000010026 */
[----:B------:R-:W-:Y:S02]  /*10090*/  FFMA.FTZ R11, R11, R47, R40 ;  /* 0x0000002f0b0b7223 */ /* 0x000fe40000010028 */
[----:B------:R-:W-:Y:S05]  /*100a0*/  @!P3 BRA `(.L_x_1819) ;  /* 0xfffffc100000b947 */ /* 0x000fea000383ffff */
.L_x_1813:
[----:B------:R-:W-:Y:S05]  /*100b0*/  BSYNC B1 ;  /* 0x0000000000017941 */ /* 0x000fea0003800000 */
.L_x_1812:
[----:B------:R-:W-:-:S13]  /*100c0*/  ISETP.GE.AND P1, PT, R22, UR39, PT ;  /* 0x0000002716007c0c */ /* 0x000fda000bf26270 */
[----:B------:R-:W-:Y:S05]  /*100d0*/  @P1 BRA `(.L_x_1811) ;  /* 0x00000d9000001947 */ /* 0x000fea0003800000 */
[----:B------:R-:W-:Y:S01]  /*100e0*/  IMAD.U32 R24, RZ, RZ, UR38 ;  /* 0x00000026ff187e24 */ /* 0x000fe2000f8e00ff */
[----:B------:R-:W-:Y:S01]  /*100f0*/  BSSY B1, `(.L_x_1820) ;  /* 0x0000048000017945 */ /* 0x000fe20003800000 */
[----:B------:R-:W-:-:S03]  /*10100*/  IMAD R25, R16, c[0x0][0x1d8], R15 ;  /* 0x0000760010197a24 */ /* 0x000fc600078e020f */
[----:B------:R-:W-:Y:S01]  /*10110*/  IADD3 R23, -R13, -0x2, R24 ;  /* 0xfffffffe0d177810 */ /* 0x000fe20007ffe118 */
[----:B------:R-:W-:Y:S01]  /*10120*/  HFMA2.MMA R24, -RZ, RZ, 0, 2.384185791015625e-07 ;  /* 0x00000004ff187435 */ /* 0x000fe200000001ff */
[----:B------:R-:W-:Y:S02]  /*10130*/  IMAD R25, R25, 0xa0, R0 ;  /* 0x000000a019197824 */ /* 0x000fe400078e0200 */
[----:B------:R-:W-:-:S04]  /*10140*/  IADD3 R23, R23, -UR6, RZ ;  /* 0x8000000617177c10 */ /* 0x000fc8000fffe0ff */
[----:B------:R-:W-:-:S03]  /*10150*/  LOP3.LUT P1, RZ, R23, 0x2, RZ, 0xc0, !PT ;  /* 0x0000000217ff7812 */ /* 0x000fc6000782c0ff */
[----:B------:R-:W-:-:S10]  /*10160*/  IMAD.WIDE R24, R25, R24, c[0x0][0x238] ;  /* 0x00008e0019187625 */ /* 0x000fd400078e0218 */
[----:B------:R-:W-:Y:S05]  /*10170*/  @P1 BRA `(.L_x_1821) ;  /* 0x000003f000001947 */ /* 0x000fea0003800000 */
[----:B------:R-:W-:Y:S01]  /*10180*/  ISETP.GE.AND P1, PT, R22, c[0x0][0x1d4], PT ;  /* 0x0000750016007a0c */ /* 0x000fe20003f26270 */
[----:B------:R-:W-:-:S12]  /*10190*/  BSSY B2, `(.L_x_1822) ;  /* 0x000003c000027945 */ /* 0x000fd80003800000 */
[----:B------:R-:W-:Y:S05]  /*101a0*/  @!P1 BRA `(.L_x_1823) ;  /* 0x000003a000009947 */ /* 0x000fea0003800000 */
[----:B------:R-:W-:Y:S01]  /*101b0*/  IABS R29, c[0x0][0x1d4] ;  /* 0x00007500001d7a13 */ /* 0x000fe20000000000 */
[----:B------:R-:W2:Y:S01]  /*101c0*/  S2R R36, SR_CTAID.Y ;  /* 0x0000000000247919 */ /* 0x000ea20000002600 */
[----:B------:R-:W-:Y:S02]  /*101d0*/  IABS R32, R22 ;  /* 0x0000001600207213 */ /* 0x000fe40000000000 */
[----:B------:R-:W3:Y:S01]  /*101e0*/  I2F.RP R28, R29 ;  /* 0x0000001d001c7306 */ /* 0x000ee20000209400 */
[----:B------:R-:W-:Y:S02]  /*101f0*/  ISETP.GE.AND P3, PT, R22, RZ, PT ;  /* 0x000000ff1600720c */ /* 0x000fe40003f66270 */
[----:B------:R-:W-:-:S05]  /*10200*/  ISETP.NE.AND P4, PT, RZ, c[0x0][0x1d4], PT ;  /* 0x00007500ff007a0c */ /* 0x000fca0003f85270 */
[----:B---3--:R-:W3:Y:S02]  /*10210*/  MUFU.RCP R28, R28 ;  /* 0x0000001c001c7308 */ /* 0x008ee40000001000 */
[----:B-1-3--:R-:W-:-:S06]  /*10220*/  IADD3 R30, R28, 0xffffffe, RZ ;  /* 0x0ffffffe1c1e7810 */ /* 0x00afcc0007ffe0ff */
[----:B------:R-:W1:Y:S02]  /*10230*/  F2I.FTZ.U32.TRUNC.NTZ R27, R30 ;  /* 0x0000001e001b7305 */ /* 0x000e64000021f000 */
[----:B-1----:R-:W-:-:S04]  /*10240*/  IMAD.MOV R26, RZ, RZ, -R27 ;  /* 0x000000ffff1a7224 */ /* 0x002fc800078e0a1b */
[----:B------:R-:W-:Y:S01]  /*10250*/  IMAD R31, R26, R29, RZ ;  /* 0x0000001d1a1f7224 */ /* 0x000fe200078e02ff */
[----:B------:R-:W-:-:S05]  /*10260*/  MOV R26, RZ ;  /* 0x000000ff001a7202 */ /* 0x000fca0000000f00 */
[----:B------:R-:W-:-:S04]  /*10270*/  IMAD.HI.U32 R26, R27, R31, R26 ;  /* 0x0000001f1b1a7227 */ /* 0x000fc800078e001a */
[----:B------:R-:W-:-:S04]  /*10280*/  IMAD.MOV.U32 R27, RZ, RZ, R32 ;  /* 0x000000ffff1b7224 */ /* 0x000fc800078e0020 */
[----:B------:R-:W-:-:S05]  /*10290*/  IMAD.HI.U32 R26, R26, R27, RZ ;  /* 0x0000001b1a1a7227 */ /* 0x000fca00078e00ff */
[----:B------:R-:W-:-:S05]  /*102a0*/  IADD3 R26, -R26, RZ, RZ ;  /* 0x000000ff1a1a7210 */ /* 0x000fca0007ffe1ff */
[----:B------:R-:W-:-:S05]  /*102b0*/  IMAD R26, R29, R26, R27 ;  /* 0x0000001a1d1a7224 */ /* 0x000fca00078e021b */
[----:B------:R-:W-:-:S13]  /*102c0*/  ISETP.GT.U32.AND P1, PT, R29, R26, PT ;  /* 0x0000001a1d00720c */ /* 0x000fda0003f24070 */
[----:B------:R-:W-:-:S05]  /*102d0*/  @!P1 IMAD.IADD R26, R26, 0x1, -R29 ;  /* 0x000000011a1a9824 */ /* 0x000fca00078e0a1d */
[----:B------:R-:W-:-:S13]  /*102e0*/  ISETP.GT.U32.AND P1, PT, R29, R26, PT ;  /* 0x0000001a1d00720c */ /* 0x000fda0003f24070 */
[----:B------:R-:W-:Y:S01]  /*102f0*/  @!P1 IADD3 R26, R26, -R29, RZ ;  /* 0x8000001d1a1a9210 */ /* 0x000fe20007ffe0ff */
[----:B--2---:R-:W-:Y:S02]  /*10300*/  IMAD R29, R36, c[0x0][0x1d4], RZ ;  /* 0x00007500241d7a24 */ /* 0x004fe400078e02ff */
[----:B------:R1:W2:Y:S02]  /*10310*/  LDS R36, [R13.X4+0x820] ;  /* 0x000820000d247984 */ /* 0x0002a40000004800 */
        /* <DEDUP_REMOVED lines=8> */
[----:B------:R-:W3:Y:S02]  /*103a0*/  LDG.E R26, [R26.64] ;  /* 0x000000241a1a7981 */ /* 0x000ee4000c1e1900 */
[----:B---3--:R-:W-:-:S04]  /*103b0*/  IMAD R29, R26, c[0x0][0x1d8], RZ ;  /* 0x000076001a1d7a24 */ /* 0x008fc800078e02ff */
[----:B------:R-:W-:-:S04]  /*103c0*/  IMAD R29, R29, c[0x0][0x1d4], R28 ;  /* 0x000075001d1d7a24 */ /* 0x000fc800078e021c */
[----:B------:R-:W-:-:S05]  /*103d0*/  IMAD R29, R29, 0xa0, RZ ;  /* 0x000000a01d1d7824 */ /* 0x000fca00078e02ff */
[----:B------:R-:W-:-:S04]  /*103e0*/  IADD3 R30, P1, R20, R29, RZ ;  /* 0x0000001d141e7210 */ /* 0x000fc80007f3e0ff */
[----:B------:R-:W-:Y:S02]  /*103f0*/  LEA.HI.X.SX32 R29, R29, R21, 0x1, P1 ;  /* 0x000000151d1d7211 */ /* 0x000fe400008f0eff */
[----:B------:R-:W-:-:S04]  /*10400*/  LEA R28, P1, R30, c[0x0][0x1a0], 0x2 ;  /* 0x000068001e1c7a11 */ /* 0x000fc800078210ff */
[----:B------:R-:W-:-:S06]  /*10410*/  LEA.HI.X R29, R30, c[0x0][0x1a4], R29, 0x2, P1 ;  /* 0x000069001e1d7a11 */ /* 0x000fcc00008f141d */
[----:B------:R-:W5:Y:S01]  /*10420*/  LDG.E.128 R28, [R28.64] ;  /* 0x000000241c1c7981 */ /* 0x000f62000c1e1d00 */
        /* <DEDUP_REMOVED lines=14> */
.L_x_1824:
[C---:B-12--5:R-:W-:Y:S02]  /*10510*/  FFMA.FTZ R8, R36.reuse, R28, R8 ;  /* 0x0000001c24087223 */ /* 0x066fe40000010008 */
[C---:B------:R-:W-:Y:S02]  /*10520*/  FFMA.FTZ R9, R36.reuse, R29, R9 ;  /* 0x0000001d24097223 */ /* 0x040fe40000010009 */
[C---:B------:R-:W-:Y:S02]  /*10530*/  FFMA.FTZ R10, R36.reuse, R30, R10 ;  /* 0x0000001e240a7223 */ /* 0x040fe4000001000a */
[----:B------:R-:W-:Y:S02]  /*10540*/  FFMA.FTZ R11, R36, R31, R11 ;  /* 0x0000001f240b7223 */ /* 0x000fe4000001000b */
.L_x_1823:
[----:B------:R-:W-:Y:S05]  /*10550*/  BSYNC B2 ;  /* 0x0000000000027941 */ /* 0x000fea0003800000 */
.L_x_1822:
[----:B------:R-:W-:Y:S02]  /*10560*/  IADD3 R22, R22, 0x2, RZ ;  /* 0x0000000216167810 */ /* 0x000fe40007ffe0ff */
.L_x_1821:
[----:B------:R-:W-:Y:S05]  /*10570*/  BSYNC B1 ;  /* 0x0000000000017941 */ /* 0x000fea0003800000 */
.L_x_1820:
[----:B------:R-:W-:-:S13]  /*10580*/  LOP3.LUT P1, RZ, R23, 0xfffffffe, RZ, 0xc0, !PT ;  /* 0xfffffffe17ff7812 */ /* 0x000fda000782c0ff */
[----:B------:R-:W-:Y:S05]  /*10590*/  @!P1 BRA `(.L_x_1811) ;  /* 0x000008d000009947 */ /* 0x000fea0003800000 */
[----:B------:R-:W-:Y:S01]  /*105a0*/  USHF.L.U32 UR4, UR6, 0x2, URZ ;  /* 0x0000000206047899 */ /* 0x000fe2000800063f */
[----:B------:R-:W-:Y:S01]  /*105b0*/  IMAD.MOV.U32 R23, RZ, RZ, 0xa0 ;  /* 0x000000a0ff177424 */ /* 0x000fe200078e00ff */
[----:B-1----:R-:W-:-:S03]  /*105c0*/  HFMA2.MMA R30, -RZ, RZ, 0, 0 ;  /* 0x00000000ff1e7435 */ /* 0x002fc600000001ff */
[C---:B------:R-:W-:Y:S01]  /*105d0*/  IMAD R23, R22.reuse, R23, 0x140 ;  /* 0x0000014016177424 */ /* 0x040fe200078e0217 */
[----:B------:R-:W-:-:S04]  /*105e0*/  LEA R45, R22, -UR4, 0x2 ;  /* 0x80000004162d7c11 */ /* 0x000fc8000f8e10ff */
.L_x_1831:
        /* <DEDUP_REMOVED lines=23> */
[----:B------:R-:W-:-:S04]  /*10760*/  IMAD.HI.U32 R18, R18, R19, RZ ;  /* 0x0000001312127227 */ /* 0x000fc800078e00ff */
[----:B------:R-:W-:-:S04]  /*10770*/  IMAD.MOV R18, RZ, RZ, -R18 ;  /* 0x000000ffff127224 */ /* 0x000fc800078e0a12 */
[----:B------:R-:W-:-:S05]  /*10780*/  IMAD R18, R27, R18, R19 ;  /* 0x000000121b127224 */ /* 0x000fca00078e0213 */
[----:B------:R-:W-:-:S13]  /*10790*/  ISETP.GT.U32.AND P1, PT, R27, R18, PT ;  /* 0x000000121b00720c */ /* 0x000fda0003f24070 */
[----:B------:R-:W-:-:S04]  /*107a0*/  @!P1 IADD3 R18, R18, -R27, RZ ;  /* 0x8000001b12129210 */ /* 0x000fc80007ffe0ff */
[----:B------:R-:W-:-:S13]  /*107b0*/  ISETP.GT.U32.AND P1, PT, R27, R18, PT ;  /* 0x000000121b00720c */ /* 0x000fda0003f24070 */
[----:B------:R-:W-:Y:S02]  /*107c0*/  @!P1 IMAD.IADD R18, R18, 0x1, -R27 ;  /* 0x0000000112129824 */ /* 0x000fe400078e0a1b */
        /* <DEDUP_REMOVED lines=33> */
.L_x_1827:
[C---:B-12--5:R-:W-:Y:S02]  /*109e0*/  FFMA.FTZ R8, R31.reuse, R32, R8 ;  /* 0x000000201f087223 */ /* 0x066fe40000010008 */
[C---:B------:R-:W-:Y:S02]  /*109f0*/  FFMA.FTZ R9, R31.reuse, R33, R9 ;  /* 0x000000211f097223 */ /* 0x040fe40000010009 */
[C---:B------:R-:W-:Y:S02]  /*10a00*/  FFMA.FTZ R10, R31.reuse, R34, R10 ;  /* 0x000000221f0a7223 */ /* 0x040fe4000001000a */
[----:B------:R-:W-:Y:S02]  /*10a10*/  FFMA.FTZ R11, R31, R35, R11 ;  /* 0x000000231f0b7223 */ /* 0x000fe4000001000b */
.L_x_1826:
[----:B------:R-:W-:Y:S05]  /*10a20*/  BSYNC B1 ;  /* 0x0000000000017941 */ /* 0x000fea0003800000 */
.L_x_1825:
        /* <DEDUP_REMOVED lines=57> */
[----:B------:R1:W-:Y:S02]  /*10dc0*/  STG.E.128 [R28.64+0x500], R32 ;  /* 0x000500201c007986 */ /* 0x0003e4000c101d24 */
.L_x_1830:
[C---:B-12--5:R-:W-:Y:S02]  /*10dd0*/  FFMA.FTZ R8, R31.reuse, R32, R8 ;  /* 0x000000201f087223 */ /* 0x066fe40000010008 */
[C---:B------:R-:W-:Y:S02]  /*10de0*/  FFMA.FTZ R9, R31.reuse, R33, R9 ;  /* 0x000000211f097223 */ /* 0x040fe40000010009 */
[C---:B------:R-:W-:Y:S02]  /*10df0*/  FFMA.FTZ R10, R31.reuse, R34, R10 ;  /* 0x000000221f0a7223 */ /* 0x040fe4000001000a */
[----:B------:R-:W-:Y:S02]  /*10e00*/  FFMA.FTZ R11, R31, R35, R11 ;  /* 0x000000231f0b7223 */ /* 0x000fe4000001000b */
.L_x_1829:
[----:B------:R-:W-:Y:S05]  /*10e10*/  BSYNC B1 ;  /* 0x0000000000017941 */ /* 0x000fea0003800000 */
.L_x_1828:
[----:B------:R-:W-:Y:S02]  /*10e20*/  IADD3 R22, R22, 0x4, RZ ;  /* 0x0000000416167810 */ /* 0x000fe40007ffe0ff */
[----:B------:R-:W-:Y:S02]  /*10e30*/  IADD3 R30, R30, 0x10, RZ ;  /* 0x000000101e1e7810 */ /* 0x000fe40007ffe0ff */
[----:B------:R-:W-:-:S02]  /*10e40*/  ISETP.GE.AND P1, PT, R22, UR39, PT ;  /* 0x0000002716007c0c */ /* 0x000fc4000bf26270 */
[----:B------:R-:W-:-:S11]  /*10e50*/  IADD3 R23, R23, 0x280, RZ ;  /* 0x0000028017177810 */ /* 0x000fd60007ffe0ff */
[----:B------:R-:W-:Y:S05]  /*10e60*/  @!P1 BRA `(.L_x_1831) ;  /* 0xfffff78000009947 */ /* 0x000fea000383ffff */
.L_x_1811:
[----:B------:R-:W-:Y:S05]  /*10e70*/  BSYNC B0 ;  /* 0x0000000000007941 */ /* 0x000fea0003800000 */
.L_x_1810:
[----:B------:R-:W-:Y:S01]  /*10e80*/  ISETP.GT.OR P0, PT, R17, 0x27, P0 ;  /* 0x000000271100780c */ /* 0x000fe20000704670 */
[----:B------:R-:W-:-:S12]  /*10e90*/  BSSY B0, `(.L_x_1832) ;  /* 0x0000028000007945 */ /* 0x000fd80003800000 */
[----:B------:R-:W-:Y:S05]  /*10ea0*/  @P0 BRA `(.L_x_1833) ;  /* 0x0000026000000947 */ /* 0x000fea0003800000 */
[----:B0-----:R-:W-:Y:S01]  /*10eb0*/  HFMA2.MMA R17, -RZ, RZ, 0, 9.5367431640625e-06 ;  /* 0x000000a0ff117435 */ /* 0x001fe200000001ff */
[----:B------:R-:W-:-:S09]  /*10ec0*/  IMAD.U32 R18, RZ, RZ, UR38 ;  /* 0x00000026ff127e24 */ /* 0x000fd2000f8e00ff */
[----:B------:R-:W-:-:S05]  /*10ed0*/  IMAD R17, R17, R18, -0xa0 ;  /* 0xffffff6011117424 */ /* 0x000fca00078e0212 */
[----:B------:R-:W-:-:S04]  /*10ee0*/  IADD3 R19, P0, R12, R17, RZ ;  /* 0x000000110c137210 */ /* 0x000fc80007f1e0ff */
        /* <DEDUP_REMOVED lines=14> */
[----:B------:R-:W3:Y:S01]  /*10fd0*/  @P1 LDG.E.128 R16, [R16.64] ;  /* 0x0000002410101981 */ /* 0x000ee2000c1e1d00 */
        /* <DEDUP_REMOVED lines=10> */
[----:B---3--:R-:W-:Y:S02]  /*11080*/  @P1 FMUL.FTZ R20, R20, R16 ;  /* 0x0000001014141220 */ /* 0x008fe40000410000 */
[----:B------:R-:W-:Y:S02]  /*11090*/  @P1 FMUL.FTZ R21, R21, R17 ;  /* 0x0000001115151220 */ /* 0x000fe40000410000 */
[----:B------:R-:W-:Y:S02]  /*110a0*/  @P1 FMUL.FTZ R22, R22, R18 ;  /* 0x0000001216161220 */ /* 0x000fe40000410000 */
[----:B------:R-:W-:-:S05]  /*110b0*/  @P1 FMUL.FTZ R23, R23, R19 ;  /* 0x0000001317171220 */ /* 0x000fca0000410000 */
[----:B------:R0:W-:Y:S02]  /*110c0*/  STG.E.128 [R4.64], R20 ;  /* 0x0000001404007986 */ /* 0x0001e4000c101d24 */
.L_x_1834:
[C---:B0-2--5:R-:W-:Y:S02]  /*110d0*/  FFMA.FTZ R8, R24.reuse, R20, R8 ;  /* 0x0000001418087223 */ /* 0x065fe40000010008 */
[C---:B------:R-:W-:Y:S02]  /*110e0*/  FFMA.FTZ R9, R24.reuse, R21, R9 ;  /* 0x0000001518097223 */ /* 0x040fe40000010009 */
[C---:B------:R-:W-:Y:S02]  /*110f0*/  FFMA.FTZ R10, R24.reuse, R22, R10 ;  /* 0x00000016180a7223 */ /* 0x040fe4000001000a */
[----:B------:R-:W-:Y:S02]  /*11100*/  FFMA.FTZ R11, R24, R23, R11 ;  /* 0x00000017180b7223 */ /* 0x000fe4000001000b */
.L_x_1833:
[----:B------:R-:W-:Y:S05]  /*11110*/  BSYNC B0 ;  /* 0x0000000000007941 */ /* 0x000fea0003800000 */
.L_x_1832:
[----:B0-----:R-:W0:Y:S04]  /*11120*/  S2R R4, SR_TID.X ;  /* 0x0000000000047919 */ /* 0x001e280000002100 */
[----:B------:R-:W-:Y:S01]  /*11130*/  BAR.SYNC.DEFER_BLOCKING 0x0 ;  /* 0x0000000000007b1d */ /* 0x000fe20000010000 */
[----:B0-----:R-:W-:-:S04]  /*11140*/  IADD3 R2, R4, 0x3f, RZ ;  /* 0x0000003f04027810 */ /* 0x001fc80007ffe0ff */
[----:B------:R-:W-:Y:S01]  /*11150*/  ISETP.GT.U32.OR P0, PT, R2, 0x7e, P2 ;  /* 0x0000007e0200780c */ /* 0x000fe20001704470 */
[----:B------:R-:W-:-:S12]  /*11160*/  @P2 BRA `(.L_x_1835) ;  /* 0x000000d000002947 */ /* 0x000fd80003800000 */
[C---:B------:R-:W-:Y:S01]  /*11170*/  LOP3.LUT R2, R4.reuse, 0xffffffc0, RZ, 0xc0, !PT ;  /* 0xffffffc004027812 */ /* 0x040fe200078ec0ff */
[----:B------:R-:W-:Y:S01]  /*11180*/  IMAD R13, R13, 0xa0, R0 ;  /* 0x000000a00d0d7824 */ /* 0x000fe200078e0200 */
[----:B------:R-:W-:Y:S01]  /*11190*/  WARPSYNC 0xffffffff ;  /* 0xffffffff00007948 */ /* 0x000fe20003800000 */
[----:B------:R-:W-:Y:S02]  /*111a0*/  ISETP.GT.AND P2, PT, R4, 0x3f, PT ;  /* 0x0000003f0400780c */ /* 0x000fe40003f44270 */
[----:B------:R-:W-:-:S13]  /*111b0*/  ISETP.NE.AND P1, PT, R2, 0x40, PT ;  /* 0x000000400200780c */ /* 0x000fda0003f25270 */
        /* <DEDUP_REMOVED lines=8> */
.L_x_1835:
[----:B------:R-:W-:Y:S05]  /*11240*/  @P0 EXIT ;  /* 0x000000000000094d */ /* 0x000fea0003800000 */
[----:B------:R-:W-:-:S05]  /*11250*/  IMAD.MOV.U32 R2, RZ, RZ, c[0x0][0x258] ;  /* 0x00009600ff027624 */ /* 0x000fca00078e00ff */
[----:B------:R-:W-:-:S13]  /*11260*/  ISETP.NE.AND P0, PT, R2, 0x2, PT ;  /* 0x000000020200780c */ /* 0x000fda0003f05270 */
[----:B------:R-:W-:Y:S01]  /*11270*/  @P0 MOV R5, 0x4 ;  /* 0x0000000400050802 */ /* 0x000fe20000000f00 */
[----:B------:R-:W-:-:S04]  /*11280*/  @P0 IMAD R4, R3, 0xa0, R0 ;  /* 0x000000a003040824 */ /* 0x000fc800078e0200 */
[----:B------:R-:W-:-:S05]  /*11290*/  @P0 IMAD.WIDE R4, R4, R5, c[0x0][0x160] ;  /* 0x0000580004040625 */ /* 0x000fca00078e0205 */
[----:B------:R0:W-:Y:S01]  /*112a0*/  @P0 STG.E.128 [R4.64], R8 ;  /* 0x0000000804000986 */ /* 0x0001e2000c101d24 */
[----:B------:R-:W-:Y:S05]  /*112b0*/  @P0 EXIT ;  /* 0x000000000000094d */ /* 0x000fea0003800000 */
[----:B0-----:R-:W-:Y:S01]  /*112c0*/  IMAD.MOV.U32 R4, RZ, RZ, c[0x0][0x250] ;  /* 0x00009400ff047624 */ /* 0x001fe200078e00ff */
        /* <DEDUP_REMOVED lines=9> */
[----:B------:R-:W3:Y:S01]  /*11360*/  F2I.S8.NTZ R10, R10 ;  /* 0x0000000a000a7305 */ /* 0x000ee20000202100 */
[----:B0-----:R-:W-:-:S04]  /*11370*/  PRMT R2, R8, 0x8880, RZ ;  /* 0x0000888008027816 */ /* 0x001fc800000000ff */
[----:B------:R-:W-:-:S03]  /*11380*/  PRMT R2, R2, 0x7710, RZ ;  /* 0x0000771002027816 */ /* 0x000fc600000000ff */
[----:B------:R-:W0:Y:S01]  /*11390*/  F2I.S8.NTZ R11, R11 ;  /* 0x0000000b000b7305 */ /* 0x000e220000202100 */
[----:B--2---:R-:W-:Y:S02]  /*113a0*/  PRMT R6, R9, 0x8880, RZ ;  /* 0x0000888009067816 */ /* 0x004fe400000000ff */
[----:B------:R-:W-:Y:S02]  /*113b0*/  LOP3.LUT R5, R2, 0xff, RZ, 0xc0, !PT ;  /* 0x000000ff02057812 */ /* 0x000fe400078ec0ff */
[----:B------:R-:W-:Y:S02]  /*113c0*/  PRMT R4, R6, 0x7710, RZ ;  /* 0x0000771006047816 */ /* 0x000fe400000000ff */
[----:B---3--:R-:W-:Y:S02]  /*113d0*/  PRMT R2, R10, 0x8880, RZ ;  /* 0x000088800a027816 */ /* 0x008fe400000000ff */
        /* <DEDUP_REMOVED lines=10> */
.L_x_1774:
[----:B0-2---:R-:W-:Y:S01]  /*11480*/  HFMA2.MMA R242, -RZ, RZ, 0, 1.847743988037109375e-06 ;  /* 0x0000001ffff27435 */ /* 0x005fe200000001ff */
[----:B------:R-:W-:Y:S01]  /*11490*/  IMAD.MOV.U32 R114, RZ, RZ, 0x1 ;  /* 0x00000001ff727424 */ /* 0x000fe200078e00ff */
[----:B------:R-:W-:Y:S01]  /*114a0*/  MOV R8, 0x114d0 ;  /* 0x000114d000087802 */ /* 0x000fe20000000f00 */
[----:B------:R-:W-:-:S03]  /*114b0*/  IMAD.MOV.U32 R9, RZ, RZ, -0x1 ;  /* 0xffffffffff097424 */ /* 0x000fc600078e00ff */
[----:B-----5:R-:W-:Y:S05]  /*114c0*/  CALL.REL.NOINC `($__internal_6_$__cuda_sm70_shflsync_bfly_p) ;  /* 0x000001b000007944 */ /* 0x020fea0003c00000 */
[----:B-1----:R-:W-:Y:S05]  /*114d0*/  BRA `(.L_x_1836) ;  /* 0xffffcd5000007947 */ /* 0x002fea000383ffff */
.L_x_1778:
[----:B------:R-:W-:Y:S01]  /*114e0*/  HFMA2.MMA R242, -RZ, RZ, 0, 1.847743988037109375e-06 ;  /* 0x0000001ffff27435 */ /* 0x000fe200000001ff */
[----:B-1----:R-:W-:Y:S01]  /*114f0*/  MOV R7, R17 ;  /* 0x0000001100077202 */ /* 0x002fe20000000f00 */
[----:B------:R-:W-:Y:S01]  /*11500*/  IMAD.MOV.U32 R114, RZ, RZ, 0x10 ;  /* 0x00000010ff727424 */ /* 0x000fe200078e00ff */
[----:B------:R-:W-:Y:S01]  /*11510*/  MOV R8, 0x11540 ;  /* 0x0001154000087802 */ /* 0x000fe20000000f00 */
[----:B------:R-:W-:Y:S02]  /*11520*/  IMAD.MOV.U32 R9, RZ, RZ, -0x1 ;  /* 0xffffffffff097424 */ /* 0x000fe400078e00ff */
[----:B0-2---:R-:W-:Y:S05]  /*11530*/  CALL.REL.NOINC `($__internal_6_$__cuda_sm70_shflsync_bfly_p) ;  /* 0x0000014000007944 */ /* 0x005fea0003c00000 */
[----:B-1----:R-:W-:Y:S05]  /*11540*/  BRA `(.L_x_1837) ;  /* 0xffffcf7000007947 */ /* 0x002fea000383ffff */
.L_x_1779:
[----:B------:R-:W-:Y:S01]  /*11550*/  HFMA2.MMA R242, -RZ, RZ, 0, 1.847743988037109375e-06 ;  /* 0x0000001ffff27435 */ /* 0x000fe200000001ff */
[----:B-1----:R-:W-:Y:S01]  /*11560*/  MOV R7, R17 ;  /* 0x0000001100077202 */ /* 0x002fe20000000f00 */
[----:B------:R-:W-:Y:S01]  /*11570*/  IMAD.MOV.U32 R114, RZ, RZ, 0x8 ;  /* 0x00000008ff727424 */ /* 0x000fe200078e00ff */
[----:B------:R-:W-:Y:S01]  /*11580*/  MOV R8, 0x115b0 ;  /* 0x000115b000087802 */ /* 0x000fe20000000f00 */
[----:B------:R-:W-:-:S02]  /*11590*/  IMAD.MOV.U32 R9, RZ, RZ, -0x1 ;  /* 0xffffffffff097424 */ /* 0x000fc400078e00ff */
[----:B0-2---:R-:W-:Y:S05]  /*115a0*/  CALL.REL.NOINC `($__internal_6_$__cuda_sm70_shflsync_bfly_p) ;  /* 0x000000d000007944 */ /* 0x005fea0003c00000 */
[----:B-1----:R-:W-:Y:S01]  /*115b0*/  FMNMX.FTZ R7, R17, R114, !PT ;  /* 0x0000007211077209 */ /* 0x002fe20007810000 */
[----:B------:R-:W-:Y:S01]  /*115c0*/  IMAD.MOV.U32 R242, RZ, RZ, 0x1f ;  /* 0x0000001ffff27424 */ /* 0x000fe200078e00ff */
[----:B------:R-:W-:-:S02]  /*115d0*/  MOV R114, 0x4 ;  /* 0x0000000400727802 */ /* 0x000fc40000000f00 */
[----:B------:R-:W-:Y:S02]  /*115e0*/  MOV R9, 0xffffffff ;  /* 0xffffffff00097802 */ /* 0x000fe40000000f00 */
[----:B------:R-:W-:Y:S02]  /*115f0*/  MOV R8, 0x11610 ;  /* 0x0001161000087802 */ /* 0x000fe40000000f00 */
[----:B------:R-:W-:Y:S05]  /*11600*/  CALL.REL.NOINC `($__internal_6_$__cuda_sm70_shflsync_bfly_p) ;  /* 0x0000007000007944 */ /* 0x000fea0003c00000 */
[----:B------:R-:W-:Y:S01]  /*11610*/  HFMA2.MMA R242, -RZ, RZ, 0, 1.847743988037109375e-06 ;  /* 0x0000001ffff27435 */ /* 0x000fe200000001ff */
[----:B-1----:R-:W-:Y:S01]  /*11620*/  FMNMX.FTZ R7, R7, R114, !PT ;  /* 0x0000007207077209 */ /* 0x002fe20007810000 */
[----:B------:R-:W-:Y:S01]  /*11630*/  IMAD.MOV.U32 R114, RZ, RZ, 0x2 ;  /* 0x00000002ff727424 */ /* 0x000fe200078e00ff */
[----:B------:R-:W-:Y:S01]  /*11640*/  MOV R8, 0x11670 ;  /* 0x0001167000087802 */ /* 0x000fe20000000f00 */
[----:B------:R-:W-:Y:S02]  /*11650*/  IMAD.MOV.U32 R9, RZ, RZ, -0x1 ;  /* 0xffffffffff097424 */ /* 0x000fe400078e00ff */
[----:B------:R-:W-:Y:S05]  /*11660*/  CALL.REL.NOINC `($__internal_6_$__cuda_sm70_shflsync_bfly_p) ;  /* 0x0000001000007944 */ /* 0x000fea0003c00000 */
[----:B-1----:R-:W-:Y:S05]  /*11670*/  BRA `(.L_x_1838) ;  /* 0xffffceb000007947 */ /* 0x002fea000383ffff */
        .weak           $__internal_6_$__cuda_sm70_shflsync_bfly_p
        .type           $__internal_6_$__cuda_sm70_shflsync_bfly_p,@function
        .size           $__internal_6_$__cuda_sm70_shflsync_bfly_p,(.L_x_4312 - $__internal_6_$__cuda_sm70_shflsync_bfly_p)
$__internal_6_$__cuda_sm70_shflsync_bfly_p:
[----:B------:R-:W-:Y:S04]  /*11680*/  WARPSYNC R9 ;  /* 0x0000000900007348 */ /* 0x000fe80003800000 */
[----:B------:R0:W1:Y:S02]  /*11690*/  SHFL.BFLY PT, R114, R7, R114, R242 ;  /* 0x0c00007207727389 */ /* 0x00006400000e00f2 */
[----:B0-----:R-:W-:-:S04]  /*116a0*/  MOV R9, 0x0 ;  /* 0x0000000000097802 */ /* 0x001fc80000000f00 */
[----:B------:R-:W-:Y:S05]  /*116b0*/  RET.REL.NODEC R8 `(_ZN4mmha33masked_multihead_attention_kernelIfLi160ELi256ELi2ELi64ELi128ELb1ELb1EEEv26Multihead_attention_paramsIT_XT5_EE) ;  /* 0xfffee94008007950 */ /* 0x000fea0003c3ffff */
.L_x_1839:
        /* <DEDUP_REMOVED lines=12> */
.L_x_4312:


//--------------------- .text._ZN4mmha33masked_multihead_attention_kernelIfLi160ELi256ELi4ELi64ELi64ELb1ELb1EEEv26Multihead_attention_paramsIT_XT5_EE --------------------------
	.section	.text._ZN4mmha33masked_multihead_attention_kernelIfLi160ELi256ELi4ELi64ELi64ELb1ELb1EEEv26Multihead_attention_paramsIT_XT5_EE,"ax",@progbits
	.sectioninfo	@"SHI_REGISTERS=242"
	.align	128
        .global         _ZN4mmha33masked_multihead_attention_kernelIfLi160ELi256ELi4ELi64ELi64ELb1ELb1EEEv26Multihead_attention_paramsIT_XT5_EE
        .type           _ZN4mmha33masked_multihead_attention_kernelIfLi160ELi256ELi4ELi64ELi64ELb1ELb1EEEv26Multihead_attention_paramsIT_XT5_EE,@function
        .size           _ZN4mmha33masked_multihead_attention_kernelIfLi160ELi256ELi4ELi64ELi64ELb1ELb1EEEv26Multihead_attention_paramsIT_XT5_EE,(.L_x_4313 - _ZN4mmha33masked_multihead_attention_kernelIfLi160ELi256ELi4ELi64ELi64ELb1ELb1EEEv26Multihead_attention_paramsIT_XT5_EE)
        .other          _ZN4mmha33masked_multihead_attention_kernelIfLi160ELi256ELi4ELi64ELi64ELb1ELb1EEEv26Multihead_attention_paramsIT_XT5_EE,@"STO_CUDA_ENTRY STV_DEFAULT"
_ZN4mmha33masked_multihead_attention_kernelIfLi160ELi256ELi4ELi64ELi64ELb1ELb1EEEv26Multihead_attention_paramsIT_XT5_EE:
.text._ZN4mmha33masked_multihead_attention_kernelIfLi160ELi256ELi4ELi64ELi64ELb1ELb1EEEv26Multihead_attention_paramsIT_XT5_EE:
        /* <DEDUP_REMOVED lines=11> */
.L_x_1840:
        /* <DEDUP_REMOVED lines=16> */
[----:B------:R-:W-:-:S03]  /*01b0*/  IMAD.HI.U32 R27, R3, R4, RZ ;  /* 0x00000004031b7227 */ /* 0x000fc600078e00ff */
[----:B------:R-:W1:Y:S01]  /*01c0*/  S2R R23, SR_CTAID.X ;  /* 0x0000000000177919 */ /* 0x000e620000002500 */
[----:B------:R-:W-:Y:S01]  /*01d0*/  IMAD.MOV R0, RZ, RZ, -R27 ;  /* 0x000000ffff007224 */ /* 0x000fe200078e0a1b */
[----:B------:R-:W-:Y:S01]  /*01e0*/  SHF.R.S32.HI R9, RZ, 0x1f, R28 ;  /* 0x0000001fff097819 */ /* 0x000fe2000001141c */
[----:B------:R-:W-:Y:S01]  /*01f0*/  CS2R R32, SRZ ;  /* 0x0000000000207805 */ /* 0x000fe2000001ff00 */
[----:B------:R-:W-:Y:S01]  /*0200*/  CS2R R34, SRZ ;  /* 0x0000000000227805 */ /* 0x000fe2000001ff00 */
[C---:B------:R-:W-:Y:S01]  /*0210*/  IMAD R0, R5.reuse, R0, R4 ;  /* 0x0000000005007224 */ /* 0x040fe200078e0204 */
[----:B------:R-:W-:Y:S02]  /*0220*/  IABS R21, c[0x0][0x1d4] ;  /* 0x0000750000157a13 */ /* 0x000fe40000000000 */
[----:B------:R-:W-:Y:S02]  /*0230*/  ISETP.EQ.U32.AND P0, PT, RZ, c[0x0][0x170], PT ;  /* 0x00005c00ff007a0c */ /* 0x000fe40003f02070 */
[----:B------:R-:W-:Y:S01]  /*0240*/  ISETP.GT.U32.AND P2, PT, R5, R0, PT ;  /* 0x000000000500720c */ /* 0x000fe20003f44070 */
[----:B------:R-:W-:Y:S01]  /*0250*/  IMAD.MOV.U32 R22, RZ, RZ, RZ ;  /* 0x000000ffff167224 */ /* 0x000fe200078e00ff */
[----:B------:R-:W-:Y:S01]  /*0260*/  CS2R R40, SRZ ;  /* 0x0000000000287805 */ /* 0x000fe2000001ff00 */
[----:B------:R-:W-:Y:S01]  /*0270*/  CS2R R42, SRZ ;  /* 0x00000000002a7805 */ /* 0x000fe2000001ff00 */
[----:B------:R-:W-:Y:S01]  /*0280*/  BSSY B0, `(.L_x_1841) ;  /* 0x0000056000007945 */ /* 0x000fe20003800000 */
[----:B------:R-:W-:-:S08]  /*0290*/  P2R R2, PR, RZ, 0x10 ;  /* 0x00000010ff027803 */ /* 0x000fd00000000000 */
[-C--:B------:R-:W-:Y:S02]  /*02a0*/  @!P2 IADD3 R0, R0, -R5.reuse, RZ ;  /* 0x800000050000a210 */ /* 0x080fe40007ffe0ff */
[----:B------:R-:W-:Y:S02]  /*02b0*/  @!P2 IADD3 R27, R27, 0x1, RZ ;  /* 0x000000011b1ba810 */ /* 0x000fe40007ffe0ff */
[----:B------:R-:W-:Y:S01]  /*02c0*/  ISETP.GE.U32.AND P1, PT, R0, R5, PT ;  /* 0x000000050000720c */ /* 0x000fe20003f26070 */
[C---:B------:R-:W-:Y:S01]  /*02d0*/  IMAD.WIDE R4, R28.reuse, R15, c[0x0][0x278] ;  /* 0x00009e001c047625 */ /* 0x040fe200078e020f */
[----:B------:R-:W-:Y:S02]  /*02e0*/  LOP3.LUT R0, R28, c[0x0][0x1d0], RZ, 0x3c, !PT ;  /* 0x000074001c007a12 */ /* 0x000fe400078e3cff */
[----:B------:R-:W-:Y:S02]  /*02f0*/  ISETP.NE.AND P2, PT, RZ, c[0x0][0x1d0], PT ;  /* 0x00007400ff007a0c */ /* 0x000fe40003f45270 */
[----:B------:R-:W-:Y:S01]  /*0300*/  ISETP.GE.AND P3, PT, R0, RZ, PT ;  /* 0x000000ff0000720c */ /* 0x000fe20003f66270 */
[----:B------:R-:W2:Y:S06]  /*0310*/  LDG.E R25, [R4.64] ;  /* 0x0000002404197981 */ /* 0x000eac000c1e1900 */
[----:B------:R-:W-:-:S06]  /*0320*/  @P1 IADD3 R27, R27, 0x1, RZ ;  /* 0x000000011b1b1810 */ /* 0x000fcc0007ffe0ff */
[----:B------:R-:W-:Y:S01]  /*0330*/  @!P3 IMAD.MOV R27, RZ, RZ, -R27 ;  /* 0x000000ffff1bb224 */ /* 0x000fe200078e0a1b */
[----:B------:R-:W-:-:S05]  /*0340*/  @!P2 LOP3.LUT R27, RZ, c[0x0][0x1d0], RZ, 0x33, !PT ;  /* 0x00007400ff1baa12 */ /* 0x000fca00078e33ff */
[----:B------:R-:W-:-:S05]  /*0350*/  @P4 IMAD.WIDE R6, R27, R15, c[0x0][0x240] ;  /* 0x000090001b064625 */ /* 0x000fca00078e020f */
[----:B------:R-:W3:Y:S01]  /*0360*/  @P4 LDG.E R26, [R6.64] ;  /* 0x00000024061a4981 */ /* 0x000ee2000c1e1900 */
[----:B------:R-:W-:Y:S02]  /*0370*/  ISETP.NE.U32.AND P1, PT, RZ, c[0x0][0x1f8], PT ;  /* 0x00007e00ff007a0c */ /* 0x000fe40003f25070 */
[C---:B0-----:R-:W-:Y:S02]  /*0380*/  ISETP.GT.AND P5, PT, R24.reuse, 0x27, PT ;  /* 0x000000271800780c */ /* 0x041fe40003fa4270 */
[----:B------:R-:W-:Y:S02]  /*0390*/  ISETP.LT.AND P2, PT, R24, 0x40, P4 ;  /* 0x000000401800780c */ /* 0x000fe40002741270 */
[----:B------:R-:W-:Y:S01]  /*03a0*/  ISETP.NE.AND.EX P1, PT, RZ, c[0x0][0x1fc], PT, P1 ;  /* 0x00007f00ff007a0c */ /* 0x000fe20003f25310 */
[----:B-1----:R-:W-:Y:S01]  /*03b0*/  IMAD R19, R28, c[0x0][0x1d8], R23 ;  /* 0x000076001c137a24 */ /* 0x002fe200078e0217 */
[----:B------:R-:W-:-:S03]  /*03c0*/  SHF.L.U32 R18, R24, 0x2, RZ ;  /* 0x0000000218127819 */ /* 0x000fc600000006ff */
[----:B------:R-:W-:-:S04]  /*03d0*/  IMAD R150, R19, 0xa0, RZ ;  /* 0x000000a013967824 */ /* 0x000fc800078e02ff */
[----:B------:R-:W-:-:S04]  /*03e0*/  IMAD.IADD R30, R150, 0x1, R18 ;  /* 0x00000001961e7824 */ /* 0x000fc800078e0212 */
[----:B------:R-:W-:-:S04]  /*03f0*/  @P1 LEA R10, P3, R28, c[0x0][0x1f8], 0x2 ;  /* 0x00007e001c0a1a11 */ /* 0x000fc800078610ff */
[----:B------:R-:W-:Y:S02]  /*0400*/  @P1 LEA.HI.X R11, R28, c[0x0][0x1fc], R9, 0x2, P3 ;  /* 0x00007f001c0b1a11 */ /* 0x000fe400018f1409 */
[----:B------:R-:W-:Y:S02]  /*0410*/  P2R R0, PR, RZ, 0x20 ;  /* 0x00000020ff007803 */ /* 0x000fe40000000000 */
[----:B--2---:R-:W-:Y:S01]  /*0420*/  IADD3 R17, R25, -0x1, RZ ;  /* 0xffffffff19117810 */ /* 0x004fe20007ffe0ff */
[----:B------:R-:W-:Y:S01]  /*0430*/  IMAD R3, R23, 0xa0, RZ ;  /* 0x000000a017037824 */ /* 0x000fe200078e02ff */
[----:B------:R-:W-:Y:S01]  /*0440*/  ISETP.EQ.OR.EX P0, PT, RZ, c[0x0][0x174], P5, P0 ;  /* 0x00005d00ff007a0c */ /* 0x000fe20002f02700 */
[----:B------:R0:W5:Y:S02]  /*0450*/  @P1 LDG.E R22, [R10.64] ;  /* 0x000000240a161981 */ /* 0x000164000c1e1900 */
[----:B------:R-:W-:-:S04]  /*0460*/  @!P5 IMAD.SHL.U32 R5, R17, 0x4, RZ ;  /* 0x000000041105d824 */ /* 0x000fc800078e00ff */
[----:B------:R-:W-:-:S04]  /*0470*/  @!P5 IMAD R5, R30, c[0x0][0x1d4], R5 ;  /* 0x000075001e05da24 */ /* 0x000fc800078e0205 */
[----:B------:R-:W-:-:S05]  /*0480*/  @!P5 IMAD.WIDE R4, R5, R15, c[0x0][0x198] ;  /* 0x000066000504d625 */ /* 0x000fca00078e020f */
[----:B------:R1:W5:Y:S01]  /*0490*/  @!P5 LDG.E.128 R32, [R4.64] ;  /* 0x000000240420d981 */ /* 0x000362000c1e1d00 */
[----:B---3--:R-:W-:-:S04]  /*04a0*/  @P2 IMAD R7, R26, c[0x0][0x1d8], R23 ;  /* 0x000076001a072a24 */ /* 0x008fc800078e0217 */
[----:B------:R-:W-:-:S04]  /*04b0*/  @P2 IMAD R8, R7, 0xa0, R18 ;  /* 0x000000a007082824 */ /* 0x000fc800078e0212 */
[----:B------:R-:W-:-:S05]  /*04c0*/  @P2 IMAD.WIDE R8, R8, R15, c[0x0][0x230] ;  /* 0x00008c0008082625 */ /* 0x000fca00078e020f */
[----:B------:R1:W5:Y:S01]  /*04d0*/  @P2 LDG.E.128 R48, [R8.64] ;  /* 0x0000002408302981 */ /* 0x000362000c1e1d00 */
[----:B------:R-:W2:Y:S08]  /*04e0*/  I2F.RP R0, R21 ;  /* 0x0000001500007306 */ /* 0x000eb00000209400 */
[----:B--2---:R-:W2:Y:S01]  /*04f0*/  MUFU.RCP R0, R0 ;  /* 0x0000000000007308 */ /* 0x004ea20000001000 */
[----:B------:R-:W-:Y:S01]  /*0500*/  IMAD.IADD R14, R3, 0x1, R18 ;  /* 0x00000001030e7824 */ /* 0x000fe200078e0212 */
[----:B--2---:R-:W-:-:S06]  /*0510*/  IADD3 R12, R0, 0xffffffe, RZ ;  /* 0x0ffffffe000c7810 */ /* 0x004fcc0007ffe0ff */
[----:B------:R2:W0:Y:S01]  /*0520*/  F2I.FTZ.U32.TRUNC.NTZ R13, R12 ;  /* 0x0000000c000d7305 */ /* 0x000422000021f000 */
[----:B------:R-:W-:-:S05]  /*0530*/  @!P0 IMAD.WIDE R6, R14, R15, c[0x0][0x170] ;  /* 0x00005c000e068625 */ /* 0x000fca00078e020f */
[----:B------:R3:W5:Y:S01]  /*0540*/  @!P0 LDG.E.128 R40, [R6.64] ;  /* 0x0000002406288981 */ /* 0x000762000c1e1d00 */
[----:B--2---:R-:W-:Y:S01]  /*0550*/  HFMA2.MMA R12, -RZ, RZ, 0, 0 ;  /* 0x00000000ff0c7435 */ /* 0x004fe200000001ff */
[----:B0-----:R-:W-:-:S04]  /*0560*/  IMAD.MOV R10, RZ, RZ, -R13 ;  /* 0x000000ffff0a7224 */ /* 0x001fc800078e0a0d */
[----:B---3--:R-:W-:Y:S01]  /*0570*/  IMAD R7, R10, R21, RZ ;  /* 0x000000150a077224 */ /* 0x008fe200078e02ff */
[----:B------:R-:W-:-:S04]  /*0580*/  IABS R16, R17 ;  /* 0x0000001100107213 */ /* 0x000fc80000000000 */
[----:B------:R-:W-:-:S06]  /*0590*/  IMAD.HI.U32 R13, R13, R7, R12 ;  /* 0x000000070d0d7227 */ /* 0x000fcc00078e000c */
[----:B------:R-:W-:-:S04]  /*05a0*/  IMAD.HI.U32 R13, R13, R16, RZ ;  /* 0x000000100d0d7227 */ /* 0x000fc800078e00ff */
[----:B------:R-:W-:-:S04]  /*05b0*/  IMAD.MOV R13, RZ, RZ, -R13 ;  /* 0x000000ffff0d7224 */ /* 0x000fc800078e0a0d */
[----:B------:R-:W-:-:S05]  /*05c0*/  IMAD R16, R21, R13, R16 ;  /* 0x0000000d15107224 */ /* 0x000fca00078e0210 */
[----:B------:R-:W-:Y:S01]  /*05d0*/  ISETP.GT.U32.AND P0, PT, R21, R16, PT ;  /* 0x000000101500720c */ /* 0x000fe20003f04070 */
[----:B------:R-:W-:Y:S01]  /*05e0*/  IMAD R3, R28, c[0x0][0x1c8], R3 ;  /* 0x000072001c037a24 */ /* 0x000fe200078e0203 */
[----:B------:R-:W-:Y:S01]  /*05f0*/  ISETP.NE.AND P4, PT, RZ, c[0x0][0x1ec], PT ;  /* 0x00007b00ff007a0c */ /* 0x000fe20003f85270 */
[----:B------:R-:W-:Y:S01]  /*0600*/  CS2R R46, SRZ ;  /* 0x00000000002e7805 */ /* 0x000fe2000001ff00 */
[----:B------:R-:W-:-:S09]  /*0610*/  CS2R R44, SRZ ;  /* 0x00000000002c7805 */ /* 0x000fd2000001ff00 */
[----:B------:R-:W-:Y:S01]  /*0620*/  @!P0 IMAD.IADD R16, R16, 0x1, -R21 ;  /* 0x0000000110108824 */ /* 0x000fe200078e0a15 */
[----:B------:R-:W-:-:S04]  /*0630*/  ISETP.NE.AND P0, PT, RZ, c[0x0][0x1c8], PT ;  /* 0x00007200ff007a0c */ /* 0x000fc80003f05270 */
[----:B------:R-:W-:Y:S02]  /*0640*/  ISETP.GT.U32.AND P1, PT, R21, R16, PT ;  /* 0x000000101500720c */ /* 0x000fe40003f24070 */
[----:B------:R-:W-:Y:S01]  /*0650*/  SEL R3, R150, R3, !P0 ;  /* 0x0000000396037207 */ /* 0x000fe20004000000 */
[----:B------:R-:W-:Y:S05]  /*0660*/  @P5 BRA `(.L_x_1842) ;  /* 0x0000017000005947 */ /* 0x000fea0003800000 */
[----:B-1----:R-:W-:Y:S02]  /*0670*/  IMAD.MOV.U32 R0, RZ, RZ, c[0x0][0x258] ;  /* 0x00009600ff007624 */ /* 0x002fe400078e00ff */
        /* <DEDUP_REMOVED lines=22> */
.L_x_1842:
[----:B01----:R-:W-:Y:S05]  /*07e0*/  BSYNC B0 ;  /* 0x0000000000007941 */ /* 0x003fea0003800000 */
.L_x_1841:
        /* <DEDUP_REMOVED lines=11> */
.L_x_1844:
[----:B------:R-:W-:Y:S05]  /*08a0*/  BSYNC B0 ;  /* 0x0000000000007941 */ /* 0x000fea0003800000 */
.L_x_1843:
[----:B-----5:R-:W-:Y:S01]  /*08b0*/  @!P4 FADD.FTZ R32, R32, R36 ;  /* 0x000000242020c221 */ /* 0x020fe20000010000 */
[----:B------:R-:W-:Y:S01]  /*08c0*/  ULDC.U8 UR4, c[0x0][0x1e4] ;  /* 0x0000790000047ab9 */ /* 0x000fe20000000000 */
[----:B------:R-:W-:Y:S01]  /*08d0*/  @!P4 FADD.FTZ R33, R33, R37 ;  /* 0x000000252121c221 */ /* 0x000fe20000010000 */
[----:B------:R-:W-:Y:S01]  /*08e0*/  ISETP.GE.AND P3, PT, R17, RZ, PT ;  /* 0x000000ff1100720c */ /* 0x000fe20003f66270 */
[----:B------:R-:W-:Y:S01]  /*08f0*/  @!P4 FADD.FTZ R34, R34, R38 ;  /* 0x000000262222c221 */ /* 0x000fe20000010000 */
[----:B------:R-:W-:Y:S01]  /*0900*/  ISETP.NE.AND P0, PT, RZ, c[0x0][0x1d4], PT ;  /* 0x00007500ff007a0c */ /* 0x000fe20003f05270 */
[----:B------:R-:W-:Y:S02]  /*0910*/  @!P4 FADD.FTZ R35, R35, R39 ;  /* 0x000000272323c221 */ /* 0x000fe40000010000 */
[----:B------:R-:W-:Y:S01]  /*0920*/  @!P1 IMAD.IADD R16, R16, 0x1, -R21 ;  /* 0x0000000110109824 */ /* 0x000fe200078e0a15 */
[----:B------:R-:W-:Y:S01]  /*0930*/  ISETP.NE.AND P1, PT, RZ, UR4, PT ;  /* 0x00000004ff007c0c */ /* 0x000fe2000bf25270 */
[----:B------:R-:W-:-:S02]  /*0940*/  @P2 FMUL.FTZ R32, R32, R48 ;  /* 0x0000003020202220 */ /* 0x000fc40000410000 */
[----:B------:R-:W-:Y:S02]  /*0950*/  @P2 FMUL.FTZ R33, R33, R49 ;  /* 0x0000003121212220 */ /* 0x000fe40000410000 */
[----:B------:R-:W-:Y:S02]  /*0960*/  @P2 FMUL.FTZ R34, R34, R50 ;  /* 0x0000003222222220 */ /* 0x000fe40000410000 */
[----:B------:R-:W-:Y:S01]  /*0970*/  @P2 FMUL.FTZ R35, R35, R51 ;  /* 0x0000003323232220 */ /* 0x000fe20000410000 */
[----:B------:R-:W-:Y:S01]  /*0980*/  ISETP.LT.AND P2, PT, RZ, c[0x0][0x1e0], PT ;  /* 0x00007800ff007a0c */ /* 0x000fe20003f41270 */
[----:B------:R-:W-:Y:S02]  /*0990*/  IMAD R124, R27, c[0x0][0x1d8], RZ ;  /* 0x000076001b7c7a24 */ /* 0x000fe400078e02ff */
[----:B------:R-:W-:Y:S01]  /*09a0*/  @!P3 IMAD.MOV R16, RZ, RZ, -R16 ;  /* 0x000000ffff10b224 */ /* 0x000fe200078e0a10 */
[----:B------:R-:W-:Y:S01]  /*09b0*/  @!P0 LOP3.LUT R16, RZ, c[0x0][0x1d4], RZ, 0x33, !PT ;  /* 0x00007500ff108a12 */ /* 0x000fe200078e33ff */
[----:B------:R-:W-:Y:S01]  /*09c0*/  FADD.FTZ R40, R40, R44 ;  /* 0x0000002c28287221 */ /* 0x000fe20000010000 */
[----:B------:R-:W-:Y:S01]  /*09d0*/  ISETP.GE.AND P0, PT, R24, 0x40, PT ;  /* 0x000000401800780c */ /* 0x000fe20003f06270 */
[----:B------:R-:W-:-:S02]  /*09e0*/  FADD.FTZ R41, R41, R45 ;  /* 0x0000002d29297221 */ /* 0x000fc40000010000 */
[----:B------:R-:W-:Y:S02]  /*09f0*/  FADD.FTZ R42, R42, R46 ;  /* 0x0000002e2a2a7221 */ /* 0x000fe40000010000 */
[----:B------:R-:W-:Y:S02]  /*0a00*/  FADD.FTZ R43, R43, R47 ;  /* 0x0000002f2b2b7221 */ /* 0x000fe40000010000 */
[----:B------:R-:W-:Y:S01]  /*0a10*/  IMAD R124, R124, c[0x0][0x1d0], R23 ;  /* 0x000074007c7c7a24 */ /* 0x000fe200078e0217 */
        /* <DEDUP_REMOVED lines=29> */
[----:B------:R-:W-:-:S05]  /*0bf0*/  MOV R44, R5 ;  /* 0x00000005002c7202 */ /* 0x000fca0000000f00 */
[----:B------:R-:W-:Y:S01]  /*0c00*/  @!P1 IMAD.MOV R44, RZ, RZ, -R44 ;  /* 0x000000ffff2c9224 */ /* 0x000fe200078e0a2c */
[----:B------:R-:W-:Y:S02]  /*0c10*/  ISETP.LT.AND P1, PT, R18, c[0x0][0x1e0], !P0 ;  /* 0x0000780012007a0c */ /* 0x000fe40004721270 */
[----:B------:R-:W-:Y:S02]  /*0c20*/  LOP3.LUT P0, RZ, R31, 0x3, RZ, 0xc0, !PT ;  /* 0x000000031fff7812 */ /* 0x000fe4000780c0ff */
[----:B------:R-:W-:Y:S02]  /*0c30*/  P2R R46, PR, RZ, 0x2 ;  /* 0x00000002ff2e7803 */ /* 0x000fe40000000000 */
[----:B------:R-:W-:-:S05]  /*0c40*/  @!P2 LOP3.LUT R44, RZ, R31, RZ, 0x33, !PT ;  /* 0x0000001fff2ca212 */ /* 0x000fca00078e33ff */
[----:B------:R-:W-:-:S04]  /*0c50*/  IMAD.MOV R0, RZ, RZ, -R44 ;  /* 0x000000ffff007224 */ /* 0x000fc800078e0a2c */
[----:B------:R-:W-:Y:S01]  /*0c60*/  IMAD R45, R31, R0, R18 ;  /* 0x000000001f2d7224 */ /* 0x000fe200078e0212 */
[----:B------:R-:W-:Y:S05]  /*0c70*/  @!P0 BRA `(.L_x_1847) ;  /* 0x0000013000008947 */ /* 0x000fea0003800000 */
[----:B------:R-:W-:Y:S01]  /*0c80*/  MOV R0, 0x0 ;  /* 0x0000000000007802 */ /* 0x000fe20000000f00 */
[----:B------:R-:W-:Y:S01]  /*0c90*/  HFMA2.MMA R12, -RZ, RZ, 0, 5.9604644775390625e-08 ;  /* 0x00000001ff0c7435 */ /* 0x000fe200000001ff */
[----:B------:R-:W-:Y:S01]  /*0ca0*/  IMAD.MOV.U32 R4, RZ, RZ, c[0x4][0xc8] ;  /* 0x01003200ff047624 */ /* 0x000fe200078e00ff */
[----:B------:R-:W-:Y:S01]  /*0cb0*/  MOV R6, c[0x4][0xd0] ;  /* 0x0100340000067a02 */ /* 0x000fe20000000f00 */
[----:B------:R0:W1:Y:S01]  /*0cc0*/  LDC.64 R14, c[0x4][R0] ;  /* 0x01000000000e7b82 */ /* 0x0000620000000a00 */
[----:B------:R-:W-:Y:S02]  /*0cd0*/  IMAD.MOV.U32 R5, RZ, RZ, c[0x4][0xcc] ;  /* 0x01003300ff057624 */ /* 0x000fe400078e00ff */
[----:B------:R-:W-:Y:S02]  /*0ce0*/  IMAD.MOV.U32 R7, RZ, RZ, c[0x4][0xd4] ;  /* 0x01003500ff077624 */ /* 0x000fe400078e00ff */
[----:B------:R-:W-:-:S02]  /*0cf0*/  IMAD.MOV.U32 R8, RZ, RZ, 0x53f ;  /* 0x0000053fff087424 */ /* 0x000fc400078e00ff */
[----:B------:R-:W-:Y:S02]  /*0d00*/  IMAD.MOV.U32 R10, RZ, RZ, c[0x4][0x80] ;  /* 0x01002000ff0a7624 */ /* 0x000fe400078e00ff */
[----:B------:R-:W-:Y:S02]  /*0d10*/  IMAD.MOV.U32 R11, RZ, RZ, c[0x4][0x84] ;  /* 0x01002100ff0b7624 */ /* 0x000fe400078e00ff */
[----:B------:R-:W-:Y:S02]  /*0d20*/  IMAD.MOV.U32 R13, RZ, RZ, RZ ;  /* 0x000000ffff0d7224 */ /* 0x000fe400078e00ff */
        /* <DEDUP_REMOVED lines=8> */
.L_x_1847:
        /* <DEDUP_REMOVED lines=9> */
.L_x_1848:
        /* <DEDUP_REMOVED lines=54> */
.L_x_1852:
[C---:B------:R-:W-:Y:S01]  /*11a0*/  IMAD R29, R5.reuse, 0x4, R21 ;  /* 0x00000004051d7824 */ /* 0x040fe200078e0215 */
[----:B0-----:R-:W-:Y:S01]  /*11b0*/  LEA.HI R0, R0, R0, RZ, 0x1 ;  /* 0x0000000000007211 */ /* 0x001fe200078f08ff */
[----:B------:R-:W-:Y:S01]  /*11c0*/  IMAD R44, R5, 0x4, R20 ;  /* 0x00000004052c7824 */ /* 0x000fe200078e0214 */
[----:B------:R-:W-:Y:S02]  /*11d0*/  BSSY B2, `(.L_x_1854) ;  /* 0x0000030000027945 */ /* 0x000fe40003800000 */
[----:B------:R0:W4:Y:S01]  /*11e0*/  LDS R32, [R29] ;  /* 0x000000001d207984 */ /* 0x0001220000000800 */
[----:B------:R-:W-:-:S03]  /*11f0*/  IMAD.SHL.U32 R0, R0, 0x2, RZ ;  /* 0x0000000200007824 */ /* 0x000fc600078e00ff */
[----:B------:R0:W3:Y:S02]  /*1200*/  LDS R34, [R29+0x4] ;  /* 0x000004001d227984 */ /* 0x0000e40000000800 */
[----:B------:R-:W-:Y:S02]  /*1210*/  LOP3.LUT R7, R0, 0xfffffffc, RZ, 0xc0, !PT ;  /* 0xfffffffc00077812 */ /* 0x000fe400078ec0ff */
[----:B------:R0:W2:Y:S02]  /*1220*/  LDS R33, [R44] ;  /* 0x000000002c217984 */ /* 0x0000a40000000800 */
[----:B------:R-:W-:Y:S02]  /*1230*/  ISETP.GE.AND P0, PT, R7, c[0x0][0x1e0], PT ;  /* 0x0000780007007a0c */ /* 0x000fe40003f06270 */
[----:B------:R0:W1:Y:S11]  /*1240*/  LDS R35, [R44+0x4] ;  /* 0x000004002c237984 */ /* 0x0000760000000800 */
        /* <DEDUP_REMOVED lines=40> */
.L_x_1855:
[----:B0-----:R-:W-:Y:S05]  /*14d0*/  BSYNC B2 ;  /* 0x0000000000027941 */ /* 0x001fea0003800000 */
.L_x_1854:
[----:B----4-:R0:W-:Y:S04]  /*14e0*/  STS [R29], R32 ;  /* 0x000000201d007388 */ /* 0x0101e80000000800 */
[----:B---3--:R0:W-:Y:S04]  /*14f0*/  STS [R29+0x4], R34 ;  /* 0x000004221d007388 */ /* 0x0081e80000000800 */
[----:B--2---:R0:W-:Y:S04]  /*1500*/  STS [R44], R33 ;  /* 0x000000212c007388 */ /* 0x0041e80000000800 */
[----:B-1----:R0:W-:Y:S02]  /*1510*/  STS [R44+0x4], R35 ;  /* 0x000004232c007388 */ /* 0x0021e40000000800 */
.L_x_1853:
[----:B------:R-:W-:Y:S05]  /*1520*/  BSYNC B1 ;  /* 0x0000000000017941 */ /* 0x000fea0003800000 */
.L_x_1851:
[----:B-1----:R1:W-:Y:S04]  /*1530*/  STS [R21], R40 ;  /* 0x0000002815007388 */ /* 0x0023e80000000800 */
[----:B--2---:R1:W-:Y:S04]  /*1540*/  STS [R21+0x4], R42 ;  /* 0x0000042a15007388 */ /* 0x0043e80000000800 */
[----:B---3--:R1:W-:Y:S04]  /*1550*/  STS [R20], R41 ;  /* 0x0000002914007388 */ /* 0x0083e80000000800 */
[----:B----4-:R1:W-:Y:S02]  /*1560*/  STS [R20+0x4], R43 ;  /* 0x0000042b14007388 */ /* 0x0103e40000000800 */
.L_x_1850:
[----:B------:R-:W-:Y:S05]  /*1570*/  BSYNC B0 ;  /* 0x0000000000007941 */ /* 0x000fea0003800000 */
.L_x_1849:
[----:B------:R-:W-:Y:S06]  /*1580*/  BAR.SYNC.DEFER_BLOCKING 0x0 ;  /* 0x0000000000007b1d */ /* 0x000fec0000010000 */
[----:B------:R-:W-:Y:S01]  /*1590*/  BSSY B0, `(.L_x_1856) ;  /* 0x0000005000007945 */ /* 0x000fe20003800000 */
[----:B------:R-:W-:Y:S05]  /*15a0*/  @!P6 BRA `(.L_x_1857) ;  /* 0x000000300000e947 */ /* 0x000fea0003800000 */
[----:B------:R-:W-:Y:S01]  /*15b0*/  ISETP.NE.AND P0, PT, RZ, c[0x0][0x1ec], PT ;  /* 0x00007b00ff007a0c */ /* 0x000fe20003f05270 */
[----:B01----:R0:W1:-:S12]  /*15c0*/  LDS.128 R40, [R14] ;  /* 0x000000000e287984 */ /* 0x0030580000000c00 */
[----:B------:R0:W2:Y:S02]  /*15d0*/  @!P0 LDS.128 R32, [R15] ;  /* 0x000000000f208984 */ /* 0x0000a40000000c00 */
.L_x_1857:
[----:B------:R-:W-:Y:S05]  /*15e0*/  BSYNC B0 ;  /* 0x0000000000007941 */ /* 0x000fea0003800000 */
.L_x_1856:
[----:B------:R-:W-:Y:S06]  /*15f0*/  BAR.SYNC.DEFER_BLOCKING 0x0 ;  /* 0x0000000000007b1d */ /* 0x000fec0000010000 */
[----:B------:R-:W-:Y:S05]  /*1600*/  BRA `(.L_x_1846) ;  /* 0x000004c000007947 */ /* 0x000fea0003800000 */
.L_x_1845:
        /* <DEDUP_REMOVED lines=35> */
.L_x_1858:
        /* <DEDUP_REMOVED lines=36> */
[-C--:B------:R-:W-:Y:S02]  /*1a80*/  FFMA.FTZ R41, R41, R5.reuse, R8 ;  /* 0x0000000529297223 */ /* 0x080fe40000010008 */
[----:B------:R-:W-:Y:S02]  /*1a90*/  FFMA.FTZ R33, R33, R5, R0 ;  /* 0x0000000521217223 */ /* 0x000fe40000010000 */
[----:B------:R-:W-:Y:S02]  /*1aa0*/  IMAD.MOV.U32 R42, RZ, RZ, R12 ;  /* 0x000000ffff2a7224 */ /* 0x000fe400078e000c */
[----:B------:R-:W-:Y:S02]  /*1ab0*/  IMAD.MOV.U32 R40, RZ, RZ, R7 ;  /* 0x000000ffff287224 */ /* 0x000fe400078e0007 */
.L_x_1859:
[----:B------:R-:W-:Y:S05]  /*1ac0*/  BSYNC B0 ;  /* 0x0000000000007941 */ /* 0x000fea0003800000 */
.L_x_1846:
[----:B------:R-:W-:Y:S01]  /*1ad0*/  ISETP.GT.AND P0, PT, R24, 0x3f, PT ;  /* 0x0000003f1800780c */ /* 0x000fe20003f04270 */
[----:B------:R-:W-:Y:S01]  /*1ae0*/  BSSY B0, `(.L_x_1860) ;  /* 0x0000011000007945 */ /* 0x000fe20003800000 */
[----:B------:R-:W-:-:S11]  /*1af0*/  IMAD.MOV.U32 R0, RZ, RZ, RZ ;  /* 0x000000ffff007224 */ /* 0x000fd600078e00ff */
[----:B------:R-:W-:Y:S05]  /*1b00*/  @P0 BRA `(.L_x_1861) ;  /* 0x000000e000000947 */ /* 0x000fea0003800000 */
[----:B------:R-:W-:Y:S01]  /*1b10*/  ISETP.GT.AND P1, PT, R24, 0x27, PT ;  /* 0x000000271800780c */ /* 0x000fe20003f24270 */
[----:B-1----:R1:W-:Y:S01]  /*1b20*/  STS.128 [R24.X16+0x10], R40 ;  /* 0x0000102818007388 */ /* 0x0023e2000000cc00 */
[----:B--2---:R-:W-:Y:S02]  /*1b30*/  FMUL.FTZ R0, R40, R32 ;  /* 0x0000002028007220 */ /* 0x004fe40000410000 */
[----:B------:R-:W-:Y:S02]  /*1b40*/  ISETP.NE.OR P0, PT, RZ, c[0x0][0x1ec], P1 ;  /* 0x00007b00ff007a0c */ /* 0x000fe40000f05670 */
[----:B------:R-:W-:-:S11]  /*1b50*/  ISETP.NE.AND P1, PT, RZ, c[0x0][0x1ec], PT ;  /* 0x00007b00ff007a0c */ /* 0x000fd60003f25270 */
[----:B------:R-:W-:Y:S01]  /*1b60*/  @!P0 IMAD.SHL.U32 R3, R16, 0x4, RZ ;  /* 0x0000000410038824 */ /* 0x000fe200078e00ff */
[----:B------:R-:W-:Y:S01]  /*1b70*/  @!P0 MOV R4, 0x4 ;  /* 0x0000000400048802 */ /* 0x000fe20000000f00 */
[----:B------:R1:W-:Y:S02]  /*1b80*/  @!P1 STS.128 [R24.X16+0x410], R36 ;  /* 0x0004102418009388 */ /* 0x0003e4000000cc00 */
[----:B------:R-:W-:-:S04]  /*1b90*/  @!P0 IMAD R3, R30, c[0x0][0x1d4], R3 ;  /* 0x000075001e038a24 */ /* 0x000fc800078e0203 */
[----:B------:R-:W-:-:S04]  /*1ba0*/  @!P0 IMAD.WIDE R4, R3, R4, c[0x0][0x198] ;  /* 0x0000660003048625 */ /* 0x000fc800078e0204 */
[----:B------:R-:W-:Y:S01]  /*1bb0*/  FFMA.FTZ R3, R41, R33, R0 ;  /* 0x0000002129037223 */ /* 0x000fe20000010000 */
[----:B------:R1:W-:Y:S03]  /*1bc0*/  @!P0 STG.E.128 [R4.64], R32 ;  /* 0x0000002004008986 */ /* 0x0003e6000c101d24 */
[----:B------:R-:W-:-:S04]  /*1bd0*/  FFMA.FTZ R0, R42, R34, R3 ;  /* 0x000000222a007223 */ /* 0x000fc80000010003 */
[----:B------:R-:W-:Y:S02]  /*1be0*/  FFMA.FTZ R0, R43, R35, R0 ;  /* 0x000000232b007223 */ /* 0x000fe40000010000 */
.L_x_1861:
[----:B------:R-:W-:Y:S05]  /*1bf0*/  BSYNC B0 ;  /* 0x0000000000007941 */ /* 0x000fea0003800000 */
.L_x_1860:
[----:B------:R-:W3:Y:S01]  /*1c00*/  SHFL.BFLY PT, R3, R0, 0x10, 0x1f ;  /* 0x0e001f0000037f89 */ /* 0x000ee200000e0000 */
[----:B------:R-:W-:Y:S01]  /*1c10*/  LOP3.LUT P0, R8, R24, 0x1f, RZ, 0xc0, !PT ;  /* 0x0000001f18087812 */ /* 0x000fe2000780c0ff */
[----:B------:R-:W-:Y:S03]  /*1c20*/  BSSY B0, `(.L_x_1862) ;  /* 0x0000025000007945 */ /* 0x000fe60003800000 */
[----:B------:R-:W-:Y:S01]  /*1c30*/  ISETP.GT.U32.AND P1, PT, R8, 0x1, PT ;  /* 0x000000010800780c */ /* 0x000fe20003f24070 */
[----:B---3--:R-:W-:-:S08]  /*1c40*/  FADD.FTZ R3, R3, R0 ;  /* 0x0000000003037221 */ /* 0x008fd00000010000 */
[----:B------:R-:W-:Y:S01]  /*1c50*/  @!P0 SHF.R.U32.HI R0, RZ, 0x3, R24 ;  /* 0x00000003ff008819 */ /* 0x000fe20000011618 */
[----:B-1----:R-:W1:Y:S03]  /*1c60*/  SHFL.BFLY PT, R4, R3, 0x8, 0x1f ;  /* 0x0d001f0003047f89 */ /* 0x002e6600000e0000 */
[----:B------:R-:W-:Y:S01]  /*1c70*/  @!P0 LOP3.LUT R0, R0, 0x1ffffffc, RZ, 0xc0, !PT ;  /* 0x1ffffffc00008812 */ /* 0x000fe200078ec0ff */
[----:B-1----:R-:W-:Y:S02]  /*1c80*/  FADD.FTZ R4, R3, R4 ;  /* 0x0000000403047221 */ /* 0x002fe40000010000 */
[----:B------:R-:W-:-:S03]  /*1c90*/  IMAD.MOV.U32 R3, RZ, RZ, -0x800001 ;  /* 0xff7fffffff037424 */ /* 0x000fc600078e00ff */
[----:B------:R-:W1:Y:S02]  /*1ca0*/  SHFL.BFLY PT, R5, R4, 0x4, 0x1f ;  /* 0x0c801f0004057f89 */ /* 0x000e6400000e0000 */
[----:B-1----:R-:W-:-:S05]  /*1cb0*/  FADD.FTZ R5, R4, R5 ;  /* 0x0000000504057221 */ /* 0x002fca0000010000 */
[----:B------:R-:W1:Y:S02]  /*1cc0*/  SHFL.BFLY PT, R6, R5, 0x2, 0x1f ;  /* 0x0c401f0005067f89 */ /* 0x000e6400000e0000 */
        /* <DEDUP_REMOVED lines=8> */
[----:B-1----:R-:W-:Y:S01]  /*1d50*/  FADD.FTZ R5, R4, R7 ;  /* 0x0000000704057221 */ /* 0x002fe20000010000 */
[----:B------:R-:W-:-:S04]  /*1d60*/  IADD3 R4, R25, -c[0x0][0x1d4], RZ ;  /* 0x8000750019047a10 */ /* 0x000fc80007ffe0ff */
[----:B------:R-:W-:Y:S01]  /*1d70*/  IMNMX R4, RZ, R4, !PT ;  /* 0x00000004ff047217 */ /* 0x000fe20007800200 */
[----:B------:R-:W1:Y:S01]  /*1d80*/  SHFL.IDX PT, R5, R5, RZ, 0x1f ;  /* 0x00001fff05057589 */ /* 0x000e6200000e0000 */
[----:B------:R-:W-:Y:S05]  /*1d90*/  @P0 BRA `(.L_x_1863) ;  /* 0x000000d000000947 */ /* 0x000fea0003800000 */
[----:B------:R-:W-:Y:S01]  /*1da0*/  ISETP.NE.U32.AND P0, PT, RZ, c[0x0][0x218], PT ;  /* 0x00008600ff007a0c */ /* 0x000fe20003f05070 */
[----:B-1----:R-:W-:Y:S01]  /*1db0*/  FMUL.FTZ R3, R5, c[0x0][0x1f0] ;  /* 0x00007c0005037a20 */ /* 0x002fe20000410000 */
[----:B------:R-:W-:Y:S02]  /*1dc0*/  IADD3 R8, -R4, -0x1, R25 ;  /* 0xffffffff04087810 */ /* 0x000fe40007ffe119 */
[----:B------:R-:W-:-:S13]  /*1dd0*/  ISETP.NE.AND.EX P0, PT, RZ, c[0x0][0x21c], PT, P0 ;  /* 0x00008700ff007a0c */ /* 0x000fda0003f05300 */
[----:B------:R-:W-:Y:S05]  /*1de0*/  @!P0 BRA `(.L_x_1864) ;  /* 0x0000007000008947 */ /* 0x000fea0003800000 */
[----:B------:R-:W-:Y:S02]  /*1df0*/  IMAD.IADD R0, R17, 0x1, -R22 ;  /* 0x0000000111007824 */ /* 0x000fe400078e0a16 */
[----:B------:R-:W-:Y:S02]  /*1e00*/  IMAD.MOV.U32 R6, RZ, RZ, 0x4 ;  /* 0x00000004ff067424 */ /* 0x000fe400078e00ff */
[----:B------:R-:W-:-:S04]  /*1e10*/  IMAD R5, R23, c[0x0][0x220], R0 ;  /* 0x0000880017057a24 */ /* 0x000fc800078e0200 */
[----:B------:R-:W-:-:S04]  /*1e20*/  IMAD R5, R5, c[0x0][0x220], R0 ;  /* 0x0000880005057a24 */ /* 0x000fc800078e0200 */
[----:B------:R-:W-:-:S06]  /*1e30*/  IMAD.WIDE R6, R5, R6, c[0x0][0x218] ;  /* 0x0000860005067625 */ /* 0x000fcc00078e0206 */
[----:B------:R-:W3:Y:S02]  /*1e40*/  LDG.E R6, [R6.64] ;  /* 0x0000002406067981 */ /* 0x000ee4000c1e1900 */
[----:B---3--:R-:W-:-:S05]  /*1e50*/  FADD.FTZ R3, R3, R6 ;  /* 0x0000000603037221 */ /* 0x008fca0000010000 */
.L_x_1864:
[----:B------:R1:W-:Y:S02]  /*1e60*/  STS [R8.X4+0x810], R3 ;  /* 0x0008100308007388 */ /* 0x0003e40000004800 */
.L_x_1863:
[----:B------:R-:W-:Y:S05]  /*1e70*/  BSYNC B0 ;  /* 0x0000000000007941 */ /* 0x000fea0003800000 */
.L_x_1862:
[----:B------:R-:W-:Y:S01]  /*1e80*/  BAR.SYNC.DEFER_BLOCKING 0x0 ;  /* 0x0000000000007b1d */ /* 0x000fe20000010000 */
[----:B-1----:R-:W-:Y:S02]  /*1e90*/  SHF.R.S32.HI R5, RZ, 0x1f, R24 ;  /* 0x0000001fff057819 */ /* 0x002fe40000011418 */
[----:B------:R-:W-:Y:S02]  /*1ea0*/  IADD3 R0, R17, 0x7, -R4 ;  /* 0x0000000711007810 */ /* 0x000fe40007ffe804 */
[----:B------:R-:W-:Y:S02]  /*1eb0*/  LEA.HI R81, R5, R24, RZ, 0x2 ;  /* 0x0000001805517211 */ /* 0x000fe400078f10ff */
[----:B------:R-:W-:Y:S02]  /*1ec0*/  SHF.R.S32.HI R83, RZ, 0x1f, R0 ;  /* 0x0000001fff537819 */ /* 0x000fe40000011400 */
[----:B------:R-:W-:-:S02]  /*1ed0*/  LOP3.LUT R5, R81, 0xfffffffc, RZ, 0xc0, !PT ;  /* 0xfffffffc51057812 */ /* 0x000fc400078ec0ff */
[----:B------:R-:W-:Y:S02]  /*1ee0*/  ISETP.NE.AND P1, PT, RZ, c[0x0][0x1ec], PT ;  /* 0x00007b00ff007a0c */ /* 0x000fe40003f25270 */
[----:B------:R-:W-:Y:S01]  /*1ef0*/  LEA.HI R83, R83, R0, RZ, 0x3 ;  /* 0x0000000053537211 */ /* 0x000fe200078f18ff */
[----:B------:R-:W-:Y:S01]  /*1f00*/  IMAD.IADD R5, R24, 0x1, -R5 ;  /* 0x0000000118057824 */ /* 0x000fe200078e0a05 */
[----:B------:R-:W-:Y:S02]  /*1f10*/  LEA.HI.SX32 R152, R81, R4, 0x1e ;  /* 0x0000000451987211 */ /* 0x000fe400078ff2ff */
[----:B------:R-:W-:-:S04]  /*1f20*/  LOP3.LUT R83, R83, 0xfffffff8, RZ, 0xc0, !PT ;  /* 0xfffffff853537812 */ /* 0x000fc800078ec0ff */
[----:B------:R-:W-:Y:S01]  /*1f30*/  IADD3 R81, R83, R4, RZ ;  /* 0x0000000453517210 */ /* 0x000fe20007ffe0ff */
[----:B------:R1:W3:Y:S03]  /*1f40*/  LDS R6, [R5.X4+0x10] ;  /* 0x0000100005067984 */ /* 0x0002e60000004800 */
[----:B------:R-:W-:Y:S01]  /*1f50*/  ISETP.GE.AND P0, PT, R152, R81, PT ;  /* 0x000000519800720c */ /* 0x000fe20003f06270 */
[----:B------:R1:W4:Y:S04]  /*1f60*/  LDS R7, [R5.X4+0x20] ;  /* 0x0000200005077984 */ /* 0x0003280000004800 */
[----:B------:R1:W0:Y:S04]  /*1f70*/  LDS R8, [R5.X4+0x30] ;  /* 0x0000300005087984 */ /* 0x0002280000004800 */
[----:B------:R1:W2:Y:S04]  /*1f80*/  LDS R9, [R5.X4+0x40] ;  /* 0x0000400005097984 */ /* 0x0002a80000004800 */
[----:B------:R1:W0:Y:S04]  /*1f90*/  LDS R10, [R5.X4+0x50] ;  /* 0x00005000050a7984 */ /* 0x0002280000004800 */
[----:B------:R1:W0:Y:S04]  /*1fa0*/  LDS R11, [R5.X4+0x60] ;  /* 0x00006000050b7984 */ /* 0x0002280000004800 */
[----:B------:R1:W0:Y:S04]  /*1fb0*/  LDS R12, [R5.X4+0x70] ;  /* 0x00007000050c7984 */ /* 0x0002280000004800 */
[----:B------:R1:W0:Y:S04]  /*1fc0*/  LDS R13, [R5.X4+0x80] ;  /* 0x00008000050d7984 */ /* 0x0002280000004800 */
[----:B0-----:R1:W0:Y:S04]  /*1fd0*/  LDS R14, [R5.X4+0x90] ;  /* 0x00009000050e7984 */ /* 0x0012280000004800 */
        /* <DEDUP_REMOVED lines=54> */
[----:B------:R1:W0:Y:S01]  /*2340*/  LDS R80, [R5.X4+0x400] ;  /* 0x0004000005507984 */ /* 0x0002220000004800 */
[----:B------:R-:W-:Y:S05]  /*2350*/  @P1 BRA `(.L_x_1865) ;  /* 0x0000040000001947 */ /* 0x000fea0003800000 */
[----:B--234-:R2:W3:Y:S04]  /*2360*/  LDS R82, [R5.X4+0x410] ;  /* 0x0004100005527984 */ /* 0x01c4e80000004800 */
[----:B------:R2:W4:Y:S04]  /*2370*/  LDS R83, [R5.X4+0x420] ;  /* 0x0004200005537984 */ /* 0x0005280000004800 */
        /* <DEDUP_REMOVED lines=62> */
.L_x_1865:
[----:B-1234-:R-:W-:Y:S01]  /*2760*/  BSSY B0, `(.L_x_1866) ;  /* 0x0000954000007945 */ /* 0x01efe20003800000 */
[----:B------:R-:W-:Y:S05]  /*2770*/  @P0 BRA `(.L_x_1867) ;  /* 0x0000952000000947 */ /* 0x000fea0003800000 */
[----:B------:R-:W-:Y:S02]  /*2780*/  IMAD R124, R124, 0xa0, RZ ;  /* 0x000000a07c7c7824 */ /* 0x000fe400078e02ff */
[----:B------:R-:W-:-:S02]  /*2790*/  IMAD R150, R150, c[0x0][0x1d4], R5 ;  /* 0x0000750096967a24 */ /* 0x000fc400078e0205 */
[----:B------:R-:W-:Y:S02]  /*27a0*/  IMAD.MOV.U32 R153, RZ, RZ, c[0x0][0x1e8] ;  /* 0x00007a00ff997624 */ /* 0x000fe400078e00ff */
[----:B------:R-:W-:Y:S01]  /*27b0*/  IMAD R151, R124, c[0x0][0x1d4], R5 ;  /* 0x000075007c977a24 */ /* 0x000fe200078e0205 */
[----:B------:R-:W-:Y:S02]  /*27c0*/  SHF.R.S32.HI R154, RZ, 0x1f, R150 ;  /* 0x0000001fff9a7819 */ /* 0x000fe40000011496 */
[----:B------:R-:W-:Y:S02]  /*27d0*/  IADD3 R153, R153, c[0x0][0x210], RZ ;  /* 0x0000840099997a10 */ /* 0x000fe40007ffe0ff */
[----:B------:R-:W-:Y:S02]  /*27e0*/  SHF.R.S32.HI R155, RZ, 0x1f, R151 ;  /* 0x0000001fff9b7819 */ /* 0x000fe40000011497 */
.L_x_2128:
        /* <DEDUP_REMOVED lines=25> */
[----:B------:R-:W-:-:S04]  /*2980*/  @!P1 IADD3 R156, R156, -R237, RZ ;  /* 0x800000ed9c9c9210 */ /* 0x000fc80007ffe0ff */
[----:B------:R-:W-:-:S13]  /*2990*/  ISETP.GT.U32.AND P1, PT, R237, R156, PT ;  /* 0x0000009ced00720c */ /* 0x000fda0003f24070 */
[----:B------:R-:W-:-:S04]  /*29a0*/  @!P1 IMAD.IADD R156, R156, 0x1, -R237 ;  /* 0x000000019c9c9824 */ /* 0x000fc800078e0aed */
[----:B------:R-:W-:Y:S01]  /*29b0*/  @!P2 IMAD.MOV R156, RZ, RZ, -R156 ;  /* 0x000000ffff9ca224 */ /* 0x000fe200078e0a9c */
[----:B------:R-:W-:-:S04]  /*29c0*/  @!P3 LOP3.LUT R156, RZ, c[0x0][0x1d4], RZ, 0x33, !PT ;  /* 0x00007500ff9cba12 */ /* 0x000fc800078e33ff */
[----:B------:R-:W-:Y:S02]  /*29d0*/  SHF.R.S32.HI R124, RZ, 0x1f, R156 ;  /* 0x0000001fff7c7819 */ /* 0x000fe4000001149c */
[----:B------:R-:W-:Y:S02]  /*29e0*/  IADD3 R125, P1, R156, R157, RZ ;  /* 0x0000009d9c7d7210 */ /* 0x000fe40007f3e0ff */
[----:B--2---:R-:W-:Y:S02]  /*29f0*/  ISETP.NE.AND P0, PT, R126, RZ, P0 ;  /* 0x000000ff7e00720c */ /* 0x004fe40000705270 */
[----:B------:R-:W-:Y:S01]  /*2a00*/  LEA.HI.X.SX32 R126, R157, R124, 0x1, P1 ;  /* 0x0000007c9d7e7211 */ /* 0x000fe200008f0eff */
[----:B------:R-:W-:Y:S01]  /*2a10*/  IMAD.MOV.U32 R157, RZ, RZ, c[0x0][0x1d4] ;  /* 0x00007500ff9d7624 */ /* 0x000fe200078e00ff */
[----:B------:R-:W-:Y:S02]  /*2a20*/  ISETP.GE.AND P1, PT, R152, R17, PT ;  /* 0x000000119800720c */ /* 0x000fe40003f26270 */
[----:B------:R-:W-:Y:S01]  /*2a30*/  LEA R124, P2, R125, c[0x0][0x1a8], 0x2 ;  /* 0x00006a007d7c7a11 */ /* 0x000fe200078410ff */
[----:B------:R-:W-:-:S03]  /*2a40*/  IMAD R158, R157, 0xa0, RZ ;  /* 0x000000a09d9e7824 */ /* 0x000fc600078e02ff */
[----:B------:R-:W-:-:S07]  /*2a50*/  LEA.HI.X R125, R125, c[0x0][0x1ac], R126, 0x2, P2 ;  /* 0x00006b007d7d7a11 */ /* 0x000fce00010f147e */
[----:B------:R-:W-:Y:S05]  /*2a60*/  @P1 BRA `(.L_x_1869) ;  /* 0x000001e000001947 */ /* 0x000fea0003800000 */
[----:B------:R-:W-:Y:S01]  /*2a70*/  IMAD.SHL.U32 R239, R156, 0x4, RZ ;  /* 0x000000049cef7824 */ /* 0x000fe200078e00ff */
[----:B------:R-:W-:Y:S01]  /*2a80*/  BSSY B2, `(.L_x_1870) ;  /* 0x000000e000027945 */ /* 0x000fe20003800000 */
[----:B------:R-:W-:Y:S01]  /*2a90*/  HFMA2.MMA R159, -RZ, RZ, 0, 0 ;  /* 0x00000000ff9f7435 */ /* 0x000fe200000001ff */
[----:B------:R-:W-:Y:S02]  /*2aa0*/  ISETP.NE.AND P4, PT, RZ, c[0x0][0x1ec], PT ;  /* 0x00007b00ff007a0c */ /* 0x000fe40003f85270 */
        /* <DEDUP_REMOVED lines=11> */
.L_x_1871:
[----:B------:R-:W-:Y:S05]  /*2b60*/  BSYNC B2 ;  /* 0x0000000000027941 */ /* 0x000fea0003800000 */
.L_x_1870:
[----:B------:R-:W-:Y:S05]  /*2b70*/  @P4 BRA `(.L_x_1869) ;  /* 0x000000d000004947 */ /* 0x000fea0003800000 */
[----:B------:R-:W-:-:S13]  /*2b80*/  ISETP.NE.AND P5, PT, R2, RZ, PT ;  /* 0x000000ff0200720c */ /* 0x000fda0003fa5270 */
[----:B------:R-:W-:Y:S02]  /*2b90*/  @P5 IMAD R236, R26, c[0x0][0x1d8], R23 ;  /* 0x000076001aec5a24 */ /* 0x000fe400078e0217 */
[----:B------:R-:W-:Y:S02]  /*2ba0*/  @P5 IMAD.MOV.U32 R237, RZ, RZ, 0x4 ;  /* 0x00000004ffed5424 */ /* 0x000fe400078e00ff */
[----:B------:R-:W-:-:S04]  /*2bb0*/  @P5 IMAD R236, R236, 0xa0, R5 ;  /* 0x000000a0ecec5824 */ /* 0x000fc800078e0205 */
[----:B------:R-:W-:-:S06]  /*2bc0*/  @P5 IMAD.WIDE R236, R236, R237, c[0x0][0x230] ;  /* 0x00008c00ecec5625 */ /* 0x000fcc00078e02ed */
[----:B------:R-:W2:Y:S01]  /*2bd0*/  @P5 LDG.E R236, [R236.64] ;  /* 0x00000024ecec5981 */ /* 0x000ea2000c1e1900 */
[----:B-1----:R-:W-:Y:S01]  /*2be0*/  @!P2 IADD3 R127, P3, R150, R239, RZ ;  /* 0x000000ef967fa210 */ /* 0x002fe20007f7e0ff */
[----:B-----5:R-:W-:-:S03]  /*2bf0*/  FADD.FTZ R159, R82, R159 ;  /* 0x0000009f529f7221 */ /* 0x020fc60000010000 */
[----:B------:R-:W-:Y:S02]  /*2c00*/  @!P2 LEA.HI.X.SX32 R208, R239, R154, 0x1, P3 ;  /* 0x0000009aefd0a211 */ /* 0x000fe400018f0eff */
[----:B------:R-:W-:-:S04]  /*2c10*/  @!P2 LEA R126, P3, R127, c[0x0][0x198], 0x2 ;  /* 0x000066007f7eaa11 */ /* 0x000fc800078610ff */
[----:B------:R-:W-:Y:S01]  /*2c20*/  @!P2 LEA.HI.X R127, R127, c[0x0][0x19c], R208, 0x2, P3 ;  /* 0x000067007f7faa11 */ /* 0x000fe200018f14d0 */
[----:B--2---:R-:W-:-:S05]  /*2c30*/  @P5 FMUL.FTZ R159, R159, R236 ;  /* 0x000000ec9f9f5220 */ /* 0x004fca0000410000 */
[----:B------:R1:W-:Y:S03]  /*2c40*/  @!P2 STG.E [R126.64], R159 ;  /* 0x0000009f7e00a986 */ /* 0x0003e6000c101924 */
.L_x_1869:
[----:B------:R-:W-:Y:S05]  /*2c50*/  BSYNC B1 ;  /* 0x0000000000017941 */ /* 0x000fea0003800000 */
.L_x_1868:
[----:B------:R-:W-:Y:S01]  /*2c60*/  BSSY B1, `(.L_x_1872) ;  /* 0x0000022000017945 */ /* 0x000fe20003800000 */
[----:B------:R-:W-:Y:S05]  /*2c70*/  @P1 BRA `(.L_x_1873) ;  /* 0x0000020000001947 */ /* 0x000fea0003800000 */
[----:B-1----:R-:W-:Y:S01]  /*2c80*/  IADD3 R126, R156, c[0x0][0x1d4], RZ ;  /* 0x000075009c7e7a10 */ /* 0x002fe20007ffe0ff */
[----:B------:R-:W-:Y:S01]  /*2c90*/  BSSY B2, `(.L_x_1874) ;  /* 0x000000f000027945 */ /* 0x000fe20003800000 */
[----:B------:R-:W-:Y:S01]  /*2ca0*/  ISETP.NE.AND P4, PT, RZ, c[0x0][0x1ec], PT ;  /* 0x00007b00ff007a0c */ /* 0x000fe20003f85270 */
        /* <DEDUP_REMOVED lines=13> */
.L_x_1875:
[----:B------:R-:W-:Y:S05]  /*2d80*/  BSYNC B2 ;  /* 0x0000000000027941 */ /* 0x000fea0003800000 */
.L_x_1874:
[----:B------:R-:W-:Y:S05]  /*2d90*/  @P4 BRA `(.L_x_1873) ;  /* 0x000000e000004947 */ /* 0x000fea0003800000 */
[----:B------:R-:W-:-:S13]  /*2da0*/  ISETP.NE.AND P5, PT, R2, RZ, PT ;  /* 0x000000ff0200720c */ /* 0x000fda0003fa5270 */
[----:B-1----:R-:W-:Y:S02]  /*2db0*/  @P5 IMAD R126, R26, c[0x0][0x1d8], R23 ;  /* 0x000076001a7e5a24 */ /* 0x002fe400078e0217 */
[----:B------:R-:W-:Y:S02]  /*2dc0*/  @P5 IMAD.MOV.U32 R237, RZ, RZ, 0x4 ;  /* 0x00000004ffed5424 */ /* 0x000fe400078e00ff */
[----:B------:R-:W-:-:S05]  /*2dd0*/  @P5 IMAD R126, R126, 0xa0, R5 ;  /* 0x000000a07e7e5824 */ /* 0x000fca00078e0205 */
[----:B------:R-:W-:-:S05]  /*2de0*/  @P5 IADD3 R236, R126, 0x4, RZ ;  /* 0x000000047eec5810 */ /* 0x000fca0007ffe0ff */
[----:B------:R-:W-:-:S06]  /*2df0*/  @P5 IMAD.WIDE R236, R236, R237, c[0x0][0x230] ;  /* 0x00008c00ecec5625 */ /* 0x000fcc00078e02ed */
[----:B------:R-:W2:Y:S01]  /*2e00*/  @P5 LDG.E R237, [R236.64] ;  /* 0x00000024eced5981 */ /* 0x000ea2000c1e1900 */
[----:B------:R-:W-:Y:S01]  /*2e10*/  @!P2 IADD3 R127, P3, R150, R239, RZ ;  /* 0x000000ef967fa210 */ /* 0x000fe20007f7e0ff */
[----:B-----5:R-:W-:-:S03]  /*2e20*/  FADD.FTZ R160, R83, R160 ;  /* 0x000000a053a07221 */ /* 0x020fc60000010000 */
[----:B------:R-:W-:Y:S02]  /*2e30*/  @!P2 LEA.HI.X.SX32 R208, R239, R154, 0x1, P3 ;  /* 0x0000009aefd0a211 */ /* 0x000fe400018f0eff */
[----:B------:R-:W-:-:S04]  /*2e40*/  @!P2 LEA R126, P3, R127, c[0x0][0x198], 0x2 ;  /* 0x000066007f7eaa11 */ /* 0x000fc800078610ff */
[----:B------:R-:W-:Y:S01]  /*2e50*/  @!P2 LEA.HI.X R127, R127, c[0x0][0x19c], R208, 0x2, P3 ;  /* 0x000067007f7faa11 */ /* 0x000fe200018f14d0 */
[----:B--2---:R-:W-:-:S05]  /*2e60*/  @P5 FMUL.FTZ R160, R160, R237 ;  /* 0x000000eda0a05220 */ /* 0x004fca0000410000 */
[----:B------:R1:W-:Y:S03]  /*2e70*/  @!P2 STG.E [R126.64], R160 ;  /* 0x000000a07e00a986 */ /* 0x0003e6000c101924 */
.L_x_1873:
[----:B------:R-:W-:Y:S05]  /*2e80*/  BSYNC B1 ;  /* 0x0000000000017941 */ /* 0x000fea0003800000 */
.L_x_1872:
[----:B------:R-:W-:Y:S01]  /*2e90*/  BSSY B1, `(.L_x_1876) ;  /* 0x0000022000017945 */ /* 0x000fe20003800000 */
[----:B------:R-:W-:Y:S05]  /*2ea0*/  @P1 BRA `(.L_x_1877) ;  /* 0x0000020000001947 */ /* 0x000fea0003800000 */
[----:B-1----:R-:W-:Y:S01]  /*2eb0*/  LEA R126, R157, R156, 0x1 ;  /* 0x0000009c9d7e7211 */ /* 0x002fe200078e08ff */
        /* <DEDUP_REMOVED lines=15> */
.L_x_1879:
[----:B------:R-:W-:Y:S05]  /*2fb0*/  BSYNC B2 ;  /* 0x0000000000027941 */ /* 0x000fea0003800000 */
.L_x_1878:
        /* <DEDUP_REMOVED lines=15> */
.L_x_1877:
[----:B------:R-:W-:Y:S05]  /*30b0*/  BSYNC B1 ;  /* 0x0000000000017941 */ /* 0x000fea0003800000 */
.L_x_1876:
[----:B------:R-:W-:Y:S01]  /*30c0*/  BSSY B1, `(.L_x_1880) ;  /* 0x0000022000017945 */ /* 0x000fe20003800000 */
[----:B------:R-:W-:Y:S05]  /*30d0*/  @P1 BRA `(.L_x_1881) ;  /* 0x0000020000001947 */ /* 0x000fea0003800000 */
[----:B-1----:R-:W-:Y:S01]  /*30e0*/  IMAD R126, R157, 0x3, R156 ;  /* 0x000000039d7e7824 */ /* 0x002fe200078e029c */
[----:B------:R-:W-:Y:S01]  /*30f0*/  BSSY B2, `(.L_x_1882) ;  /* 0x000000f000027945 */ /* 0x000fe20003800000 */
[----:B------:R-:W-:Y:S02]  /*3100*/  ISETP.NE.AND P4, PT, RZ, c[0x0][0x1ec], PT ;  /* 0x00007b00ff007a0c */ /* 0x000fe40003f85270 */
[----:B------:R-:W-:Y:S01]  /*3110*/  IMAD.SHL.U32 R239, R126, 0x4, RZ ;  /* 0x000000047eef7824 */ /* 0x000fe200078e00ff */
[----:B------:R-:W-:-:S04]  /*3120*/  MOV R162, RZ ;  /* 0x000000ff00a27202 */ /* 0x000fc80000000f00 */
        /* <DEDUP_REMOVED lines=11> */
.L_x_1883:
[----:B------:R-:W-:Y:S05]  /*31e0*/  BSYNC B2 ;  /* 0x0000000000027941 */ /* 0x000fea0003800000 */
.L_x_1882:
        /* <DEDUP_REMOVED lines=9> */
[----:B0----5:R-:W-:-:S03]  /*3280*/  FADD.FTZ R162, R85, R162 ;  /* 0x000000a255a27221 */ /* 0x021fc60000010000 */
[----:B------:R-:W-:Y:S02]  /*3290*/  @!P2 LEA.HI.X.SX32 R208, R239, R154, 0x1, P3 ;  /* 0x0000009aefd0a211 */ /* 0x000fe400018f0eff */
[----:B------:R-:W-:-:S04]  /*32a0*/  @!P2 LEA R126, P3, R127, c[0x0][0x198], 0x2 ;  /* 0x000066007f7eaa11 */ /* 0x000fc800078610ff */
[----:B------:R-:W-:Y:S01]  /*32b0*/  @!P2 LEA.HI.X R127, R127, c[0x0][0x19c], R208, 0x2, P3 ;  /* 0x000067007f7faa11 */ /* 0x000fe200018f14d0 */
[----:B--2---:R-:W-:-:S05]  /*32c0*/  @P5 FMUL.FTZ R162, R162, R237 ;  /* 0x000000eda2a25220 */ /* 0x004fca0000410000 */
[----:B------:R0:W-:Y:S03]  /*32d0*/  @!P2 STG.E [R126.64], R162 ;  /* 0x000000a27e00a986 */ /* 0x0001e6000c101924 */
.L_x_1881:
[----:B------:R-:W-:Y:S05]  /*32e0*/  BSYNC B1 ;  /* 0x0000000000017941 */ /* 0x000fea0003800000 */
.L_x_1880:
[----:B------:R-:W-:Y:S01]  /*32f0*/  BSSY B1, `(.L_x_1884) ;  /* 0x0000022000017945 */ /* 0x000fe20003800000 */
[----:B------:R-:W-:Y:S05]  /*3300*/  @P1 BRA `(.L_x_1885) ;  /* 0x0000020000001947 */ /* 0x000fea0003800000 */
[----:B01----:R-:W-:Y:S01]  /*3310*/  IMAD R126, R157, 0x4, R156 ;  /* 0x000000049d7e7824 */ /* 0x003fe200078e029c */
        /* <DEDUP_REMOVED lines=15> */
.L_x_1887:
[----:B------:R-:W-:Y:S05]  /*3410*/  BSYNC B2 ;  /* 0x0000000000027941 */ /* 0x000fea0003800000 */
.L_x_1886:
[----:B------:R-:W-:Y:S05]  /*3420*/  @P4 BRA `(.L_x_1885) ;  /* 0x000000e000004947 */ /* 0x000fea0003800000 */
[----:B------:R-:W-:-:S13]  /*3430*/  ISETP.NE.AND P5, PT, R2, RZ, PT ;  /* 0x000000ff0200720c */ /* 0x000fda0003fa5270 */
[----:B0-----:R-:W-:Y:S01]  /*3440*/  @P5 IMAD R126, R26, c[0x0][0x1d8], R23 ;  /* 0x000076001a7e5a24 */ /* 0x001fe200078e0217 */
[----:B------:R-:W-:-:S03]  /*3450*/  @P5 MOV R237, 0x4 ;  /* 0x0000000400ed5802 */ /* 0x000fc60000000f00 */
        /* <DEDUP_REMOVED lines=11> */
.L_x_1885:
[----:B------:R-:W-:Y:S05]  /*3510*/  BSYNC B1 ;  /* 0x0000000000017941 */ /* 0x000fea0003800000 */
.L_x_1884:
        /* <DEDUP_REMOVED lines=18> */
.L_x_1891:
[----:B------:R-:W-:Y:S05]  /*3640*/  BSYNC B2 ;  /* 0x0000000000027941 */ /* 0x000fea0003800000 */
.L_x_1890:
[----:B------:R-:W-:Y:S05]  /*3650*/  @P4 BRA `(.L_x_1889) ;  /* 0x000000e000004947 */ /* 0x000fea0003800000 */
[----:B------:R-:W-:-:S13]  /*3660*/  ISETP.NE.AND P5, PT, R2, RZ, PT ;  /* 0x000000ff0200720c */ /* 0x000fda0003fa5270 */
[----:B0-----:R-:W-:Y:S02]  /*3670*/  @P5 IMAD R126, R26, c[0x0][0x1d8], R23 ;  /* 0x000076001a7e5a24 */ /* 0x001fe400078e0217 */
        /* <DEDUP_REMOVED lines=12> */
.L_x_1889:
[----:B------:R-:W-:Y:S05]  /*3740*/  BSYNC B1 ;  /* 0x0000000000017941 */ /* 0x000fea0003800000 */
.L_x_1888:
[----:B------:R-:W-:Y:S01]  /*3750*/  BSSY B1, `(.L_x_1892) ;  /* 0x0000022000017945 */ /* 0x000fe20003800000 */
[----:B------:R-:W-:Y:S05]  /*3760*/  @P1 BRA `(.L_x_1893) ;  /* 0x0000020000001947 */ /* 0x000fea0003800000 */
[----:B01----:R-:W-:Y:S01]  /*3770*/  IMAD R126, R157, 0x6, R156 ;  /* 0x000000069d7e7824 */ /* 0x003fe200078e029c */
[----:B------:R-:W-:Y:S01]  /*3780*/  BSSY B2, `(.L_x_1894) ;  /* 0x000000f000027945 */ /* 0x000fe20003800000 */
[----:B------:R-:W-:Y:S01]  /*3790*/  HFMA2.MMA R165, -RZ, RZ, 0, 0 ;  /* 0x00000000ffa57435 */ /* 0x000fe200000001ff */
[----:B------:R-:W-:Y:S01]  /*37a0*/  ISETP.NE.AND P4, PT, RZ, c[0x0][0x1ec], PT ;  /* 0x00007b00ff007a0c */ /* 0x000fe20003f85270 */
        /* <DEDUP_REMOVED lines=12> */
.L_x_1895:
[----:B------:R-:W-:Y:S05]  /*3870*/  BSYNC B2 ;  /* 0x0000000000027941 */ /* 0x000fea0003800000 */
.L_x_1894:
        /* <DEDUP_REMOVED lines=15> */
.L_x_1893:
[----:B------:R-:W-:Y:S05]  /*3970*/  BSYNC B1 ;  /* 0x0000000000017941 */ /* 0x000fea0003800000 */
.L_x_1892:
        /* <DEDUP_REMOVED lines=18> */
.L_x_1899:
[----:B------:R-:W-:Y:S05]  /*3aa0*/  BSYNC B2 ;  /* 0x0000000000027941 */ /* 0x000fea0003800000 */
.L_x_1898:
        /* <DEDUP_REMOVED lines=15> */
.L_x_1897:
[----:B------:R-:W-:Y:S05]  /*3ba0*/  BSYNC B1 ;  /* 0x0000000000017941 */ /* 0x000fea0003800000 */
.L_x_1896:
[----:B------:R-:W-:Y:S01]  /*3bb0*/  BSSY B1, `(.L_x_1900) ;  /* 0x0000022000017945 */ /* 0x000fe20003800000 */
[----:B------:R-:W-:Y:S05]  /*3bc0*/  @P1 BRA `(.L_x_1901) ;  /* 0x0000020000001947 */ /* 0x000fea0003800000 */
[----:B01----:R-:W-:Y:S01]  /*3bd0*/  LEA R126, R157, R156, 0x3 ;  /* 0x0000009c9d7e7211 */ /* 0x003fe200078e18ff */
        /* <DEDUP_REMOVED lines=15> */
.L_x_1903:
[----:B------:R-:W-:Y:S05]  /*3cd0*/  BSYNC B2 ;  /* 0x0000000000027941 */ /* 0x000fea0003800000 */
.L_x_1902:
        /* <DEDUP_REMOVED lines=15> */
.L_x_1901:
[----:B------:R-:W-:Y:S05]  /*3dd0*/  BSYNC B1 ;  /* 0x0000000000017941 */ /* 0x000fea0003800000 */
.L_x_1900:
[----:B------:R-:W-:Y:S01]  /*3de0*/  BSSY B1, `(.L_x_1904) ;  /* 0x0000022000017945 */ /* 0x000fe20003800000 */
[----:B------:R-:W-:Y:S05]  /*3df0*/  @P1 BRA `(.L_x_1905) ;  /* 0x0000020000001947 */ /* 0x000fea0003800000 */
[----:B01----:R-:W-:Y:S01]  /*3e00*/  IMAD R126, R157, 0x9, R156 ;  /* 0x000000099d7e7824 */ /* 0x003fe200078e029c */
        /* <DEDUP_REMOVED lines=15> */
.L_x_1907:
[----:B------:R-:W-:Y:S05]  /*3f00*/  BSYNC B2 ;  /* 0x0000000000027941 */ /* 0x000fea0003800000 */
.L_x_1906:
        /* <DEDUP_REMOVED lines=15> */
.L_x_1905:
[----:B------:R-:W-:Y:S05]  /*4000*/  BSYNC B1 ;  /* 0x0000000000017941 */ /* 0x000fea0003800000 */
.L_x_1904:
        /* <DEDUP_REMOVED lines=18> */
.L_x_1911:
[----:B------:R-:W-:Y:S05]  /*4130*/  BSYNC B2 ;  /* 0x0000000000027941 */ /* 0x000fea0003800000 */
.L_x_1910:
        /* <DEDUP_REMOVED lines=15> */
.L_x_1909:
[----:B------:R-:W-:Y:S05]  /*4230*/  BSYNC B1 ;  /* 0x0000000000017941 */ /* 0x000fea0003800000 */
.L_x_1908:
[----:B------:R-:W-:Y:S01]  /*4240*/  BSSY B1, `(.L_x_1912) ;  /* 0x0000022000017945 */ /* 0x000fe20003800000 */
[----:B------:R-:W-:Y:S05]  /*4250*/  @P1 BRA `(.L_x_1913) ;  /* 0x0000020000001947 */ /* 0x000fea0003800000 */
[----:B01----:R-:W-:Y:S01]  /*4260*/  IMAD R126, R157, 0xb, R156 ;  /* 0x0000000b9d7e7824 */ /* 0x003fe200078e029c */
[----:B------:R-:W-:Y:S01]  /*4270*/  BSSY B2, `(.L_x_1914) ;  /* 0x000000f000027945 */ /* 0x000fe20003800000 */
[----:B------:R-:W-:Y:S01]  /*4280*/  ISETP.NE.AND P4, PT, RZ, c[0x0][0x1ec], PT ;  /* 0x00007b00ff007a0c */ /* 0x000fe20003f85270 */
[----:B------:R-:W-:Y:S02]  /*4290*/  IMAD.MOV.U32 R170, RZ, RZ, RZ ;  /* 0x000000ffffaa7224 */ /* 0x000fe400078e00ff */
[----:B------:R-:W-:-:S04]  /*42a0*/  SHF.L.U32 R239, R126, 0x2, RZ ;  /* 0x000000027eef7819 */ /* 0x000fc800000006ff */
        /* <DEDUP_REMOVED lines=11> */
.L_x_1915:
[----:B------:R-:W-:Y:S05]  /*4360*/  BSYNC B2 ;  /* 0x0000000000027941 */ /* 0x000fea0003800000 */
.L_x_1914:
        /* <DEDUP_REMOVED lines=15> */
.L_x_1913:
[----:B------:R-:W-:Y:S05]  /*4460*/  BSYNC B1 ;  /* 0x0000000000017941 */ /* 0x000fea0003800000 */
.L_x_1912:
        /* <DEDUP_REMOVED lines=18> */
.L_x_1919:
[----:B------:R-:W-:Y:S05]  /*4590*/  BSYNC B2 ;  /* 0x0000000000027941 */ /* 0x000fea0003800000 */
.L_x_1918:
        /* <DEDUP_REMOVED lines=15> */
.L_x_1917:
[----:B------:R-:W-:Y:S05]  /*4690*/  BSYNC B1 ;  /* 0x0000000000017941 */ /* 0x000fea0003800000 */
.L_x_1916:
        /* <DEDUP_REMOVED lines=18> */
.L_x_1923:
[----:B------:R-:W-:Y:S05]  /*47c0*/  BSYNC B2 ;  /* 0x0000000000027941 */ /* 0x000fea0003800000 */
.L_x_1922:
        /* <DEDUP_REMOVED lines=15> */
.L_x_1921:
[----:B------:R-:W-:Y:S05]  /*48c0*/  BSYNC B1 ;  /* 0x0000000000017941 */ /* 0x000fea0003800000 */
.L_x_1920:
        /* <DEDUP_REMOVED lines=18> */
.L_x_1927:
[----:B------:R-:W-:Y:S05]  /*49f0*/  BSYNC B2 ;  /* 0x0000000000027941 */ /* 0x000fea0003800000 */
.L_x_1926:
        /* <DEDUP_REMOVED lines=15> */
.L_x_1925:
[----:B------:R-:W-:Y:S05]  /*4af0*/  BSYNC B1 ;  /* 0x0000000000017941 */ /* 0x000fea0003800000 */
.L_x_1924:
        /* <DEDUP_REMOVED lines=18> */
.L_x_1931:
[----:B------:R-:W-:Y:S05]  /*4c20*/  BSYNC B2 ;  /* 0x0000000000027941 */ /* 0x000fea0003800000 */
.L_x_1930:
        /* <DEDUP_REMOVED lines=15> */
.L_x_1929:
[----:B------:R-:W-:Y:S05]  /*4d20*/  BSYNC B1 ;  /* 0x0000000000017941 */ /* 0x000fea0003800000 */
.L_x_1928:
        /* <DEDUP_REMOVED lines=18> */
.L_x_1935:
[----:B------:R-:W-:Y:S05]  /*4e50*/  BSYNC B2 ;  /* 0x0000000000027941 */ /* 0x000fea0003800000 */
.L_x_1934:
        /* <DEDUP_REMOVED lines=15> */
.L_x_1933:
[----:B------:R-:W-:Y:S05]  /*4f50*/  BSYNC B1 ;  /* 0x0000000000017941 */ /* 0x000fea0003800000 */
.L_x_1932:
        /* <DEDUP_REMOVED lines=18> */
.L_x_1939:
[----:B------:R-:W-:Y:S05]  /*5080*/  BSYNC B2 ;  /* 0x0000000000027941 */ /* 0x000fea0003800000 */
.L_x_1938:
        /* <DEDUP_REMOVED lines=15> */
.L_x_1937:
[----:B------:R-:W-:Y:S05]  /*5180*/  BSYNC B1 ;  /* 0x0000000000017941 */ /* 0x000fea0003800000 */
.L_x_1936:
        /* <DEDUP_REMOVED lines=18> */
.L_x_1943:
[----:B------:R-:W-:Y:S05]  /*52b0*/  BSYNC B2 ;  /* 0x0000000000027941 */ /* 0x000fea0003800000 */
.L_x_1942:
        /* <DEDUP_REMOVED lines=15> */
.L_x_1941:
[----:B------:R-:W-:Y:S05]  /*53b0*/  BSYNC B1 ;  /* 0x0000000000017941 */ /* 0x000fea0003800000 */
.L_x_1940:
        /* <DEDUP_REMOVED lines=18> */
.L_x_1947:
[----:B------:R-:W-:Y:S05]  /*54e0*/  BSYNC B2 ;  /* 0x0000000000027941 */ /* 0x000fea0003800000 */
.L_x_1946:
        /* <DEDUP_REMOVED lines=15> */
.L_x_1945:
[----:B------:R-:W-:Y:S05]  /*55e0*/  BSYNC B1 ;  /* 0x0000000000017941 */ /* 0x000fea0003800000 */
.L_x_1944:
        /* <DEDUP_REMOVED lines=18> */
.L_x_1951:
[----:B------:R-:W-:Y:S05]  /*5710*/  BSYNC B2 ;  /* 0x0000000000027941 */ /* 0x000fea0003800000 */
.L_x_1950:
        /* <DEDUP_REMOVED lines=15> */
.L_x_1949:
[----:B------:R-:W-:Y:S05]  /*5810*/  BSYNC B1 ;  /* 0x0000000000017941 */ /* 0x000fea0003800000 */
.L_x_1948:
        /* <DEDUP_REMOVED lines=18> */
.L_x_1955:
[----:B------:R-:W-:Y:S05]  /*5940*/  BSYNC B2 ;  /* 0x0000000000027941 */ /* 0x000fea0003800000 */
.L_x_1954:
        /* <DEDUP_REMOVED lines=15> */
.L_x_1953:
[----:B------:R-:W-:Y:S05]  /*5a40*/  BSYNC B1 ;  /* 0x0000000000017941 */ /* 0x000fea0003800000 */
.L_x_1952:
        /* <DEDUP_REMOVED lines=18> */
.L_x_1959:
[----:B------:R-:W-:Y:S05]  /*5b70*/  BSYNC B2 ;  /* 0x0000000000027941 */ /* 0x000fea0003800000 */
.L_x_1958:
        /* <DEDUP_REMOVED lines=15> */
.L_x_1957:
[----:B------:R-:W-:Y:S05]  /*5c70*/  BSYNC B1 ;  /* 0x0000000000017941 */ /* 0x000fea0003800000 */
.L_x_1956:
        /* <DEDUP_REMOVED lines=18> */
.L_x_1963:
[----:B------:R-:W-:Y:S05]  /*5da0*/  BSYNC B2 ;  /* 0x0000000000027941 */ /* 0x000fea0003800000 */
.L_x_1962:
        /* <DEDUP_REMOVED lines=15> */
.L_x_1961:
[----:B------:R-:W-:Y:S05]  /*5ea0*/  BSYNC B1 ;  /* 0x0000000000017941 */ /* 0x000fea0003800000 */
.L_x_1960:
        /* <DEDUP_REMOVED lines=18> */
.L_x_1967:
[----:B------:R-:W-:Y:S05]  /*5fd0*/  BSYNC B2 ;  /* 0x0000000000027941 */ /* 0x000fea0003800000 */
.L_x_1966:
        /* <DEDUP_REMOVED lines=15> */
.L_x_1965:
[----:B------:R-:W-:Y:S05]  /*60d0*/  BSYNC B1 ;  /* 0x0000000000017941 */ /* 0x000fea0003800000 */
.L_x_1964:
        /* <DEDUP_REMOVED lines=18> */
.L_x_1971:
[----:B------:R-:W-:Y:S05]  /*6200*/  BSYNC B2 ;  /* 0x0000000000027941 */ /* 0x000fea0003800000 */
.L_x_1970:
        /* <DEDUP_REMOVED lines=15> */
.L_x_1969:
[----:B------:R-:W-:Y:S05]  /*6300*/  BSYNC B1 ;  /* 0x0000000000017941 */ /* 0x000fea0003800000 */
.L_x_1968:
        /* <DEDUP_REMOVED lines=18> */
.L_x_1975:
[----:B------:R-:W-:Y:S05]  /*6430*/  BSYNC B2 ;  /* 0x0000000000027941 */ /* 0x000fea0003800000 */
.L_x_1974:
        /* <DEDUP_REMOVED lines=15> */
.L_x_1973:
[----:B------:R-:W-:Y:S05]  /*6530*/  BSYNC B1 ;  /* 0x0000000000017941 */ /* 0x000fea0003800000 */
.L_x_1972:
        /* <DEDUP_REMOVED lines=18> */
.L_x_1979:
[----:B------:R-:W-:Y:S05]  /*6660*/  BSYNC B2 ;  /* 0x0000000000027941 */ /* 0x000fea0003800000 */
.L_x_1978:
        /* <DEDUP_REMOVED lines=15> */
.L_x_1977:
[----:B------:R-:W-:Y:S05]  /*6760*/  BSYNC B1 ;  /* 0x0000000000017941 */ /* 0x000fea0003800000 */
.L_x_1976:
        /* <DEDUP_REMOVED lines=18> */
.L_x_1983:
[----:B------:R-:W-:Y:S05]  /*6890*/  BSYNC B2 ;  /* 0x0000000000027941 */ /* 0x000fea0003800000 */
.L_x_1982:
        /* <DEDUP_REMOVED lines=15> */
.L_x_1981:
[----:B------:R-:W-:Y:S05]  /*6990*/  BSYNC B1 ;  /* 0x0000000000017941 */ /* 0x000fea0003800000 */
.L_x_1980:
        /* <DEDUP_REMOVED lines=18> */
.L_x_1987:
[----:B------:R-:W-:Y:S05]  /*6ac0*/  BSYNC B2 ;  /* 0x0000000000027941 */ /* 0x000fea0003800000 */
.L_x_1986:
        /* <DEDUP_REMOVED lines=15> */
.L_x_1985:
[----:B------:R-:W-:Y:S05]  /*6bc0*/  BSYNC B1 ;  /* 0x0000000000017941 */ /* 0x000fea0003800000 */
.L_x_1984:
        /* <DEDUP_REMOVED lines=18> */
.L_x_1991:
[----:B------:R-:W-:Y:S05]  /*6cf0*/  BSYNC B2 ;  /* 0x0000000000027941 */ /* 0x000fea0003800000 */
.L_x_1990:
        /* <DEDUP_REMOVED lines=15> */
.L_x_1989:
[----:B------:R-:W-:Y:S05]  /*6df0*/  BSYNC B1 ;  /* 0x0000000000017941 */ /* 0x000fea0003800000 */
.L_x_1988:
        /* <DEDUP_REMOVED lines=18> */
.L_x_1995:
[----:B------:R-:W-:Y:S05]  /*6f20*/  BSYNC B2 ;  /* 0x0000000000027941 */ /* 0x000fea0003800000 */
.L_x_1994:
        /* <DEDUP_REMOVED lines=15> */
.L_x_1993:
[----:B------:R-:W-:Y:S05]  /*7020*/  BSYNC B1 ;  /* 0x0000000000017941 */ /* 0x000fea0003800000 */
.L_x_1992:
        /* <DEDUP_REMOVED lines=18> */
.L_x_1999:
[----:B------:R-:W-:Y:S05]  /*7150*/  BSYNC B2 ;  /* 0x0000000000027941 */ /* 0x000fea0003800000 */
.L_x_1998:
        /* <DEDUP_REMOVED lines=15> */
.L_x_1997:
[----:B------:R-:W-:Y:S05]  /*7250*/  BSYNC B1 ;  /* 0x0000000000017941 */ /* 0x000fea0003800000 */
.L_x_1996:
        /* <DEDUP_REMOVED lines=18> */
.L_x_2003:
[----:B------:R-:W-:Y:S05]  /*7380*/  BSYNC B2 ;  /* 0x0000000000027941 */ /* 0x000fea0003800000 */
.L_x_2002:
        /* <DEDUP_REMOVED lines=15> */
.L_x_2001:
[----:B------:R-:W-:Y:S05]  /*7480*/  BSYNC B1 ;  /* 0x0000000000017941 */ /* 0x000fea0003800000 */
.L_x_2000:
        /* <DEDUP_REMOVED lines=18> */
.L_x_2007:
[----:B------:R-:W-:Y:S05]  /*75b0*/  BSYNC B2 ;  /* 0x0000000000027941 */ /* 0x000fea0003800000 */
.L_x_2006:
        /* <DEDUP_REMOVED lines=15> */
.L_x_2005:
[----:B------:R-:W-:Y:S05]  /*76b0*/  BSYNC B1 ;  /* 0x0000000000017941 */ /* 0x000fea0003800000 */
.L_x_2004:
        /* <DEDUP_REMOVED lines=18> */
.L_x_2011:
[----:B------:R-:W-:Y:S05]  /*77e0*/  BSYNC B2 ;  /* 0x0000000000027941 */ /* 0x000fea0003800000 */
.L_x_2010:
        /* <DEDUP_REMOVED lines=15> */
.L_x_2009:
[----:B------:R-:W-:Y:S05]  /*78e0*/  BSYNC B1 ;  /* 0x0000000000017941 */ /* 0x000fea0003800000 */
.L_x_2008:
        /* <DEDUP_REMOVED lines=18> */
.L_x_2015:
[----:B------:R-:W-:Y:S05]  /*7a10*/  BSYNC B2 ;  /* 0x0000000000027941 */ /* 0x000fea0003800000 */
.L_x_2014:
        /* <DEDUP_REMOVED lines=15> */
.L_x_2013:
[----:B------:R-:W-:Y:S05]  /*7b10*/  BSYNC B1 ;  /* 0x0000000000017941 */ /* 0x000fea0003800000 */
.L_x_2012:
        /* <DEDUP_REMOVED lines=18> */
.L_x_2019:
[----:B------:R-:W-:Y:S05]  /*7c40*/  BSYNC B2 ;  /* 0x0000000000027941 */ /* 0x000fea0003800000 */
.L_x_2018:
        /* <DEDUP_REMOVED lines=15> */
.L_x_2017:
[----:B------:R-:W-:Y:S05]  /*7d40*/  BSYNC B1 ;  /* 0x0000000000017941 */ /* 0x000fea0003800000 */
.L_x_2016:
        /* <DEDUP_REMOVED lines=18> */
.L_x_2023:
[----:B------:R-:W-:Y:S05]  /*7e70*/  BSYNC B2 ;  /* 0x0000000000027941 */ /* 0x000fea0003800000 */
.L_x_2022:
        /* <DEDUP_REMOVED lines=15> */
.L_x_2021:
[----:B------:R-:W-:Y:S05]  /*7f70*/  BSYNC B1 ;  /* 0x0000000000017941 */ /* 0x000fea0003800000 */
.L_x_2020:
        /* <DEDUP_REMOVED lines=18> */
.L_x_2027:
[----:B------:R-:W-:Y:S05]  /*80a0*/  BSYNC B2 ;  /* 0x0000000000027941 */ /* 0x000fea0003800000 */
.L_x_2026:
        /* <DEDUP_REMOVED lines=15> */
.L_x_2025:
[----:B------:R-:W-:Y:S05]  /*81a0*/  BSYNC B1 ;  /* 0x0000000000017941 */ /* 0x000fea0003800000 */
.L_x_2024:
        /* <DEDUP_REMOVED lines=18> */
.L_x_2031:
[----:B------:R-:W-:Y:S05]  /*82d0*/  BSYNC B2 ;  /* 0x0000000000027941 */ /* 0x000fea0003800000 */
.L_x_2030:
        /* <DEDUP_REMOVED lines=15> */
.L_x_2029:
[----:B------:R-:W-:Y:S05]  /*83d0*/  BSYNC B1 ;  /* 0x0000000000017941 */ /* 0x000fea0003800000 */
.L_x_2028:
        /* <DEDUP_REMOVED lines=18> */
.L_x_2035:
[----:B------:R-:W-:Y:S05]  /*8500*/  BSYNC B2 ;  /* 0x0000000000027941 */ /* 0x000fea0003800000 */
.L_x_2034:
        /* <DEDUP_REMOVED lines=15> */
.L_x_2033:
[----:B------:R-:W-:Y:S05]  /*8600*/  BSYNC B1 ;  /* 0x0000000000017941 */ /* 0x000fea0003800000 */
.L_x_2032:
        /* <DEDUP_REMOVED lines=18> */
.L_x_2039:
[----:B------:R-:W-:Y:S05]  /*8730*/  BSYNC B2 ;  /* 0x0000000000027941 */ /* 0x000fea0003800000 */
.L_x_2038:
        /* <DEDUP_REMOVED lines=15> */
.L_x_2037:
[----:B------:R-:W-:Y:S05]  /*8830*/  BSYNC B1 ;  /* 0x0000000000017941 */ /* 0x000fea0003800000 */
.L_x_2036:
        /* <DEDUP_REMOVED lines=18> */
.L_x_2043:
[----:B------:R-:W-:Y:S05]  /*8960*/  BSYNC B2 ;  /* 0x0000000000027941 */ /* 0x000fea0003800000 */
.L_x_2042:
        /* <DEDUP_REMOVED lines=15> */
.L_x_2041:
[----:B------:R-:W-:Y:S05]  /*8a60*/  BSYNC B1 ;  /* 0x0000000000017941 */ /* 0x000fea0003800000 */
.L_x_2040:
        /* <DEDUP_REMOVED lines=18> */
.L_x_2047:
[----:B------:R-:W-:Y:S05]  /*8b90*/  BSYNC B2 ;  /* 0x0000000000027941 */ /* 0x000fea0003800000 */
.L_x_2046:
        /* <DEDUP_REMOVED lines=15> */
.L_x_2045:
[----:B------:R-:W-:Y:S05]  /*8c90*/  BSYNC B1 ;  /* 0x0000000000017941 */ /* 0x000fea0003800000 */
.L_x_2044:
        /* <DEDUP_REMOVED lines=18> */
.L_x_2051:
[----:B------:R-:W-:Y:S05]  /*8dc0*/  BSYNC B2 ;  /* 0x0000000000027941 */ /* 0x000fea0003800000 */
.L_x_2050:
        /* <DEDUP_REMOVED lines=15> */
.L_x_2049:
[----:B------:R-:W-:Y:S05]  /*8ec0*/  BSYNC B1 ;  /* 0x0000000000017941 */ /* 0x000fea0003800000 */
.L_x_2048:
[----:B------:R-:W-:Y:S01]  /*8ed0*/  BSSY B1, `(.L_x_2052) ;  /* 0x0000022000017945 */ /* 0x000fe20003800000 */
[----:B------:R-:W-:Y:S05]  /*8ee0*/  @P1 BRA `(.L_x_2053) ;  /* 0x0000020000001947 */ /* 0x000fea0003800000 */
[----:B------:R-:W-:Y:S01]  /*8ef0*/  IMAD R0, R157, 0x2e, R156 ;  /* 0x0000002e9d007824 */ /* 0x000fe200078e029c */
[----:B------:R-:W-:Y:S01]  /*8f00*/  BSSY B2, `(.L_x_2054) ;  /* 0x000000f000027945 */ /* 0x000fe20003800000 */
[----:B------:R-:W-:Y:S02]  /*8f10*/  ISETP.NE.AND P4, PT, RZ, c[0x0][0x1ec], PT ;  /* 0x00007b00ff007a0c */ /* 0x000fe40003f85270 */
        /* <DEDUP_REMOVED lines=8> */
[----:B01----:R-:W-:-:S04]  /*8fa0*/  IADD3 R127, P3, R151, R0, RZ ;  /* 0x00000000977f7210 */ /* 0x003fc80007f7e0ff */
[----:B------:R-:W-:Y:S02]  /*8fb0*/  LEA.HI.X.SX32 R0, R0, R155, 0x1, P3 ;  /* 0x0000009b00007211 */ /* 0x000fe400018f0eff */
[----:B------:R-:W-:-:S04]  /*8fc0*/  LEA R126, P3, R127, c[0x0][0x198], 0x2 ;  /* 0x000066007f7e7a11 */ /* 0x000fc800078610ff */
[----:B------:R-:W-:-:S05]  /*8fd0*/  LEA.HI.X R127, R127, c[0x0][0x19c], R0, 0x2, P3 ;  /* 0x000067007f7f7a11 */ /* 0x000fca00018f1400 */
[----:B------:R0:W5:Y:S04]  /*8fe0*/  LDG.E R0, [R126.64] ;  /* 0x000000247e007981 */ /* 0x000168000c1e1900 */
.L_x_2055:
[----:B------:R-:W-:Y:S05]  /*8ff0*/  BSYNC B2 ;  /* 0x0000000000027941 */ /* 0x000fea0003800000 */
.L_x_2054:
[----:B------:R-:W-:Y:S05]  /*9000*/  @P4 BRA `(.L_x_2053) ;  /* 0x000000e000004947 */ /* 0x000fea0003800000 */
[----:B------:R-:W-:-:S13]  /*9010*/  ISETP.NE.AND P5, PT, R2, RZ, PT ;  /* 0x000000ff0200720c */ /* 0x000fda0003fa5270 */
[----:B01----:R-:W-:Y:S02]  /*9020*/  @P5 IMAD R126, R26, c[0x0][0x1d8], R23 ;  /* 0x000076001a7e5a24 */ /* 0x003fe400078e0217 */
        /* <DEDUP_REMOVED lines=12> */
.L_x_2053:
[----:B------:R-:W-:Y:S05]  /*90f0*/  BSYNC B1 ;  /* 0x0000000000017941 */ /* 0x000fea0003800000 */
.L_x_2052:
        /* <DEDUP_REMOVED lines=18> */
.L_x_2059:
[----:B------:R-:W-:Y:S05]  /*9220*/  BSYNC B2 ;  /* 0x0000000000027941 */ /* 0x000fea0003800000 */
.L_x_2058:
        /* <DEDUP_REMOVED lines=15> */
.L_x_2057:
[----:B------:R-:W-:Y:S05]  /*9320*/  BSYNC B1 ;  /* 0x0000000000017941 */ /* 0x000fea0003800000 */
.L_x_2056:
        /* <DEDUP_REMOVED lines=18> */
.L_x_2063:
[----:B------:R-:W-:Y:S05]  /*9450*/  BSYNC B2 ;  /* 0x0000000000027941 */ /* 0x000fea0003800000 */
.L_x_2062:
        /* <DEDUP_REMOVED lines=15> */
.L_x_2061:
[----:B------:R-:W-:Y:S05]  /*9550*/  BSYNC B1 ;  /* 0x0000000000017941 */ /* 0x000fea0003800000 */
.L_x_2060:
        /* <DEDUP_REMOVED lines=18> */
.L_x_2067:
[----:B------:R-:W-:Y:S05]  /*9680*/  BSYNC B2 ;  /* 0x0000000000027941 */ /* 0x000fea0003800000 */
.L_x_2066:
        /* <DEDUP_REMOVED lines=15> */
.L_x_2065:
[----:B------:R-:W-:Y:S05]  /*9780*/  BSYNC B1 ;  /* 0x0000000000017941 */ /* 0x000fea0003800000 */
.L_x_2064:
        /* <DEDUP_REMOVED lines=18> */
.L_x_2071:
[----:B------:R-:W-:Y:S05]  /*98b0*/  BSYNC B2 ;  /* 0x0000000000027941 */ /* 0x000fea0003800000 */
.L_x_2070:
        /* <DEDUP_REMOVED lines=15> */
.L_x_2069:
[----:B------:R-:W-:Y:S05]  /*99b0*/  BSYNC B1 ;  /* 0x0000000000017941 */ /* 0x000fea0003800000 */
.L_x_2068:
        /* <DEDUP_REMOVED lines=18> */
.L_x_2075:
[----:B------:R-:W-:Y:S05]  /*9ae0*/  BSYNC B2 ;  /* 0x0000000000027941 */ /* 0x000fea0003800000 */
.L_x_2074:
        /* <DEDUP_REMOVED lines=15> */
.L_x_2073:
[----:B------:R-:W-:Y:S05]  /*9be0*/  BSYNC B1 ;  /* 0x0000000000017941 */ /* 0x000fea0003800000 */
.L_x_2072:
        /* <DEDUP_REMOVED lines=18> */
.L_x_2079:
[----:B------:R-:W-:Y:S05]  /*9d10*/  BSYNC B2 ;  /* 0x0000000000027941 */ /* 0x000fea0003800000 */
.L_x_2078:
        /* <DEDUP_REMOVED lines=15> */
.L_x_2077:
[----:B------:R-:W-:Y:S05]  /*9e10*/  BSYNC B1 ;  /* 0x0000000000017941 */ /* 0x000fea0003800000 */
.L_x_2076:
        /* <DEDUP_REMOVED lines=18> */
.L_x_2083:
[----:B------:R-:W-:Y:S05]  /*9f40*/  BSYNC B2 ;  /* 0x0000000000027941 */ /* 0x000fea0003800000 */
.L_x_2082:
        /* <DEDUP_REMOVED lines=15> */
.L_x_2081:
[----:B------:R-:W-:Y:S05]  /*a040*/  BSYNC B1 ;  /* 0x0000000000017941 */ /* 0x000fea0003800000 */
.L_x_2080:
        /* <DEDUP_REMOVED lines=18> */
.L_x_2087:
[----:B------:R-:W-:Y:S05]  /*a170*/  BSYNC B2 ;  /* 0x0000000000027941 */ /* 0x000fea0003800000 */
.L_x_2086:
        /* <DEDUP_REMOVED lines=15> */
.L_x_2085:
[----:B------:R-:W-:Y:S05]  /*a270*/  BSYNC B1 ;  /* 0x0000000000017941 */ /* 0x000fea0003800000 */
.L_x_2084:
        /* <DEDUP_REMOVED lines=18> */
.L_x_2091:
[----:B------:R-:W-:Y:S05]  /*a3a0*/  BSYNC B2 ;  /* 0x0000000000027941 */ /* 0x000fea0003800000 */
.L_x_2090:
        /* <DEDUP_REMOVED lines=15> */
.L_x_2089:
[----:B------:R-:W-:Y:S05]  /*a4a0*/  BSYNC B1 ;  /* 0x0000000000017941 */ /* 0x000fea0003800000 */
.L_x_2088:
        /* <DEDUP_REMOVED lines=18> */
.L_x_2095:
[----:B------:R-:W-:Y:S05]  /*a5d0*/  BSYNC B2 ;  /* 0x0000000000027941 */ /* 0x000fea0003800000 */
.L_x_2094:
        /* <DEDUP_REMOVED lines=15> */
.L_x_2093:
[----:B------:R-:W-:Y:S05]  /*a6d0*/  BSYNC B1 ;  /* 0x0000000000017941 */ /* 0x000fea0003800000 */
.L_x_2092:
        /* <DEDUP_REMOVED lines=18> */
.L_x_2099:
[----:B------:R-:W-:Y:S05]  /*a800*/  BSYNC B2 ;  /* 0x0000000000027941 */ /* 0x000fea0003800000 */
.L_x_2098:
        /* <DEDUP_REMOVED lines=15> */
.L_x_2097:
[----:B------:R-:W-:Y:S05]  /*a900*/  BSYNC B1 ;  /* 0x0000000000017941 */ /* 0x000fea0003800000 */
.L_x_2096:
        /* <DEDUP_REMOVED lines=18> */
.L_x_2103:
[----:B------:R-:W-:Y:S05]  /*aa30*/  BSYNC B2 ;  /* 0x0000000000027941 */ /* 0x000fea0003800000 */
.L_x_2102:
        /* <DEDUP_REMOVED lines=15> */
.L_x_2101:
[----:B------:R-:W-:Y:S05]  /*ab30*/  BSYNC B1 ;  /* 0x0000000000017941 */ /* 0x000fea0003800000 */
.L_x_2100:
        /* <DEDUP_REMOVED lines=18> */
.L_x_2107:
[----:B------:R-:W-:Y:S05]  /*ac60*/  BSYNC B2 ;  /* 0x0000000000027941 */ /* 0x000fea0003800000 */
.L_x_2106:
        /* <DEDUP_REMOVED lines=15> */
.L_x_2105:
[----:B------:R-:W-:Y:S05]  /*ad60*/  BSYNC B1 ;  /* 0x0000000000017941 */ /* 0x000fea0003800000 */
.L_x_2104:
        /* <DEDUP_REMOVED lines=18> */
.L_x_2111:
[----:B------:R-:W-:Y:S05]  /*ae90*/  BSYNC B2 ;  /* 0x0000000000027941 */ /* 0x000fea0003800000 */
.L_x_2110:
        /* <DEDUP_REMOVED lines=15> */
.L_x_2109:
[----:B------:R-:W-:Y:S05]  /*af90*/  BSYNC B1 ;  /* 0x0000000000017941 */ /* 0x000fea0003800000 */
.L_x_2108:
        /* <DEDUP_REMOVED lines=18> */
.L_x_2115:
[----:B------:R-:W-:Y:S05]  /*b0c0*/  BSYNC B2 ;  /* 0x0000000000027941 */ /* 0x000fea0003800000 */
.L_x_2114:
        /* <DEDUP_REMOVED lines=15> */
.L_x_2113:
[----:B------:R-:W-:Y:S05]  /*b1c0*/  BSYNC B1 ;  /* 0x0000000000017941 */ /* 0x000fea0003800000 */
.L_x_2112:
        /* <DEDUP_REMOVED lines=18> */
.L_x_2119:
[----:B------:R-:W-:Y:S05]  /*b2f0*/  BSYNC B2 ;  /* 0x0000000000027941 */ /* 0x000fea0003800000 */
.L_x_2118:
        /* <DEDUP_REMOVED lines=15> */
.L_x_2117:
[----:B------:R-:W-:Y:S05]  /*b3f0*/  BSYNC B1 ;  /* 0x0000000000017941 */ /* 0x000fea0003800000 */
.L_x_2116:
[----:B------:R-:W-:Y:S01]  /*b400*/  BSSY B1, `(.L_x_2120) ;  /* 0x0000022000017945 */ /* 0x000fe20003800000 */
[----:B------:R-:W-:Y:S01]  /*b410*/  IMAD R156, R157, 0x3f, R156 ;  /* 0x0000003f9d9c7824 */ /* 0x000fe200078e029c */
[----:B------:R-:W-:Y:S05]  /*b420*/  @P1 BRA `(.L_x_2121) ;  /* 0x000001f000001947 */ /* 0x000fea0003800000 */
[----:B------:R-:W-:Y:S01]  /*b430*/  SHF.L.U32 R157, R156, 0x2, RZ ;  /* 0x000000029c9d7819 */ /* 0x000fe200000006ff */
[----:B------:R-:W-:Y:S01]  /*b440*/  BSSY B2, `(.L_x_2122) ;  /* 0x000000e000027945 */ /* 0x000fe20003800000 */
[----:B------:R-:W-:Y:S01]  /*b450*/  ISETP.NE.AND P3, PT, RZ, c[0x0][0x1ec], PT ;  /* 0x00007b00ff007a0c */ /* 0x000fe20003f65270 */
[----:B------:R-:W-:Y:S01]  /*b460*/  IMAD.MOV.U32 R206, RZ, RZ, RZ ;  /* 0x000000ffffce7224 */ /* 0x000fe200078e00ff */
[----:B------:R-:W-:-:S13]  /*b470*/  ISETP.GE.AND P1, PT, R157, R158, PT ;  /* 0x0000009e9d00720c */ /* 0x000fda0003f26270 */
[----:B------:R-:W-:Y:S05]  /*b480*/  @P1 BRA `(.L_x_2123) ;  /* 0x0000009000001947 */ /* 0x000fea0003800000 */
[----:B------:R-:W2:Y:S02]  /*b490*/  LDG.E R124, [R124.64] ;  /* 0x000000247c7c7981 */ /* 0x000ea4000c1e1900 */
[----:B012---:R-:W-:-:S04]  /*b4a0*/  IMAD R126, R124, c[0x0][0x1d8], RZ ;  /* 0x000076007c7e7a24 */ /* 0x007fc800078e02ff */
[----:B------:R-:W-:-:S04]  /*b4b0*/  IMAD R126, R126, 0xa0, RZ ;  /* 0x000000a07e7e7824 */ /* 0x000fc800078e02ff */
[----:B------:R-:W-:-:S05]  /*b4c0*/  IMAD R126, R126, c[0x0][0x1d4], R157 ;  /* 0x000075007e7e7a24 */ /* 0x000fca00078e029d */
[----:B------:R-:W-:-:S04]  /*b4d0*/  IADD3 R127, P2, R151, R126, RZ ;  /* 0x0000007e977f7210 */ /* 0x000fc80007f5e0ff */
[----:B------:R-:W-:Y:S02]  /*b4e0*/  LEA.HI.X.SX32 R156, R126, R155, 0x1, P2 ;  /* 0x0000009b7e9c7211 */ /* 0x000fe400010f0eff */
[----:B------:R-:W-:-:S04]  /*b4f0*/  LEA R126, P2, R127, c[0x0][0x198], 0x2 ;  /* 0x000066007f7e7a11 */ /* 0x000fc800078410ff */
[----:B------:R-:W-:-:S05]  /*b500*/  LEA.HI.X R127, R127, c[0x0][0x19c], R156, 0x2, P2 ;  /* 0x000067007f7f7a11 */ /* 0x000fca00010f149c */
[----:B------:R0:W5:Y:S04]  /*b510*/  LDG.E R206, [R126.64] ;  /* 0x000000247ece7981 */ /* 0x000168000c1e1900 */
.L_x_2123:
[----:B------:R-:W-:Y:S05]  /*b520*/  BSYNC B2 ;  /* 0x0000000000027941 */ /* 0x000fea0003800000 */
.L_x_2122:
[----:B------:R-:W-:Y:S05]  /*b530*/  @P3 BRA `(.L_x_2121) ;  /* 0x000000e000003947 */ /* 0x000fea0003800000 */
[----:B------:R-:W-:-:S13]  /*b540*/  ISETP.NE.AND P4, PT, R2, RZ, PT ;  /* 0x000000ff0200720c */ /* 0x000fda0003f85270 */
[----:B------:R-:W-:Y:S02]  /*b550*/  @P4 IMAD R124, R26, c[0x0][0x1d8], R23 ;  /* 0x000076001a7c4a24 */ /* 0x000fe400078e0217 */
[----:B01----:R-:W-:Y:S02]  /*b560*/  @P4 IMAD.MOV.U32 R127, RZ, RZ, 0x4 ;  /* 0x00000004ff7f4424 */ /* 0x003fe400078e00ff */
        /* <DEDUP_REMOVED lines=11> */
.L_x_2121:
[----:B------:R-:W-:Y:S05]  /*b620*/  BSYNC B1 ;  /* 0x0000000000017941 */ /* 0x000fea0003800000 */
.L_x_2120:
[----:B0----5:R-:W-:Y:S01]  /*b630*/  FMUL.FTZ R124, R7, R160 ;  /* 0x000000a0077c7220 */ /* 0x021fe20000410000 */
[----:B------:R-:W-:-:S03]  /*b640*/  LOP3.LUT P1, RZ, R24, 0x3, RZ, 0xc0, !PT ;  /* 0x0000000318ff7812 */ /* 0x000fc6000782c0ff */
        /* <DEDUP_REMOVED lines=62> */
[----:B------:R-:W-:Y:S01]  /*ba30*/  FFMA.FTZ R237, R80, R206, R125 ;  /* 0x000000ce50ed7223 */ /* 0x000fe2000001007d */
[----:B------:R-:W-:Y:S05]  /*ba40*/  BRA.DIV ~URZ, `(.L_x_2124) ;  /* 0x00002f027f007947 */ /* 0x000fea000b800000 */
[----:B------:R0:W2:Y:S02]  /*ba50*/  SHFL.BFLY PT, R124, R237, 0x2, 0x1f ;  /* 0x0c401f00ed7c7f89 */ /* 0x0000a400000e0000 */
.L_x_2186:
[----:B0-2---:R-:W-:Y:S01]  /*ba60*/  FADD.FTZ R237, R237, R124 ;  /* 0x0000007ceded7221 */ /* 0x005fe20000010000 */
[----:B------:R-:W-:Y:S05]  /*ba70*/  BRA.DIV ~URZ, `(.L_x_2125) ;  /* 0x00002f527f007947 */ /* 0x000fea000b800000 */
[----:B------:R0:W2:Y:S02]  /*ba80*/  SHFL.BFLY PT, R124, R237, 0x1, 0x1f ;  /* 0x0c201f00ed7c7f89 */ /* 0x0000a400000e0000 */
.L_x_2187:
[----:B------:R-:W-:Y:S01]  /*ba90*/  ISETP.GE.OR P1, PT, R152, R17, P1 ;  /* 0x000000119800720c */ /* 0x000fe20000f26670 */
[----:B------:R-:W-:Y:S01]  /*baa0*/  BSSY B1, `(.L_x_2126) ;  /* 0x000001b000017945 */ /* 0x000fe20003800000 */
[----:B--2---:R-:W-:-:S11]  /*bab0*/  FADD.FTZ R156, R237, R124 ;  /* 0x0000007ced9c7221 */ /* 0x004fd60000010000 */
[----:B------:R-:W-:Y:S05]  /*bac0*/  @P1 BRA `(.L_x_2127) ;  /* 0x0000018000001947 */ /* 0x000fea0003800000 */
[----:B------:R-:W-:-:S04]  /*bad0*/  ISETP.NE.U32.AND P1, PT, RZ, c[0x0][0x218], PT ;  /* 0x00008600ff007a0c */ /* 0x000fc80003f25070 */
[----:B------:R-:W-:Y:S02]  /*bae0*/  ISETP.NE.AND.EX P2, PT, RZ, c[0x0][0x21c], PT, P1 ;  /* 0x00008700ff007a0c */ /* 0x000fe40003f45310 */
[----:B------:R-:W-:-:S04]  /*baf0*/  ISETP.NE.U32.AND P1, PT, RZ, c[0x0][0x228], PT ;  /* 0x00008a00ff007a0c */ /* 0x000fc80003f25070 */
[----:B------:R-:W-:-:S07]  /*bb00*/  ISETP.NE.AND.EX P1, PT, RZ, c[0x0][0x22c], PT, P1 ;  /* 0x00008b00ff007a0c */ /* 0x000fce0003f25310 */
[----:B------:R-:W-:Y:S02]  /*bb10*/  @P2 IMAD R124, R23, c[0x0][0x220], R25 ;  /* 0x00008800177c2a24 */ /* 0x000fe400078e0219 */
[----:B-1----:R-:W-:-:S03]  /*bb20*/  @P2 IMAD.MOV.U32 R126, RZ, RZ, 0x4 ;  /* 0x00000004ff7e2424 */ /* 0x002fc600078e00ff */
[----:B------:R-:W-:Y:S02]  /*bb30*/  @P2 IADD3 R125, R124, -0x1, RZ ;  /* 0xffffffff7c7d2810 */ /* 0x000fe40007ffe0ff */
[----:B------:R-:W-:-:S03]  /*bb40*/  @P1 MOV R124, 0x4 ;  /* 0x00000004007c1802 */ /* 0x000fc60000000f00 */
[----:B------:R-:W-:-:S04]  /*bb50*/  @P2 IMAD R125, R125, c[0x0][0x220], R152 ;  /* 0x000088007d7d2a24 */ /* 0x000fc800078e0298 */
[----:B------:R-:W-:-:S04]  /*bb60*/  @P2 IMAD.WIDE R126, R125, R126, c[0x0][0x218] ;  /* 0x000086007d7e2625 */ /* 0x000fc800078e027e */
[----:B------:R-:W-:Y:S02]  /*bb70*/  @P1 IMAD.WIDE R124, R23, R124, c[0x0][0x228] ;  /* 0x00008a00177c1625 */ /* 0x000fe400078e027c */
[----:B------:R-:W2:Y:S04]  /*bb80*/  @P2 LDG.E R127, [R126.64] ;  /* 0x000000247e7f2981 */ /* 0x000ea8000c1e1900 */
[----:B------:R-:W3:Y:S01]  /*bb90*/  @P1 LDG.E R124, [R124.64] ;  /* 0x000000247c7c1981 */ /* 0x000ee2000c1e1900 */
[----:B------:R-:W-:Y:S01]  /*bba0*/  @P1 ISETP.GE.AND P3, PT, R152, R153, PT ;  /* 0x000000999800120c */ /* 0x000fe20003f66270 */
[----:B------:R-:W-:Y:S01]  /*bbb0*/  FMUL.FTZ R156, R156, c[0x0][0x1f0] ;  /* 0x00007c009c9c7a20 */ /* 0x000fe20000410000 */
[C---:B------:R-:W-:Y:S01]  /*bbc0*/  @P1 IADD3 R158, R152.reuse, 0x1, -R25 ;  /* 0x00000001989e1810 */ /* 0x040fe20007ffe819 */
[----:B0-----:R-:W-:Y:S01]  /*bbd0*/  IMAD.IADD R237, R152, 0x1, -R4 ;  /* 0x0000000198ed7824 */ /* 0x001fe200078e0a04 */
[----:B------:R-:W-:-:S05]  /*bbe0*/  @P1 SEL R157, R22, RZ, !P3 ;  /* 0x000000ff169d1207 */ /* 0x000fca0005800000 */
[----:B------:R-:W-:-:S06]  /*bbf0*/  @P1 IMAD.IADD R157, R157, 0x1, R158 ;  /* 0x000000019d9d1824 */ /* 0x000fcc00078e029e */
[----:B------:R-:W3:Y:S01]  /*bc00*/  @P1 I2F R157, R157 ;  /* 0x0000009d009d1306 */ /* 0x000ee20000201400 */
[----:B--2---:R-:W-:-:S04]  /*bc10*/  @P2 FADD.FTZ R156, R156, R127 ;  /* 0x0000007f9c9c2221 */ /* 0x004fc80000010000 */
[----:B---3--:R-:W-:-:S05]  /*bc20*/  @P1 FFMA.FTZ R156, R157, R124, R156 ;  /* 0x0000007c9d9c1223 */ /* 0x008fca000001009c */
[----:B------:R0:W-:Y:S01]  /*bc30*/  STS [R237.X4+0x810], R156 ;  /* 0x0008109ced007388 */ /* 0x0001e20000004800 */
[----:B------:R-:W-:-:S03]  /*bc40*/  @!P0 FMNMX.FTZ R3, R3, R156, !PT ;  /* 0x0000009c03038209 */ /* 0x000fc60007810000 */
.L_x_2127:
[----:B------:R-:W-:Y:S05]  /*bc50*/  BSYNC B1 ;  /* 0x0000000000017941 */ /* 0x000fea0003800000 */
.L_x_2126:
[----:B------:R-:W-:-:S04]  /*bc60*/  IADD3 R152, R152, 0x10, RZ ;  /* 0x0000001098987810 */ /* 0x000fc80007ffe0ff */
[----:B------:R-:W-:-:S13]  /*bc70*/  ISETP.GE.AND P0, PT, R152, R81, PT ;  /* 0x000000519800720c */ /* 0x000fda0003f06270 */
[----:B01----:R-:W-:Y:S01]  /*bc80*/  @P0 CALL.REL.NOINC `(.L_x_1867) ;  /* 0x0000001000000944 */ /* 0x003fe20003c00000 */
[----:B------:R-:W-:Y:S05]  /*bc90*/  BRA `(.L_x_2128) ;  /* 0xffff6b5000007947 */ /* 0x000fea000383ffff */
.L_x_1867:
[----:B------:R-:W-:Y:S05]  /*bca0*/  BSYNC B0 ;  /* 0x0000000000007941 */ /* 0x000fea0003800000 */
.L_x_1866:
[----:B------:R-:W-:Y:S01]  /*bcb0*/  SHF.R.S32.HI R7, RZ, 0x1f, R24 ;  /* 0x0000001fff077819 */ /* 0x000fe20000011418 */
[----:B------:R-:W-:Y:S05]  /*bcc0*/  BRA.DIV ~URZ, `(.L_x_2129) ;  /* 0x00002d827f007947 */ /* 0x000fea000b800000 */
[----:B------:R1:W2:Y:S02]  /*bcd0*/  SHFL.BFLY PT, R0, R3, 0x10, 0x1f ;  /* 0x0e001f0003007f89 */ /* 0x0002a400000e0000 */
.L_x_2188:
[----:B--2---:R-:W-:Y:S01]  /*bce0*/  FMNMX.FTZ R5, R0, R3, !PT ;  /* 0x0000000300057209 */ /* 0x004fe20007810000 */
[----:B------:R-:W-:Y:S05]  /*bcf0*/  BRA.DIV ~URZ, `(.L_x_2130) ;  /* 0x00002dd27f007947 */ /* 0x000fea000b800000 */
[----:B------:R-:W2:Y:S02]  /*bd00*/  SHFL.BFLY PT, R0, R5, 0x8, 0x1f ;  /* 0x0d001f0005007f89 */ /* 0x000ea400000e0000 */
[----:B--2---:R-:W-:-:S05]  /*bd10*/  FMNMX.FTZ R0, R5, R0, !PT ;  /* 0x0000000005007209 */ /* 0x004fca0007810000 */
[----:B-1----:R1:W2:Y:S02]  /*bd20*/  SHFL.BFLY PT, R3, R0, 0x4, 0x1f ;  /* 0x0c801f0000037f89 */ /* 0x0022a400000e0000 */
.L_x_2189:
[----:B------:R-:W-:Y:S01]  /*bd30*/  LEA.HI R5, R7, R24, RZ, 0x5 ;  /* 0x0000001807057211 */ /* 0x000fe200078f28ff */
[----:B------:R-:W-:Y:S01]  /*bd40*/  WARPSYNC 0xffffffff ;  /* 0xffffffff00007948 */ /* 0x000fe20003800000 */
[----:B-12---:R-:W-:Y:S02]  /*bd50*/  FMNMX.FTZ R0, R3, R0, !PT ;  /* 0x0000000003007209 */ /* 0x006fe40007810000 */
[----:B------:R-:W-:-:S05]  /*bd60*/  LOP3.LUT R7, R5, 0xffffffe0, RZ, 0xc0, !PT ;  /* 0xffffffe005077812 */ /* 0x000fca00078ec0ff */
[----:B------:R-:W-:-:S05]  /*bd70*/  IMAD.IADD R7, R24, 0x1, -R7 ;  /* 0x0000000118077824 */ /* 0x000fca00078e0a07 */
[----:B------:R-:W-:-:S13]  /*bd80*/  ISETP.NE.AND P0, PT, R7, RZ, PT ;  /* 0x000000ff0700720c */ /* 0x000fda0003f05270 */
[----:B------:R-:W-:-:S05]  /*bd90*/  @!P0 SHF.R.S32.HI R5, RZ, 0x5, R5 ;  /* 0x00000005ff058819 */ /* 0x000fca0000011405 */
[----:B------:R1:W-:Y:S02]  /*bda0*/  @!P0 STS [R5.X4], R0 ;  /* 0x0000000005008388 */ /* 0x0003e40000004800 */
[----:B------:R-:W-:Y:S01]  /*bdb0*/  BAR.SYNC.DEFER_BLOCKING 0x0 ;  /* 0x0000000000007b1d */ /* 0x000fe20000010000 */
[----:B------:R-:W-:Y:S01]  /*bdc0*/  ISETP.GT.AND P0, PT, R7, 0x1, PT ;  /* 0x000000010700780c */ /* 0x000fe20003f04270 */
[----:B-1----:R-:W-:Y:S01]  /*bdd0*/  IMAD.IADD R5, R24, 0x1, R4 ;  /* 0x0000000118057824 */ /* 0x002fe200078e0204 */
[----:B------:R-:W-:Y:S01]  /*bde0*/  MOV R0, 0xff7fffff ;  /* 0xff7fffff00007802 */ /* 0x000fe20000000f00 */
[----:B------:R-:W-:Y:S02]  /*bdf0*/  IMAD.MOV.U32 R8, RZ, RZ, RZ ;  /* 0x000000ffff087224 */ /* 0x000fe400078e00ff */
[----:B------:R-:W-:Y:S01]  /*be00*/  BSSY B0, `(.L_x_2131) ;  /* 0x0000075000007945 */ /* 0x000fe20003800000 */
[----:B------:R-:W-:-:S07]  /*be10*/  ISETP.GE.AND P1, PT, R5, R25, PT ;  /* 0x000000190500720c */ /* 0x000fce0003f26270 */
[----:B------:R-:W1:Y:S04]  /*be20*/  @!P0 LDS R0, [R7.X4] ;  /* 0x0000000007008984 */ /* 0x000e680000004800 */
[----:B-1----:R-:W1:Y:S02]  /*be30*/  SHFL.BFLY PT, R3, R0, 0x1, 0x1f ;  /* 0x0c201f0000037f89 */ /* 0x002e6400000e0000 */
[----:B-1----:R-:W-:-:S05]  /*be40*/  FMNMX.FTZ R3, R3, R0, !PT ;  /* 0x0000000003037209 */ /* 0x002fca0007810000 */
[----:B------:R1:W2:Y:S01]  /*be50*/  SHFL.IDX PT, R13, R3, RZ, 0x1f ;  /* 0x00001fff030d7589 */ /* 0x0002a200000e0000 */
[----:B------:R-:W-:Y:S05]  /*be60*/  @P1 BRA `(.L_x_2132) ;  /* 0x000006e000001947 */ /* 0x000fea0003800000 */
[----:B------:R-:W-:Y:S01]  /*be70*/  LOP3.LUT R0, RZ, R4, RZ, 0x33, !PT ;  /* 0x00000004ff007212 */ /* 0x000fe200078e33ff */
[----:B------:R-:W-:Y:S01]  /*be80*/  BSSY B1, `(.L_x_2133) ;  /* 0x0000026000017945 */ /* 0x000fe20003800000 */
[----:B------:R-:W-:Y:S01]  /*be90*/  IMAD.MOV.U32 R8, RZ, RZ, RZ ;  /* 0x000000ffff087224 */ /* 0x000fe200078e00ff */
[----:B------:R-:W-:Y:S02]  /*bea0*/  MOV R10, R5 ;  /* 0x00000005000a7202 */ /* 0x000fe40000000f00 */
[----:B------:R-:W-:-:S04]  /*beb0*/  IADD3 R0, -R24, R25, R0 ;  /* 0x0000001918007210 */ /* 0x000fc80007ffe100 */
[----:B-1----:R-:W-:-:S04]  /*bec0*/  LEA.HI R3, R0, 0x1, RZ, 0x1a ;  /* 0x0000000100037811 */ /* 0x002fc800078fd0ff */
[----:B------:R-:W-:-:S13]  /*bed0*/  LOP3.LUT P0, R3, R3, 0x3, RZ, 0xc0, !PT ;  /* 0x0000000303037812 */ /* 0x000fda000780c0ff */
[----:B------:R-:W-:Y:S05]  /*bee0*/  @!P0 BRA `(.L_x_2134) ;  /* 0x000001f000008947 */ /* 0x000fea0003800000 */
[----:B------:R-:W-:Y:S01]  /*bef0*/  IMAD R12, R28, c[0x0][0x1d4], RZ ;  /* 0x000075001c0c7a24 */ /* 0x000fe200078e02ff */
[----:B------:R-:W-:Y:S01]  /*bf00*/  ISETP.NE.U32.AND P0, PT, RZ, c[0x0][0x200], PT ;  /* 0x00008000ff007a0c */ /* 0x000fe20003f05070 */
[----:B------:R-:W-:Y:S01]  /*bf10*/  IMAD.MOV.U32 R8, RZ, RZ, RZ ;  /* 0x000000ffff087224 */ /* 0x000fe200078e00ff */
[--C-:B------:R-:W-:Y:S01]  /*bf20*/  SHF.R.S32.HI R6, RZ, 0x1f, R5.reuse ;  /* 0x0000001fff067819 */ /* 0x100fe20000011405 */
[--C-:B------:R-:W-:Y:S01]  /*bf30*/  IMAD.MOV.U32 R10, RZ, RZ, R5.reuse ;  /* 0x000000ffff0a7224 */ /* 0x100fe200078e0005 */
[----:B------:R-:W-:Y:S02]  /*bf40*/  SHF.R.S32.HI R7, RZ, 0x1f, R12 ;  /* 0x0000001fff077819 */ /* 0x000fe4000001140c */
[----:B------:R-:W-:Y:S02]  /*bf50*/  IADD3 R12, P2, P3, R12, c[0x0][0x200], R5 ;  /* 0x000080000c0c7a10 */ /* 0x000fe40007b5e005 */
[----:B------:R-:W-:Y:S02]  /*bf60*/  ISETP.NE.AND.EX P0, PT, RZ, c[0x0][0x204], PT, P0 ;  /* 0x00008100ff007a0c */ /* 0x000fe40003f05300 */
[----:B------:R-:W-:-:S02]  /*bf70*/  IADD3.X R7, R7, c[0x0][0x204], R6, P2, P3 ;  /* 0x0000810007077a10 */ /* 0x000fc400017e6406 */
[----:B------:R-:W-:-:S08]  /*bf80*/  IADD3 R9, R18, 0x810, RZ ;  /* 0x0000081012097810 */ /* 0x000fd00007ffe0ff */
.L_x_2138:
[----:B------:R-:W-:Y:S01]  /*bf90*/  BSSY B2, `(.L_x_2135) ;  /* 0x000000b000027945 */ /* 0x000fe20003800000 */
[----:B-1----:R-:W-:Y:S05]  /*bfa0*/  @!P0 BRA `(.L_x_2136) ;  /* 0x0000005000008947 */ /* 0x002fea0003800000 */
[----:B------:R-:W-:-:S06]  /*bfb0*/  IMAD.MOV.U32 R6, RZ, RZ, R12 ;  /* 0x000000ffff067224 */ /* 0x000fcc00078e000c */
[----:B------:R-:W3:Y:S01]  /*bfc0*/  LDG.E.U8 R6, [R6.64] ;  /* 0x0000002406067981 */ /* 0x000ee2000c1e1100 */
[----:B------:R-:W-:Y:S01]  /*bfd0*/  HFMA2.MMA R11, -RZ, RZ, 0, 0 ;  /* 0x00000000ff0b7435 */ /* 0x000fe200000001ff */
[----:B---3--:R-:W-:-:S13]  /*bfe0*/  ISETP.NE.AND P2, PT, R6, RZ, PT ;  /* 0x000000ff0600720c */ /* 0x008fda0003f45270 */
[----:B------:R-:W-:Y:S05]  /*bff0*/  @P2 BRA `(.L_x_2137) ;  /* 0x0000004000002947 */ /* 0x000fea0003800000 */
.L_x_2136:
[----:B------:R-:W1:Y:S02]  /*c000*/  LDS R6, [R9] ;  /* 0x0000000009067984 */ /* 0x000e640000000800 */
[----:B-12---:R-:W-:-:S04]  /*c010*/  FADD.FTZ R6, -R13, R6 ;  /* 0x000000060d067221 */ /* 0x006fc80000010100 */
[----:B------:R-:W-:-:S04]  /*c020*/  FMUL.FTZ R6, R6, 1.4426950216293334961 ;  /* 0x3fb8aa3b06067820 */ /* 0x000fc80000410000 */
[----:B------:R1:W2:Y:S03]  /*c030*/  MUFU.EX2 R11, R6 ;  /* 0x00000006000b7308 */ /* 0x0002a60000000800 */
.L_x_2137:
[----:B------:R-:W-:Y:S05]  /*c040*/  BSYNC B2 ;  /* 0x0000000000027941 */ /* 0x000fea0003800000 */
.L_x_2135:
[----:B------:R-:W-:Y:S01]  /*c050*/  IADD3 R3, R3, -0x1, RZ ;  /* 0xffffffff03037810 */ /* 0x000fe20007ffe0ff */
[----:B--2---:R2:W-:Y:S01]  /*c060*/  STS [R9], R11 ;  /* 0x0000000b09007388 */ /* 0x0045e20000000800 */
[----:B------:R-:W-:Y:S01]  /*c070*/  IADD3 R12, P3, R12, 0x40, RZ ;  /* 0x000000400c0c7810 */ /* 0x000fe20007f7e0ff */
[----:B------:R-:W-:Y:S01]  /*c080*/  FADD.FTZ R8, R11, R8 ;  /* 0x000000080b087221 */ /* 0x000fe20000010000 */
[----:B------:R-:W-:Y:S02]  /*c090*/  ISETP.NE.AND P2, PT, R3, RZ, PT ;  /* 0x000000ff0300720c */ /* 0x000fe40003f45270 */
[----:B------:R-:W-:Y:S01]  /*c0a0*/  IADD3 R10, R10, 0x40, RZ ;  /* 0x000000400a0a7810 */ /* 0x000fe20007ffe0ff */
[----:B------:R-:W-:Y:S01]  /*c0b0*/  IMAD.X R7, RZ, RZ, R7, P3 ;  /* 0x000000ffff077224 */ /* 0x000fe200018e0607 */
[----:B--2---:R-:W-:-:S09]  /*c0c0*/  IADD3 R9, R9, 0x100, RZ ;  /* 0x0000010009097810 */ /* 0x004fd20007ffe0ff */
[----:B------:R-:W-:Y:S05]  /*c0d0*/  @P2 BRA `(.L_x_2138) ;  /* 0xfffffeb000002947 */ /* 0x000fea000383ffff */
.L_x_2134:
[----:B------:R-:W-:Y:S05]  /*c0e0*/  BSYNC B1 ;  /* 0x0000000000017941 */ /* 0x000fea0003800000 */
.L_x_2133:
[----:B------:R-:W-:-:S13]  /*c0f0*/  ISETP.GE.U32.AND P0, PT, R0, 0xc0, PT ;  /* 0x000000c00000780c */ /* 0x000fda0003f06070 */
[----:B------:R-:W-:Y:S05]  /*c100*/  @!P0 BRA `(.L_x_2132) ;  /* 0x0000044000008947 */ /* 0x000fea0003800000 */
[----:B------:R-:W-:Y:S01]  /*c110*/  LEA R3, R10, 0x200, 0x2 ;  /* 0x000002000a037811 */ /* 0x000fe200078e10ff */
[----:B------:R-:W-:Y:S01]  /*c120*/  IMAD R7, R28, c[0x0][0x1d4], RZ ;  /* 0x000075001c077a24 */ /* 0x000fe200078e02ff */
[----:B------:R-:W-:Y:S02]  /*c130*/  ISETP.NE.U32.AND P0, PT, RZ, c[0x0][0x200], PT ;  /* 0x00008000ff007a0c */ /* 0x000fe40003f05070 */
[----:B------:R-:W-:Y:S01]  /*c140*/  SHF.R.S32.HI R0, RZ, 0x1f, R10 ;  /* 0x0000001fff007819 */ /* 0x000fe2000001140a */
[----:B------:R-:W-:Y:S01]  /*c150*/  IMAD R3, R4, -0x4, R3 ;  /* 0xfffffffc04037824 */ /* 0x000fe200078e0203 */
[--C-:B------:R-:W-:Y:S02]  /*c160*/  SHF.R.S32.HI R9, RZ, 0x1f, R7.reuse ;  /* 0x0000001fff097819 */ /* 0x100fe40000011407 */
[----:B-1----:R-:W-:Y:S02]  /*c170*/  IADD3 R6, P2, P3, R10, c[0x0][0x200], R7 ;  /* 0x000080000a067a10 */ /* 0x002fe40007b5e007 */
[----:B------:R-:W-:-:S02]  /*c180*/  ISETP.NE.AND.EX P0, PT, RZ, c[0x0][0x204], PT, P0 ;  /* 0x00008100ff007a0c */ /* 0x000fc40003f05300 */
[----:B------:R-:W-:Y:S02]  /*c190*/  IADD3.X R7, R0, c[0x0][0x204], R9, P2, P3 ;  /* 0x0000810000077a10 */ /* 0x000fe400017e6409 */
[----:B------:R-:W-:-:S08]  /*c1a0*/  IADD3 R3, R3, 0x810, RZ ;  /* 0x0000081003037810 */ /* 0x000fd00007ffe0ff */
.L_x_2151:
[----:B------:R-:W-:Y:S01]  /*c1b0*/  BSSY B1, `(.L_x_2139) ;  /* 0x000000a000017945 */ /* 0x000fe20003800000 */
[----:B------:R-:W-:Y:S05]  /*c1c0*/  @!P0 BRA `(.L_x_2140) ;  /* 0x0000004000008947 */ /* 0x000fea0003800000 */
[----:B------:R-:W3:Y:S02]  /*c1d0*/  LDG.E.U8 R0, [R6.64] ;  /* 0x0000002406007981 */ /* 0x000ee4000c1e1100 */
[----:B---3--:R-:W-:-:S13]  /*c1e0*/  ISETP.NE.AND P2, PT, R0, RZ, PT ;  /* 0x000000ff0000720c */ /* 0x008fda0003f45270 */
[----:B------:R-:W-:Y:S01]  /*c1f0*/  @P2 IMAD.MOV.U32 R0, RZ, RZ, RZ ;  /* 0x000000ffff002224 */ /* 0x000fe200078e00ff */
[----:B------:R-:W-:Y:S05]  /*c200*/  @P2 BRA `(.L_x_2141) ;  /* 0x0000004000002947 */ /* 0x000fea0003800000 */
.L_x_2140:
[----:B------:R-:W1:Y:S02]  /*c210*/  LDS R0, [R3+-0x200] ;  /* 0xfffe000003007984 */ /* 0x000e640000000800 */
[----:B-12---:R-:W-:-:S04]  /*c220*/  FADD.FTZ R0, -R13, R0 ;  /* 0x000000000d007221 */ /* 0x006fc80000010100 */
[----:B------:R-:W-:-:S06]  /*c230*/  FMUL.FTZ R0, R0, 1.4426950216293334961 ;  /* 0x3fb8aa3b00007820 */ /* 0x000fcc0000410000 */
[----:B------:R-:W1:Y:S02]  /*c240*/  MUFU.EX2 R0, R0 ;  /* 0x0000000000007308 */ /* 0x000e640000000800 */
.L_x_2141:
[----:B------:R-:W-:Y:S05]  /*c250*/  BSYNC B1 ;  /* 0x0000000000017941 */ /* 0x000fea0003800000 */
.L_x_2139:
[----:B-1----:R1:W-:Y:S01]  /*c260*/  STS [R3+-0x200], R0 ;  /* 0xfffe000003007388 */ /* 0x0023e20000000800 */
[----:B------:R-:W-:Y:S01]  /*c270*/  BSSY B1, `(.L_x_2142) ;  /* 0x000000b000017945 */ /* 0x000fe20003800000 */
[----:B------:R-:W-:Y:S01]  /*c280*/  FADD.FTZ R9, R0, R8 ;  /* 0x0000000800097221 */ /* 0x000fe20000010000 */
[----:B------:R-:W-:Y:S05]  /*c290*/  @!P0 BRA `(.L_x_2143) ;  /* 0x0000004000008947 */ /* 0x000fea0003800000 */
[----:B-1----:R-:W3:Y:S02]  /*c2a0*/  LDG.E.U8 R0, [R6.64+0x40] ;  /* 0x0000402406007981 */ /* 0x002ee4000c1e1100 */
[----:B---3--:R-:W-:-:S13]  /*c2b0*/  ISETP.NE.AND P2, PT, R0, RZ, PT ;  /* 0x000000ff0000720c */ /* 0x008fda0003f45270 */
[----:B------:R-:W-:Y:S01]  /*c2c0*/  @P2 IMAD.MOV.U32 R0, RZ, RZ, RZ ;  /* 0x000000ffff002224 */ /* 0x000fe200078e00ff */
[----:B------:R-:W-:Y:S05]  /*c2d0*/  @P2 BRA `(.L_x_2144) ;  /* 0x0000004000002947 */ /* 0x000fea0003800000 */
.L_x_2143:
[----:B-1----:R-:W1:Y:S02]  /*c2e0*/  LDS R0, [R3+-0x100] ;  /* 0xffff000003007984 */ /* 0x002e640000000800 */
[----:B-12---:R-:W-:-:S04]  /*c2f0*/  FADD.FTZ R0, -R13, R0 ;  /* 0x000000000d007221 */ /* 0x006fc80000010100 */
[----:B------:R-:W-:-:S06]  /*c300*/  FMUL.FTZ R0, R0, 1.4426950216293334961 ;  /* 0x3fb8aa3b00007820 */ /* 0x000fcc0000410000 */
[----:B------:R-:W1:Y:S02]  /*c310*/  MUFU.EX2 R0, R0 ;  /* 0x0000000000007308 */ /* 0x000e640000000800 */
.L_x_2144:
[----:B------:R-:W-:Y:S05]  /*c320*/  BSYNC B1 ;  /* 0x0000000000017941 */ /* 0x000fea0003800000 */
.L_x_2142:
[----:B-1----:R1:W-:Y:S01]  /*c330*/  STS [R3+-0x100], R0 ;  /* 0xffff000003007388 */ /* 0x0023e20000000800 */
[----:B------:R-:W-:Y:S01]  /*c340*/  BSSY B1, `(.L_x_2145) ;  /* 0x000000b000017945 */ /* 0x000fe20003800000 */
[----:B------:R-:W-:Y:S01]  /*c350*/  FADD.FTZ R9, R9, R0 ;  /* 0x0000000009097221 */ /* 0x000fe20000010000 */
[----:B------:R-:W-:Y:S05]  /*c360*/  @!P0 BRA `(.L_x_2146) ;  /* 0x0000004000008947 */ /* 0x000fea0003800000 */
[----:B-1----:R-:W3:Y:S02]  /*c370*/  LDG.E.U8 R0, [R6.64+0x80] ;  /* 0x0000802406007981 */ /* 0x002ee4000c1e1100 */
[----:B---3--:R-:W-:Y:S02]  /*c380*/  ISETP.NE.AND P2, PT, R0, RZ, PT ;  /* 0x000000ff0000720c */ /* 0x008fe40003f45270 */
[----:B------:R-:W-:-:S11]  /*c390*/  MOV R0, RZ ;  /* 0x000000ff00007202 */ /* 0x000fd60000000f00 */
[----:B------:R-:W-:Y:S05]  /*c3a0*/  @P2 BRA `(.L_x_2147) ;  /* 0x0000004000002947 */ /* 0x000fea0003800000 */
.L_x_2146:
[----:B-1----:R-:W1:Y:S02]  /*c3b0*/  LDS R0, [R3] ;  /* 0x0000000003007984 */ /* 0x002e640000000800 */
[----:B-12---:R-:W-:-:S04]  /*c3c0*/  FADD.FTZ R0, -R13, R0 ;  /* 0x000000000d007221 */ /* 0x006fc80000010100 */
[----:B------:R-:W-:-:S06]  /*c3d0*/  FMUL.FTZ R0, R0, 1.4426950216293334961 ;  /* 0x3fb8aa3b00007820 */ /* 0x000fcc0000410000 */
[----:B------:R-:W1:Y:S02]  /*c3e0*/  MUFU.EX2 R0, R0 ;  /* 0x0000000000007308 */ /* 0x000e640000000800 */
.L_x_2147:
[----:B------:R-:W-:Y:S05]  /*c3f0*/  BSYNC B1 ;  /* 0x0000000000017941 */ /* 0x000fea0003800000 */
.L_x_2145:
[----:B-1----:R1:W-:Y:S01]  /*c400*/  STS [R3], R0 ;  /* 0x0000000003007388 */ /* 0x0023e20000000800 */
[----:B------:R-:W-:Y:S01]  /*c410*/  BSSY B1, `(.L_x_2148) ;  /* 0x000000b000017945 */ /* 0x000fe20003800000 */
[----:B------:R-:W-:Y:S01]  /*c420*/  FADD.FTZ R9, R9, R0 ;  /* 0x0000000009097221 */ /* 0x000fe20000010000 */
[----:B------:R-:W-:Y:S05]  /*c430*/  @!P0 BRA `(.L_x_2149) ;  /* 0x0000004000008947 */ /* 0x000fea0003800000 */
[----:B-1----:R-:W3:Y:S02]  /*c440*/  LDG.E.U8 R0, [R6.64+0xc0] ;  /* 0x0000c02406007981 */ /* 0x002ee4000c1e1100 */
[----:B---3--:R-:W-:-:S13]  /*c450*/  ISETP.NE.AND P2, PT, R0, RZ, PT ;  /* 0x000000ff0000720c */ /* 0x008fda0003f45270 */
[----:B------:R-:W-:Y:S01]  /*c460*/  @P2 IMAD.MOV.U32 R0, RZ, RZ, RZ ;  /* 0x000000ffff002224 */ /* 0x000fe200078e00ff */
[----:B------:R-:W-:Y:S05]  /*c470*/  @P2 BRA `(.L_x_2150) ;  /* 0x0000004000002947 */ /* 0x000fea0003800000 */
.L_x_2149:
[----:B-1----:R-:W1:Y:S02]  /*c480*/  LDS R0, [R3+0x100] ;  /* 0x0001000003007984 */ /* 0x002e640000000800 */
[----:B-12---:R-:W-:-:S04]  /*c490*/  FADD.FTZ R0, -R13, R0 ;  /* 0x000000000d007221 */ /* 0x006fc80000010100 */
[----:B------:R-:W-:-:S06]  /*c4a0*/  FMUL.FTZ R0, R0, 1.4426950216293334961 ;  /* 0x3fb8aa3b00007820 */ /* 0x000fcc0000410000 */
[----:B------:R-:W1:Y:S02]  /*c4b0*/  MUFU.EX2 R0, R0 ;  /* 0x0000000000007308 */ /* 0x000e640000000800 */
.L_x_2150:
[----:B------:R-:W-:Y:S05]  /*c4c0*/  BSYNC B1 ;  /* 0x0000000000017941 */ /* 0x000fea0003800000 */
.L_x_2148:
[----:B------:R-:W-:Y:S01]  /*c4d0*/  IADD3 R10, R10, 0x100, RZ ;  /* 0x000001000a0a7810 */ /* 0x000fe20007ffe0ff */
[----:B-1----:R1:W-:Y:S01]  /*c4e0*/  STS [R3+0x100], R0 ;  /* 0x0001000003007388 */ /* 0x0023e20000000800 */
[----:B------:R-:W-:Y:S01]  /*c4f0*/  IADD3 R6, P3, R6, 0x100, RZ ;  /* 0x0000010006067810 */ /* 0x000fe20007f7e0ff */
[----:B------:R-:W-:Y:S01]  /*c500*/  FADD.FTZ R8, R9, R0 ;  /* 0x0000000009087221 */ /* 0x000fe20000010000 */
[----:B------:R-:W-:-:S03]  /*c510*/  ISETP.GE.AND P2, PT, R10, R25, PT ;  /* 0x000000190a00720c */ /* 0x000fc60003f46270 */
[----:B------:R-:W-:Y:S01]  /*c520*/  IMAD.X R7, RZ, RZ, R7, P3 ;  /* 0x000000ffff077224 */ /* 0x000fe200018e0607 */
[----:B-1----:R-:W-:-:S09]  /*c530*/  IADD3 R3, R3, 0x400, RZ ;  /* 0x0000040003037810 */ /* 0x002fd20007ffe0ff */
[----:B------:R-:W-:Y:S05]  /*c540*/  @!P2 BRA `(.L_x_2151) ;  /* 0xfffffc600000a947 */ /* 0x000fea000383ffff */
.L_x_2132:
[----:B------:R-:W-:Y:S05]  /*c550*/  BSYNC B0 ;  /* 0x0000000000007941 */ /* 0x000fea0003800000 */
.L_x_2131:
[----:B-1----:R-:W1:Y:S01]  /*c560*/  SHFL.BFLY PT, R3, R8, 0x10, 0x1f ;  /* 0x0e001f0008037f89 */ /* 0x002e6200000e0000 */
[C---:B------:R-:W-:Y:S02]  /*c570*/  LOP3.LUT P0, RZ, R24.reuse, 0x1f, RZ, 0xc0, !PT ;  /* 0x0000001f18ff7812 */ /* 0x040fe4000780c0ff */
[----:B------:R-:W-:-:S04]  /*c580*/  LOP3.LUT R10, R24, 0x1f, RZ, 0xc0, !PT ;  /* 0x0000001f180a7812 */ /* 0x000fc800078ec0ff */
[----:B------:R-:W-:-:S13]  /*c590*/  ISETP.GT.U32.AND P2, PT, R10, 0x1, PT ;  /* 0x000000010a00780c */ /* 0x000fda0003f44070 */
[----:B------:R-:W-:Y:S02]  /*c5a0*/  @!P2 IMAD.SHL.U32 R18, R24, 0x4, RZ ;  /* 0x000000041812a824 */ /* 0x000fe400078e00ff */
[----:B-1----:R-:W-:Y:S01]  /*c5b0*/  FADD.FTZ R3, R3, R8 ;  /* 0x0000000803037221 */ /* 0x002fe20000010000 */
[----:B------:R-:W-:-:S04]  /*c5c0*/  @!P0 SHF.R.U32.HI R8, RZ, 0x3, R24 ;  /* 0x00000003ff088819 */ /* 0x000fc80000011618 */
[----:B------:R-:W1:Y:S01]  /*c5d0*/  SHFL.BFLY PT, R0, R3, 0x8, 0x1f ;  /* 0x0d001f0003007f89 */ /* 0x000e6200000e0000 */
[----:B------:R-:W-:Y:S01]  /*c5e0*/  @!P0 LOP3.LUT R8, R8, 0x1ffffffc, RZ, 0xc0, !PT ;  /* 0x1ffffffc08088812 */ /* 0x000fe200078ec0ff */
[----:B-1----:R-:W-:-:S05]  /*c5f0*/  FADD.FTZ R0, R3, R0 ;  /* 0x0000000003007221 */ /* 0x002fca0000010000 */
[----:B------:R-:W1:Y:S02]  /*c600*/  SHFL.BFLY PT, R7, R0, 0x4, 0x1f ;  /* 0x0c801f0000077f89 */ /* 0x000e6400000e0000 */
[----:B-1----:R-:W-:Y:S01]  /*c610*/  FADD.FTZ R7, R0, R7 ;  /* 0x0000000700077221 */ /* 0x002fe20000010000 */
[----:B------:R-:W-:-:S04]  /*c620*/  @!P2 LOP3.LUT R0, R18, 0x7c, RZ, 0xc0, !PT ;  /* 0x0000007c1200a812 */ /* 0x000fc800078ec0ff */
[----:B------:R-:W1:Y:S02]  /*c630*/  SHFL.BFLY PT, R6, R7, 0x2, 0x1f ;  /* 0x0c401f0007067f89 */ /* 0x000e6400000e0000 */
[----:B-1----:R-:W-:-:S05]  /*c640*/  FADD.FTZ R6, R7, R6 ;  /* 0x0000000607067221 */ /* 0x002fca0000010000 */
[----:B------:R-:W1:Y:S02]  /*c650*/  SHFL.BFLY PT, R9, R6, 0x1, 0x1f ;  /* 0x0c201f0006097f89 */ /* 0x000e6400000e0000 */
[----:B-1----:R-:W-:-:S05]  /*c660*/  FADD.FTZ R9, R6, R9 ;  /* 0x0000000906097221 */ /* 0x002fca0000010000 */
[----:B------:R-:W-:Y:S04]  /*c670*/  @!P0 STS [R8+0x8], R9 ;  /* 0x0000080908008388 */ /* 0x000fe80000000800 */
[----:B------:R-:W-:Y:S06]  /*c680*/  BAR.SYNC.DEFER_BLOCKING 0x0 ;  /* 0x0000000000007b1d */ /* 0x000fec0000010000 */
[----:B------:R-:W1:Y:S04]  /*c690*/  @!P2 LDS R9, [R0+0x8] ;  /* 0x000008000009a984 */ /* 0x000e680000000800 */
[----:B-1----:R-:W1:Y:S02]  /*c6a0*/  SHFL.BFLY PT, R6, R9, 0x1, 0x1f ;  /* 0x0c201f0009067f89 */ /* 0x002e6400000e0000 */
[----:B-1----:R-:W-:-:S05]  /*c6b0*/  FADD.FTZ R6, R6, R9 ;  /* 0x0000000906067221 */ /* 0x002fca0000010000 */
[----:B------:R1:W3:Y:S01]  /*c6c0*/  SHFL.IDX PT, R3, R6, RZ, 0x1f ;  /* 0x00001fff06037589 */ /* 0x0002e200000e0000 */
[----:B------:R-:W-:Y:S05]  /*c6d0*/  @P1 BRA.U `(.L_x_2152) ;  /* 0x000004a100001947 */ /* 0x000fea0003800000 */
[----:B--2---:R-:W2:Y:S01]  /*c6e0*/  LDC.U8 R13, c[0x0][0x26c] ;  /* 0x00009b00ff0d7b82 */ /* 0x004ea20000000000 */
[----:B------:R-:W-:Y:S01]  /*c6f0*/  BSSY B0, `(.L_x_2152) ;  /* 0x0000048000007945 */ /* 0x000fe20003800000 */
[----:B-1----:R-:W-:Y:S01]  /*c700*/  CS2R R6, SRZ ;  /* 0x0000000000067805 */ /* 0x002fe2000001ff00 */
[----:B--2---:R-:W-:-:S13]  /*c710*/  ISETP.NE.AND P0, PT, R13, RZ, PT ;  /* 0x000000ff0d00720c */ /* 0x004fda0003f05270 */
[----:B------:R-:W-:-:S05]  /*c720*/  @P0 MOV R0, c[0x0][0x268] ;  /* 0x00009a0000000a02 */ /* 0x000fca0000000f00 */
[----:B------:R-:W-:-:S04]  /*c730*/  @P0 IMAD R19, R19, R0, c[0x0][0x1ec] ;  /* 0x00007b0013130624 */ /* 0x000fc800078e0200 */
[----:B------:R-:W-:-:S04]  /*c740*/  @P0 IMAD R19, R19, c[0x0][0x1d4], RZ ;  /* 0x0000750013130a24 */ /* 0x000fc800078e02ff */
[--C-:B------:R-:W-:Y:S01]  /*c750*/  @P0 IMAD.MOV.U32 R6, RZ, RZ, R19.reuse ;  /* 0x000000ffff060224 */ /* 0x100fe200078e0013 */
[----:B------:R-:W-:Y:S01]  /*c760*/  @P0 SHF.R.S32.HI R7, RZ, 0x1f, R19 ;  /* 0x0000001fff070819 */ /* 0x000fe20000011413 */
[----:B------:R-:W-:Y:S05]  /*c770*/  @P1 BRA `(.L_x_2153) ;  /* 0x000003f000001947 */ /* 0x000fea0003800000 */
[----:B------:R-:W-:Y:S01]  /*c780*/  LOP3.LUT R0, RZ, R4, RZ, 0x33, !PT ;  /* 0x00000004ff007212 */ /* 0x000fe200078e33ff */
[----:B---3--:R-:W-:Y:S01]  /*c790*/  FADD.FTZ R3, R3, 9.9999999747524270788e-07 ;  /* 0x358637bd03037421 */ /* 0x008fe20000010000 */
[----:B------:R-:W-:Y:S02]  /*c7a0*/  BSSY B1, `(.L_x_2154) ;  /* 0x000001a000017945 */ /* 0x000fe40003800000 */
[----:B------:R-:W-:Y:S01]  /*c7b0*/  IADD3 R0, -R24, R25, R0 ;  /* 0x0000001918007210 */ /* 0x000fe20007ffe100 */
[----:B------:R1:W2:Y:S03]  /*c7c0*/  MUFU.RCP R12, R3 ;  /* 0x00000003000c7308 */ /* 0x0002a60000001000 */
[----:B------:R-:W-:-:S02]  /*c7d0*/  LEA.HI R8, R0, 0x1, RZ, 0x1a ;  /* 0x0000000100087811 */ /* 0x000fc400078fd0ff */
[----:B------:R-:W-:Y:S02]  /*c7e0*/  ISETP.GE.U32.AND P1, PT, R0, 0xc0, PT ;  /* 0x000000c00000780c */ /* 0x000fe40003f26070 */
[----:B------:R-:W-:-:S13]  /*c7f0*/  LOP3.LUT P2, R9, R8, 0x3, RZ, 0xc0, !PT ;  /* 0x0000000308097812 */ /* 0x000fda000784c0ff */
[----:B------:R-:W-:Y:S05]  /*c800*/  @!P2 BRA `(.L_x_2155) ;  /* 0x000001300000a947 */ /* 0x000fea0003800000 */
[----:B-12---:R-:W-:Y:S01]  /*c810*/  IADD3 R11, P2, R5, R6, RZ ;  /* 0x00000006050b7210 */ /* 0x006fe20007f5e0ff */
[----:B------:R-:W-:Y:S01]  /*c820*/  IMAD.MOV.U32 R0, RZ, RZ, R9 ;  /* 0x000000ffff007224 */ /* 0x000fe200078e0009 */
[----:B------:R-:W-:Y:S02]  /*c830*/  IADD3 R18, R18, 0x810, RZ ;  /* 0x0000081012127810 */ /* 0x000fe40007ffe0ff */
[----:B------:R-:W-:Y:S02]  /*c840*/  LEA R10, P3, R11, c[0x0][0x260], 0x2 ;  /* 0x000098000b0a7a11 */ /* 0x000fe400078610ff */
[----:B------:R-:W-:-:S04]  /*c850*/  LEA.HI.X.SX32 R8, R5, R7, 0x1, P2 ;  /* 0x0000000705087211 */ /* 0x000fc800010f0eff */
[----:B------:R-:W-:Y:S02]  /*c860*/  LEA.HI.X R11, R11, c[0x0][0x264], R8, 0x2, P3 ;  /* 0x000099000b0b7a11 */ /* 0x000fe400018f1408 */
.L_x_2156:
[----:B------:R-:W1:Y:S01]  /*c870*/  LDS R3, [R18] ;  /* 0x0000000012037984 */ /* 0x000e620000000800 */
[----:B------:R-:W-:Y:S01]  /*c880*/  @P0 IMAD.MOV.U32 R8, RZ, RZ, R10 ;  /* 0x000000ffff080224 */ /* 0x000fe200078e000a */
[----:B------:R-:W-:Y:S02]  /*c890*/  @P0 MOV R9, R11 ;  /* 0x0000000b00090202 */ /* 0x000fe40000000f00 */
[----:B------:R-:W-:Y:S02]  /*c8a0*/  IADD3 R0, R0, -0x1, RZ ;  /* 0xffffffff00007810 */ /* 0x000fe40007ffe0ff */
[----:B------:R-:W-:Y:S02]  /*c8b0*/  IADD3 R10, P2, R10, 0x100, RZ ;  /* 0x000001000a0a7810 */ /* 0x000fe40007f5e0ff */
[----:B------:R-:W-:Y:S02]  /*c8c0*/  ISETP.NE.AND P3, PT, R0, RZ, PT ;  /* 0x000000ff0000720c */ /* 0x000fe40003f65270 */
[----:B------:R-:W-:Y:S01]  /*c8d0*/  IADD3 R5, R5, 0x40, RZ ;  /* 0x0000004005057810 */ /* 0x000fe20007ffe0ff */
[----:B------:R-:W-:-:S02]  /*c8e0*/  IMAD.X R11, RZ, RZ, R11, P2 ;  /* 0x000000ffff0b7224 */ /* 0x000fc400010e060b */
[----:B-1----:R-:W-:-:S05]  /*c8f0*/  FMUL.FTZ R3, R3, R12 ;  /* 0x0000000c03037220 */ /* 0x002fca0000410000 */
[----:B------:R-:W-:Y:S04]  /*c900*/  @P0 STG.E [R8.64], R3 ;  /* 0x0000000308000986 */ /* 0x000fe8000c101924 */
[----:B------:R1:W-:Y:S02]  /*c910*/  STS [R18], R3 ;  /* 0x0000000312007388 */ /* 0x0003e40000000800 */
[----:B-1----:R-:W-:Y:S01]  /*c920*/  IADD3 R18, R18, 0x100, RZ ;  /* 0x0000010012127810 */ /* 0x002fe20007ffe0ff */
[----:B------:R-:W-:Y:S05]  /*c930*/  @P3 BRA `(.L_x_2156) ;  /* 0xffffff3000003947 */ /* 0x000fea000383ffff */
.L_x_2155:
[----:B-12---:R-:W-:Y:S05]  /*c940*/  BSYNC B1 ;  /* 0x0000000000017941 */ /* 0x006fea0003800000 */
.L_x_2154:
[----:B------:R-:W-:Y:S05]  /*c950*/  @!P1 BRA `(.L_x_2153) ;  /* 0x0000021000009947 */ /* 0x000fea0003800000 */
[----:B------:R-:W-:Y:S01]  /*c960*/  IMAD.SHL.U32 R0, R4, 0x4, RZ ;  /* 0x0000000404007824 */ /* 0x000fe200078e00ff */
[----:B------:R-:W-:Y:S02]  /*c970*/  IADD3 R11, P0, R5, R6, RZ ;  /* 0x00000006050b7210 */ /* 0x000fe40007f1e0ff */
[----:B------:R-:W-:Y:S01]  /*c980*/  ISETP.NE.AND P2, PT, R13, RZ, PT ;  /* 0x000000ff0d00720c */ /* 0x000fe20003f45270 */
[----:B------:R-:W-:Y:S01]  /*c990*/  IMAD R0, R5, 0x4, -R0 ;  /* 0x0000000405007824 */ /* 0x000fe200078e0a00 */
[----:B------:R-:W-:-:S02]  /*c9a0*/  LEA R10, P1, R11, c[0x0][0x260], 0x2 ;  /* 0x000098000b0a7a11 */ /* 0x000fc400078210ff */
[----:B------:R-:W-:Y:S02]  /*c9b0*/  LEA.HI.X.SX32 R6, R5, R7, 0x1, P0 ;  /* 0x0000000705067211 */ /* 0x000fe400000f0eff */
[----:B------:R-:W-:Y:S02]  /*c9c0*/  IADD3 R0, R0, 0x810, RZ ;  /* 0x0000081000007810 */ /* 0x000fe40007ffe0ff */
[----:B------:R-:W-:-:S04]  /*c9d0*/  LEA.HI.X R11, R11, c[0x0][0x264], R6, 0x2, P1 ;  /* 0x000099000b0b7a11 */ /* 0x000fc800008f1406 */
.L_x_2157:
[----:B------:R-:W1:Y:S01]  /*c9e0*/  LDS R6, [R0+0x300] ;  /* 0x0003000000067984 */ /* 0x000e620000000800 */
[----:B------:R-:W-:Y:S01]  /*c9f0*/  IMAD.MOV.U32 R7, RZ, RZ, R11 ;  /* 0x000000ffff077224 */ /* 0x000fe200078e000b */
[----:B------:R-:W-:Y:S02]  /*ca00*/  IADD3 R5, R5, 0x100, RZ ;  /* 0x0000010005057810 */ /* 0x000fe40007ffe0ff */
[----:B------:R-:W2:Y:S02]  /*ca10*/  LDS R3, [R0] ;  /* 0x0000000000037984 */ /* 0x000ea40000000800 */
[----:B------:R-:W-:-:S02]  /*ca20*/  ISETP.GE.AND P0, PT, R5, R25, PT ;  /* 0x000000190500720c */ /* 0x000fc40003f06270 */
[----:B------:R-:W3:Y:S04]  /*ca30*/  LDS R8, [R0+0x100] ;  /* 0x0001000000087984 */ /* 0x000ee80000000800 */
[----:B------:R-:W4:Y:S01]  /*ca40*/  LDS R9, [R0+0x200] ;  /* 0x0002000000097984 */ /* 0x000f220000000800 */
[----:B-1----:R-:W-:Y:S01]  /*ca50*/  FMUL.FTZ R19, R6, R12 ;  /* 0x0000000c06137220 */ /* 0x002fe20000410000 */
[----:B------:R-:W-:Y:S01]  /*ca60*/  MOV R6, R10 ;  /* 0x0000000a00067202 */ /* 0x000fe20000000f00 */
[----:B--2---:R-:W-:-:S03]  /*ca70*/  FMUL.FTZ R13, R3, R12 ;  /* 0x0000000c030d7220 */ /* 0x004fc60000410000 */
[----:B------:R-:W-:Y:S01]  /*ca80*/  IADD3 R10, P1, R6, 0x400, RZ ;  /* 0x00000400060a7810 */ /* 0x000fe20007f3e0ff */
[----:B------:R-:W-:Y:S01]  /*ca90*/  @P2 STG.E [R6.64+0x300], R19 ;  /* 0x0003001306002986 */ /* 0x000fe2000c101924 */
[----:B------:R-:W-:Y:S01]  /*caa0*/  IADD3 R3, R0, 0x400, RZ ;  /* 0x0000040000037810 */ /* 0x000fe20007ffe0ff */
[-C--:B0--3--:R-:W-:Y:S02]  /*cab0*/  FMUL.FTZ R15, R8, R12.reuse ;  /* 0x0000000c080f7220 */ /* 0x089fe40000410000 */
[----:B------:R-:W-:Y:S01]  /*cac0*/  @P2 STG.E [R6.64], R13 ;  /* 0x0000000d06002986 */ /* 0x000fe2000c101924 */
[----:B------:R-:W-:Y:S02]  /*cad0*/  IMAD.X R11, RZ, RZ, R7, P1 ;  /* 0x000000ffff0b7224 */ /* 0x000fe400008e0607 */
[----:B----4-:R-:W-:Y:S01]  /*cae0*/  FMUL.FTZ R9, R9, R12 ;  /* 0x0000000c09097220 */ /* 0x010fe20000410000 */
[----:B------:R-:W-:Y:S04]  /*caf0*/  @P2 STG.E [R6.64+0x100], R15 ;  /* 0x0001000f06002986 */ /* 0x000fe8000c101924 */
[----:B------:R-:W-:Y:S04]  /*cb00*/  @P2 STG.E [R6.64+0x200], R9 ;  /* 0x0002000906002986 */ /* 0x000fe8000c101924 */
[----:B------:R-:W-:Y:S04]  /*cb10*/  STS [R0+0x300], R19 ;  /* 0x0003001300007388 */ /* 0x000fe80000000800 */
[----:B------:R-:W-:Y:S04]  /*cb20*/  STS [R0], R13 ;  /* 0x0000000d00007388 */ /* 0x000fe80000000800 */
[----:B------:R-:W-:Y:S04]  /*cb30*/  STS [R0+0x100], R15 ;  /* 0x0001000f00007388 */ /* 0x000fe80000000800 */
[----:B------:R0:W-:Y:S02]  /*cb40*/  STS [R0+0x200], R9 ;  /* 0x0002000900007388 */ /* 0x0001e40000000800 */
[----:B0-----:R-:W-:Y:S01]  /*cb50*/  IMAD.MOV.U32 R0, RZ, RZ, R3 ;  /* 0x000000ffff007224 */ /* 0x001fe200078e0003 */
[----:B------:R-:W-:Y:S05]  /*cb60*/  @!P0 BRA `(.L_x_2157) ;  /* 0xfffffe7000008947 */ /* 0x000fea000383ffff */
.L_x_2153:
[----:B------:R-:W-:Y:S05]  /*cb70*/  BSYNC B0 ;  /* 0x0000000000007941 */ /* 0x000fea0003800000 */
.L_x_2152:
[----:B------:R-:W-:Y:S01]  /*cb80*/  SHF.R.S32.HI R5, RZ, 0x1f, R24 ;  /* 0x0000001fff057819 */ /* 0x000fe20000011418 */
[----:B------:R-:W4:Y:S01]  /*cb90*/  S2R R7, SR_CTAID.X ;  /* 0x0000000000077919 */ /* 0x000f220000002500 */
[----:B------:R-:W-:Y:S01]  /*cba0*/  ISETP.NE.AND P1, PT, RZ, c[0x0][0x1ec], PT ;  /* 0x00007b00ff007a0c */ /* 0x000fe20003f25270 */
[----:B-1----:R-:W-:Y:S01]  /*cbb0*/  IMAD R6, R27, c[0x0][0x1d8], RZ ;  /* 0x000076001b067a24 */ /* 0x002fe200078e02ff */
[-C--:B------:R-:W-:Y:S01]  /*cbc0*/  LEA.HI R5, R5, R24.reuse, RZ, 0x6 ;  /* 0x0000001805057211 */ /* 0x080fe200078f30ff */
[----:B------:R-:W-:Y:S01]  /*cbd0*/  ULDC UR4, c[0x0][0x1d4] ;  /* 0x0000750000047ab9 */ /* 0x000fe20000000800 */
[----:B------:R-:W-:Y:S01]  /*cbe0*/  BSSY B0, `(.L_x_2158) ;  /* 0x000001d000007945 */ /* 0x000fe20003800000 */
[----:B------:R-:W-:Y:S01]  /*cbf0*/  UIMAD UR4, UR4, 0xa0, URZ ;  /* 0x000000a0040478a4 */ /* 0x000fe2000f8e023f */
[----:B---3--:R-:W-:Y:S01]  /*cc00*/  LOP3.LUT R3, R5, 0xffffffc0, RZ, 0xc0, !PT ;  /* 0xffffffc005037812 */ /* 0x008fe200078ec0ff */
[----:B0-----:R-:W-:Y:S01]  /*cc10*/  IMAD.MOV.U32 R15, RZ, RZ, RZ ;  /* 0x000000ffff0f7224 */ /* 0x001fe200078e00ff */
[----:B------:R-:W-:Y:S01]  /*cc20*/  SHF.R.S32.HI R23, RZ, 0x6, R5 ;  /* 0x00000006ff177819 */ /* 0x000fe20000011405 */
[----:B------:R-:W-:Y:S01]  /*cc30*/  CS2R R10, SRZ ;  /* 0x00000000000a7805 */ /* 0x000fe2000001ff00 */
[----:B------:R-:W-:Y:S01]  /*cc40*/  IADD3 R20, -R3, R24, RZ ;  /* 0x0000001803147210 */ /* 0x000fe20007ffe1ff */
[----:B------:R-:W-:Y:S01]  /*cc50*/  CS2R R8, SRZ ;  /* 0x0000000000087805 */ /* 0x000fe2000001ff00 */
[----:B------:R-:W-:-:S02]  /*cc60*/  IADD3 R24, R24, 0x3f, RZ ;  /* 0x0000003f18187810 */ /* 0x000fc40007ffe0ff */
[C---:B------:R-:W-:Y:S01]  /*cc70*/  ISETP.GT.OR P0, PT, R20.reuse, 0x27, P1 ;  /* 0x000000271400780c */ /* 0x040fe20000f04670 */
[----:B------:R-:W-:-:S03]  /*cc80*/  IMAD.SHL.U32 R0, R20, 0x4, RZ ;  /* 0x0000000414007824 */ /* 0x000fc600078e00ff */
[----:B------:R-:W-:Y:S01]  /*cc90*/  ISETP.GT.U32.OR P0, PT, R24, 0x7e, P0 ;  /* 0x0000007e1800780c */ /* 0x000fe20000704470 */
[--C-:B----4-:R-:W-:Y:S02]  /*cca0*/  IMAD R3, R28, c[0x0][0x1d8], R7.reuse ;  /* 0x000076001c037a24 */ /* 0x110fe400078e0207 */
[----:B------:R-:W-:Y:S02]  /*ccb0*/  IMAD R21, R6, c[0x0][0x1d0], R7 ;  /* 0x0000740006157a24 */ /* 0x000fe400078e0207 */
[--C-:B------:R-:W-:Y:S02]  /*ccc0*/  IMAD R6, R3, UR4, R0.reuse ;  /* 0x0000000403067c24 */ /* 0x100fe4000f8e0200 */
        /* <DEDUP_REMOVED lines=9> */
[----:B------:R-:W-:Y:S02]  /*cd60*/  IMAD.MOV.U32 R9, RZ, RZ, 0x4 ;  /* 0x00000004ff097424 */ /* 0x000fe400078e00ff */
[----:B------:R-:W-:-:S04]  /*cd70*/  IMAD R8, R7, 0xa0, R0 ;  /* 0x000000a007087824 */ /* 0x000fc800078e0200 */
[----:B------:R-:W-:-:S06]  /*cd80*/  IMAD.WIDE R8, R8, R9, c[0x0][0x190] ;  /* 0x0000640008087625 */ /* 0x000fcc00078e0209 */
[----:B------:R-:W5:Y:S02]  /*cd90*/  LDG.E.128 R8, [R8.64] ;  /* 0x0000002408087981 */ /* 0x000f64000c1e1d00 */
.L_x_2160:
[----:B-----5:R0:W-:Y:S02]  /*cda0*/  STS.128 [R20.X16+0x410], R8 ;  /* 0x0004100814007388 */ /* 0x0201e4000000cc00 */
.L_x_2159:
[----:B------:R-:W-:Y:S05]  /*cdb0*/  BSYNC B0 ;  /* 0x0000000000007941 */ /* 0x000fea0003800000 */
.L_x_2158:
[----:B------:R-:W-:Y:S01]  /*cdc0*/  BAR.SYNC.DEFER_BLOCKING 0x0 ;  /* 0x0000000000007b1d */ /* 0x000fe20000010000 */
[----:B------:R-:W-:Y:S01]  /*cdd0*/  ISETP.GT.AND P0, PT, R20, 0x27, PT ;  /* 0x000000271400780c */ /* 0x000fe20003f04270 */
[----:B------:R-:W-:Y:S01]  /*cde0*/  HFMA2.MMA R14, -RZ, RZ, 0, 0 ;  /* 0x00000000ff0e7435 */ /* 0x000fe200000001ff */
[----:B--2---:R-:W-:-:S03]  /*cdf0*/  CS2R R12, SRZ ;  /* 0x00000000000c7805 */ /* 0x004fc6000001ff00 */
[----:B------:R-:W-:Y:S08]  /*ce00*/  BSSY B0, `(.L_x_2161) ;  /* 0x0000167000007945 */ /* 0x000ff00003800000 */
[----:B------:R-:W-:Y:S05]  /*ce10*/  @P0 BRA `(.L_x_2162) ;  /* 0x0000165000000947 */ /* 0x000fea0003800000 */
[----:B------:R-:W-:Y:S01]  /*ce20*/  IMAD.IADD R30, R23, 0x1, R4 ;  /* 0x00000001171e7824 */ /* 0x000fe200078e0204 */
[----:B------:R-:W-:Y:S01]  /*ce30*/  IMNMX R27, R17, c[0x0][0x1d4], PT ;  /* 0x00007500111b7a17 */ /* 0x000fe20003800200 */
[----:B------:R-:W-:Y:S01]  /*ce40*/  BSSY B1, `(.L_x_2163) ;  /* 0x000008b000017945 */ /* 0x000fe20003800000 */
[----:B------:R-:W-:Y:S01]  /*ce50*/  CS2R R14, SRZ ;  /* 0x00000000000e7805 */ /* 0x000fe2000001ff00 */
[----:B------:R-:W-:-:S05]  /*ce60*/  IMAD R12, R30, 0xa0, RZ ;  /* 0x000000a01e0c7824 */ /* 0x000fca00078e02ff */
        /* <DEDUP_REMOVED lines=8> */
[----:B------:R-:W-:Y:S01]  /*cef0*/  IMAD.MOV R29, RZ, RZ, -R25 ;  /* 0x000000ffff1d7224 */ /* 0x000fe200078e0a19 */
[----:B------:R-:W-:Y:S01]  /*cf00*/  ULOP3.LUT UR4, URZ, UR4, URZ, 0x33, !UPT ;  /* 0x000000043f047292 */ /* 0x000fe2000f8e333f */
[----:B------:R-:W-:Y:S01]  /*cf10*/  LOP3.LUT R13, RZ, R23, RZ, 0x33, !PT ;  /* 0x00000017ff0d7212 */ /* 0x000fe200078e33ff */
[----:B------:R-:W-:Y:S01]  /*cf20*/  IMAD R15, R26, c[0x0][0x1d8], R7 ;  /* 0x000076001a0f7a24 */ /* 0x000fe200078e0207 */
[----:B------:R-:W-:Y:S01]  /*cf30*/  BSSY B2, `(.L_x_2165) ;  /* 0x000002e000027945 */ /* 0x000fe20003800000 */
[----:B------:R-:W-:Y:S01]  /*cf40*/  IMAD.MOV.U32 R37, RZ, RZ, 0x4 ;  /* 0x00000004ff257424 */ /* 0x000fe200078e00ff */
[----:B------:R-:W-:Y:S01]  /*cf50*/  MOV R40, R30 ;  /* 0x0000001e00287202 */ /* 0x000fe20000000f00 */
[----:B------:R-:W-:Y:S01]  /*cf60*/  IMAD R36, R15, 0xa0, R0 ;  /* 0x000000a00f247824 */ /* 0x000fe200078e0200 */
[----:B------:R-:W-:Y:S01]  /*cf70*/  IMNMX R29, R29, UR4, !PT ;  /* 0x000000041d1d7c17 */ /* 0x000fe2000f800200 */
[----:B------:R-:W-:-:S02]  /*cf80*/  CS2R R14, SRZ ;  /* 0x00000000000e7805 */ /* 0x000fc4000001ff00 */
[----:B------:R-:W-:Y:S01]  /*cf90*/  IMAD.WIDE R36, R36, R37, c[0x0][0x238] ;  /* 0x00008e0024247625 */ /* 0x000fe200078e0225 */
[----:B------:R-:W-:-:S04]  /*cfa0*/  IADD3 R13, -R29, R13, -R4 ;  /* 0x0000000d1d0d7210 */ /* 0x000fc80007ffe904 */
[----:B------:R-:W-:-:S04]  /*cfb0*/  LOP3.LUT R13, R13, 0x1, RZ, 0xc0, !PT ;  /* 0x000000010d0d7812 */ /* 0x000fc800078ec0ff */
[----:B------:R-:W-:Y:S02]  /*cfc0*/  ISETP.NE.U32.AND P0, PT, R13, 0x1, PT ;  /* 0x000000010d00780c */ /* 0x000fe40003f05070 */
[----:B------:R-:W-:-:S11]  /*cfd0*/  CS2R R12, SRZ ;  /* 0x00000000000c7805 */ /* 0x000fd6000001ff00 */
        /* <DEDUP_REMOVED lines=17> */
[----:B------:R-:W-:Y:S05]  /*d0f0*/  @P1 BRA `(.L_x_2167) ;  /* 0x000000c000001947 */ /* 0x000fea0003800000 */
[----:B------:R-:W-:Y:S01]  /*d100*/  ISETP.NE.AND P3, PT, R2, RZ, PT ;  /* 0x000000ff0200720c */ /* 0x000fe20003f65270 */
[----:B-1----:R-:W1:-:S12]  /*d110*/  LDS.128 R12, [R20.X16+0x410] ;  /* 0x00041000140c7984 */ /* 0x002e58000000cc00 */
        /* <DEDUP_REMOVED lines=10> */
.L_x_2167:
[C---:B--2--5:R-:W-:Y:S01]  /*d1c0*/  FFMA.FTZ R12, R31.reuse, R32, RZ ;  /* 0x000000201f0c7223 */ /* 0x064fe200000100ff */
[----:B------:R-:W-:Y:S01]  /*d1d0*/  IADD3 R40, R30, 0x1, RZ ;  /* 0x000000011e287810 */ /* 0x000fe20007ffe0ff */
[C---:B------:R-:W-:Y:S02]  /*d1e0*/  FFMA.FTZ R13, R31.reuse, R33, RZ ;  /* 0x000000211f0d7223 */ /* 0x040fe400000100ff */
[C---:B-1----:R-:W-:Y:S02]  /*d1f0*/  FFMA.FTZ R14, R31.reuse, R34, RZ ;  /* 0x000000221f0e7223 */ /* 0x042fe400000100ff */
[----:B------:R-:W-:Y:S02]  /*d200*/  FFMA.FTZ R15, R31, R35, RZ ;  /* 0x000000231f0f7223 */ /* 0x000fe400000100ff */
.L_x_2166:
[----:B------:R-:W-:Y:S05]  /*d210*/  BSYNC B2 ;  /* 0x0000000000027941 */ /* 0x000fea0003800000 */
.L_x_2165:
[----:B------:R-:W-:-:S04]  /*d220*/  IADD3 R32, -R4, -0x2, -R23 ;  /* 0xfffffffe04207810 */ /* 0x000fc80007ffe917 */
[----:B------:R-:W-:-:S13]  /*d230*/  ISETP.NE.AND P0, PT, R32, R29, PT ;  /* 0x0000001d2000720c */ /* 0x000fda0003f05270 */
[----:B------:R-:W-:Y:S05]  /*d240*/  @!P0 BRA `(.L_x_2164) ;  /* 0x000004a000008947 */ /* 0x000fea0003800000 */
[----:B------:R-:W-:Y:S01]  /*d250*/  IMAD R34, R28, c[0x0][0x1d4], RZ ;  /* 0x000075001c227a24 */ /* 0x000fe200078e02ff */
[C---:B------:R-:W-:Y:S01]  /*d260*/  LEA R31, R40.reuse, 0x4, 0x2 ;  /* 0x00000004281f7811 */ /* 0x040fe200078e10ff */
[----:B------:R-:W-:Y:S01]  /*d270*/  IMAD.MOV.U32 R35, RZ, RZ, c[0x0][0x1d8] ;  /* 0x00007600ff237624 */ /* 0x000fe200078e00ff */
[----:B------:R-:W-:Y:S01]  /*d280*/  SHF.R.S32.HI R29, RZ, 0x1f, R40 ;  /* 0x0000001fff1d7819 */ /* 0x000fe20000011428 */
[----:B------:R-:W-:Y:S01]  /*d290*/  IMAD R42, R40, 0xa0, RZ ;  /* 0x000000a0282a7824 */ /* 0x000fe200078e02ff */
[----:B------:R-:W-:Y:S01]  /*d2a0*/  IADD3 R33, P0, R34, R40, RZ ;  /* 0x0000002822217210 */ /* 0x000fe20007f1e0ff */
[----:B------:R-:W-:-:S03]  /*d2b0*/  IMAD R31, R4, -0x4, R31 ;  /* 0xfffffffc041f7824 */ /* 0x000fc600078e021f */
[----:B------:R-:W-:Y:S01]  /*d2c0*/  LEA.HI.X.SX32 R34, R34, R29, 0x1, P0 ;  /* 0x0000001d22227211 */ /* 0x000fe200000f0eff */
[----:B------:R-:W-:Y:S01]  /*d2d0*/  IMAD R29, R35, c[0x0][0x1d4], RZ ;  /* 0x00007500231d7a24 */ /* 0x000fe200078e02ff */
[----:B------:R-:W-:Y:S02]  /*d2e0*/  LEA R32, P0, R33, c[0x0][0x1a8], 0x2 ;  /* 0x00006a0021207a11 */ /* 0x000fe400078010ff */
[----:B------:R-:W-:Y:S01]  /*d2f0*/  IADD3 R31, R31, 0x810, RZ ;  /* 0x000008101f1f7810 */ /* 0x000fe20007ffe0ff */
[----:B------:R-:W-:Y:S01]  /*d300*/  IMAD R29, R29, 0xa0, RZ ;  /* 0x000000a01d1d7824 */ /* 0x000fe200078e02ff */
[----:B------:R-:W-:-:S05]  /*d310*/  LEA.HI.X R33, R33, c[0x0][0x1ac], R34, 0x2, P0 ;  /* 0x00006b0021217a11 */ /* 0x000fca00000f1422 */
.L_x_2170:
[----:B---3--:R-:W2:Y:S01]  /*d320*/  LDG.E R34, [R32.64] ;  /* 0x0000002420227981 */ /* 0x008ea2000c1e1900 */
[----:B------:R-:W-:Y:S02]  /*d330*/  IADD3 R35, P2, R6, R42, RZ ;  /* 0x0000002a06237210 */ /* 0x000fe40007f5e0ff */
[----:B------:R-:W-:Y:S02]  /*d340*/  ISETP.NE.AND P3, PT, R2, RZ, PT ;  /* 0x000000ff0200720c */ /* 0x000fe40003f65270 */
[----:B------:R-:W-:-:S02]  /*d350*/  LEA.HI.X.SX32 R44, R42, R5, 0x1, P2 ;  /* 0x000000052a2c7211 */ /* 0x000fc400010f0eff */
        /* <DEDUP_REMOVED lines=20> */
.L_x_2168:
[----:B-1----:R-:W3:Y:S04]  /*d4a0*/  LDG.E R34, [R32.64+0x4] ;  /* 0x0000042420227981 */ /* 0x002ee8000c1e1900 */
[----:B------:R-:W1:Y:S01]  /*d4b0*/  LDS R41, [R31+-0x4] ;  /* 0xfffffc001f297984 */ /* 0x000e620000000800 */
[----:B---3--:R-:W-:-:S05]  /*d4c0*/  IMAD R34, R29, R34, R42 ;  /* 0x000000221d227224 */ /* 0x008fca00078e022a */
        /* <DEDUP_REMOVED lines=22> */
.L_x_2169:
[----:B------:R2:W4:Y:S01]  /*d630*/  LDS R15, [R31] ;  /* 0x000000001f0f7984 */ /* 0x0005220000000800 */
[----:B------:R-:W-:Y:S02]  /*d640*/  IADD3 R32, P0, R32, 0x8, RZ ;  /* 0x0000000820207810 */ /* 0x000fe40007f1e0ff */
[----:B------:R-:W-:Y:S02]  /*d650*/  IADD3 R40, R40, 0x2, RZ ;  /* 0x0000000228287810 */ /* 0x000fe40007ffe0ff */
[----:B------:R-:W-:Y:S01]  /*d660*/  IADD3 R42, R42, 0x140, RZ ;  /* 0x000001402a2a7810 */ /* 0x000fe20007ffe0ff */
[----:B------:R-:W-:Y:S01]  /*d670*/  IMAD.X R33, RZ, RZ, R33, P0 ;  /* 0x000000ffff217224 */ /* 0x000fe200000e0621 */
[----:B------:R-:W-:Y:S02]  /*d680*/  ISETP.GE.AND P0, PT, R40, R27, PT ;  /* 0x0000001b2800720c */ /* 0x000fe40003f06270 */
[----:B--2---:R-:W-:Y:S01]  /*d690*/  IADD3 R31, R31, 0x8, RZ ;  /* 0x000000081f1f7810 */ /* 0x004fe20007ffe0ff */
[----:B----4-:R-:W-:-:S02]  /*d6a0*/  FFMA.FTZ R12, R15, R48, R44 ;  /* 0x000000300f0c7223 */ /* 0x010fc4000001002c */
[C---:B------:R-:W-:Y:S02]  /*d6b0*/  FFMA.FTZ R13, R15.reuse, R49, R52 ;  /* 0x000000310f0d7223 */ /* 0x040fe40000010034 */
[C---:B------:R-:W-:Y:S02]  /*d6c0*/  FFMA.FTZ R14, R15.reuse, R50, R46 ;  /* 0x000000320f0e7223 */ /* 0x040fe4000001002e */
[----:B------:R-:W-:-:S04]  /*d6d0*/  FFMA.FTZ R15, R15, R51, R54 ;  /* 0x000000330f0f7223 */ /* 0x000fc80000010036 */
[----:B------:R-:W-:Y:S05]  /*d6e0*/  @!P0 BRA `(.L_x_2170) ;  /* 0xfffffc3000008947 */ /* 0x000fea000383ffff */
.L_x_2164:
[----:B------:R-:W-:Y:S05]  /*d6f0*/  BSYNC B1 ;  /* 0x0000000000017941 */ /* 0x000fea0003800000 */
.L_x_2163:
[----:B------:R-:W-:-:S13]  /*d700*/  ISETP.GE.AND P0, PT, R30, R17, PT ;  /* 0x000000111e00720c */ /* 0x000fda0003f06270 */
[----:B------:R-:W-:Y:S05]  /*d710*/  @P0 BRA `(.L_x_2162) ;  /* 0x00000d5000000947 */ /* 0x000fea0003800000 */
[----:B------:R-:W-:Y:S01]  /*d720*/  LOP3.LUT R27, RZ, R23, RZ, 0x33, !PT ;  /* 0x00000017ff1b7212 */ /* 0x000fe200078e33ff */
[----:B------:R-:W-:Y:S01]  /*d730*/  IMAD R29, R26, c[0x0][0x1d8], R7 ;  /* 0x000076001a1d7a24 */ /* 0x000fe200078e0207 */
[----:B------:R-:W-:Y:S01]  /*d740*/  BSSY B1, `(.L_x_2171) ;  /* 0x0000045000017945 */ /* 0x000fe20003800000 */
[----:B------:R-:W-:Y:S01]  /*d750*/  IMAD.MOV.U32 R32, RZ, RZ, 0x4 ;  /* 0x00000004ff207424 */ /* 0x000fe200078e00ff */
[----:B------:R-:W-:Y:S01]  /*d760*/  IADD3 R27, -R4, R25, R27 ;  /* 0x00000019041b7210 */ /* 0x000fe20007ffe11b */
[----:B------:R-:W-:-:S03]  /*d770*/  IMAD R29, R29, 0xa0, R0 ;  /* 0x000000a01d1d7824 */ /* 0x000fc600078e0200 */
[----:B------:R-:W-:Y:S01]  /*d780*/  LOP3.LUT R27, R27, 0x1, RZ, 0xc0, !PT ;  /* 0x000000011b1b7812 */ /* 0x000fe200078ec0ff */
[----:B------:R-:W-:-:S03]  /*d790*/  IMAD.WIDE R32, R29, R32, c[0x0][0x238] ;  /* 0x00008e001d207625 */ /* 0x000fc600078e0220 */
[----:B------:R-:W-:Y:S02]  /*d7a0*/  ISETP.NE.U32.AND P0, PT, R27, 0x1, PT ;  /* 0x000000011b00780c */ /* 0x000fe40003f05070 */
[----:B------:R-:W-:-:S11]  /*d7b0*/  IADD3 R27, -R23, -0x2, R25 ;  /* 0xfffffffe171b7810 */ /* 0x000fd60007ffe119 */
[----:B------:R-:W-:Y:S05]  /*d7c0*/  @P0 BRA `(.L_x_2172) ;  /* 0x000003c000000947 */ /* 0x000fea0003800000 */
[----:B------:R-:W-:Y:S01]  /*d7d0*/  ISETP.GE.AND P0, PT, R30, c[0x0][0x1d4], PT ;  /* 0x000075001e007a0c */ /* 0x000fe20003f06270 */
[----:B------:R-:W-:-:S12]  /*d7e0*/  BSSY B2, `(.L_x_2173) ;  /* 0x0000039000027945 */ /* 0x000fd80003800000 */
[----:B------:R-:W-:Y:S05]  /*d7f0*/  @!P0 BRA `(.L_x_2174) ;  /* 0x0000037000008947 */ /* 0x000fea0003800000 */
[----:B------:R-:W-:Y:S01]  /*d800*/  IABS R36, c[0x0][0x1d4] ;  /* 0x0000750000247a13 */ /* 0x000fe20000000000 */
[----:B---3--:R-:W-:Y:S01]  /*d810*/  IMAD.MOV.U32 R34, RZ, RZ, RZ ;  /* 0x000000ffff227224 */ /* 0x008fe200078e00ff */
[----:B------:R-:W-:Y:S01]  /*d820*/  IABS R31, R30 ;  /* 0x0000001e001f7213 */ /* 0x000fe20000000000 */
[----:B------:R-:W2:Y:S01]  /*d830*/  LDS R23, [R23.X4+0x810] ;  /* 0x0008100017177984 */ /* 0x000ea20000004800 */
[----:B------:R-:W3:Y:S01]  /*d840*/  I2F.RP R37, R36 ;  /* 0x0000002400257306 */ /* 0x000ee20000209400 */
[----:B------:R-:W-:Y:S02]  /*d850*/  ISETP.GE.AND P1, PT, R30, RZ, PT ;  /* 0x000000ff1e00720c */ /* 0x000fe40003f26270 */
[----:B------:R-:W-:-:S05]  /*d860*/  ISETP.NE.AND P2, PT, RZ, c[0x0][0x1d4], PT ;  /* 0x00007500ff007a0c */ /* 0x000fca0003f45270 */
[----:B---3--:R-:W3:Y:S02]  /*d870*/  MUFU.RCP R37, R37 ;  /* 0x0000002500257308 */ /* 0x008ee40000001000 */
[----:B---3--:R-:W-:-:S06]  /*d880*/  IADD3 R35, R37, 0xffffffe, RZ ;  /* 0x0ffffffe25237810 */ /* 0x008fcc0007ffe0ff */
[----:B------:R-:W3:Y:S02]  /*d890*/  F2I.FTZ.U32.TRUNC.NTZ R35, R35 ;  /* 0x0000002300237305 */ /* 0x000ee4000021f000 */
[----:B---3--:R-:W-:-:S05]  /*d8a0*/  IADD3 R29, RZ, -R35, RZ ;  /* 0x80000023ff1d7210 */ /* 0x008fca0007ffe0ff */
[----:B------:R-:W-:-:S04]  /*d8b0*/  IMAD R29, R29, R36, RZ ;  /* 0x000000241d1d7224 */ /* 0x000fc800078e02ff */
[----:B------:R-:W-:-:S06]  /*d8c0*/  IMAD.HI.U32 R34, R35, R29, R34 ;  /* 0x0000001d23227227 */ /* 0x000fcc00078e0022 */
[----:B------:R-:W-:-:S04]  /*d8d0*/  IMAD.HI.U32 R29, R34, R31, RZ ;  /* 0x0000001f221d7227 */ /* 0x000fc800078e00ff */
[----:B------:R-:W-:-:S04]  /*d8e0*/  IMAD.MOV R34, RZ, RZ, -R29 ;  /* 0x000000ffff227224 */ /* 0x000fc800078e0a1d */
[----:B------:R-:W-:-:S05]  /*d8f0*/  IMAD R29, R36, R34, R31 ;  /* 0x00000022241d7224 */ /* 0x000fca00078e021f */
[----:B------:R-:W-:-:S13]  /*d900*/  ISETP.GT.U32.AND P0, PT, R36, R29, PT ;  /* 0x0000001d2400720c */ /* 0x000fda0003f04070 */
[----:B------:R-:W-:-:S05]  /*d910*/  @!P0 IMAD.IADD R29, R29, 0x1, -R36 ;  /* 0x000000011d1d8824 */ /* 0x000fca00078e0a24 */
[----:B------:R-:W-:-:S13]  /*d920*/  ISETP.GT.U32.AND P0, PT, R36, R29, PT ;  /* 0x0000001d2400720c */ /* 0x000fda0003f04070 */
[----:B------:R-:W-:Y:S01]  /*d930*/  @!P0 IADD3 R29, R29, -R36, RZ ;  /* 0x800000241d1d8210 */ /* 0x000fe20007ffe0ff */
[----:B------:R-:W-:-:S04]  /*d940*/  IMAD R36, R28, c[0x0][0x1d4], RZ ;  /* 0x000075001c247a24 */ /* 0x000fc800078e02ff */
[----:B------:R-:W-:Y:S01]  /*d950*/  @!P1 IMAD.MOV R29, RZ, RZ, -R29 ;  /* 0x000000ffff1d9224 */ /* 0x000fe200078e0a1d */
        /* <DEDUP_REMOVED lines=11> */
[----:B-1----:R-:W-:Y:S02]  /*da10*/  LEA.HI.X.SX32 R38, R36, R22, 0x1, P0 ;  /* 0x0000001624267211 */ /* 0x002fe400000f0eff */
[----:B------:R-:W-:-:S04]  /*da20*/  LEA R36, P0, R29, c[0x0][0x1a0], 0x2 ;  /* 0x000068001d247a11 */ /* 0x000fc800078010ff */
[----:B------:R-:W-:-:S06]  /*da30*/  LEA.HI.X R37, R29, c[0x0][0x1a4], R38, 0x2, P0 ;  /* 0x000069001d257a11 */ /* 0x000fcc00000f1426 */
[----:B------:R-:W5:Y:S01]  /*da40*/  LDG.E.128 R36, [R36.64] ;  /* 0x0000002424247981 */ /* 0x000f62000c1e1d00 */
[----:B------:R-:W-:-:S13]  /*da50*/  ISETP.NE.AND P0, PT, RZ, c[0x0][0x1ec], PT ;  /* 0x00007b00ff007a0c */ /* 0x000fda0003f05270 */
[----:B------:R-:W-:Y:S05]  /*da60*/  @P0 BRA `(.L_x_2175) ;  /* 0x000000c000000947 */ /* 0x000fea0003800000 */
[----:B--2---:R-:W-:Y:S01]  /*da70*/  ISETP.NE.AND P3, PT, R2, RZ, PT ;  /* 0x000000ff0200720c */ /* 0x004fe20003f65270 */
        /* <DEDUP_REMOVED lines=11> */
.L_x_2175:
[C---:B--2--5:R-:W-:Y:S02]  /*db30*/  FFMA.FTZ R12, R23.reuse, R36, R12 ;  /* 0x00000024170c7223 */ /* 0x064fe4000001000c */
[C---:B------:R-:W-:Y:S02]  /*db40*/  FFMA.FTZ R13, R23.reuse, R37, R13 ;  /* 0x00000025170d7223 */ /* 0x040fe4000001000d */
[C---:B------:R-:W-:Y:S02]  /*db50*/  FFMA.FTZ R14, R23.reuse, R38, R14 ;  /* 0x00000026170e7223 */ /* 0x040fe4000001000e */
[----:B------:R-:W-:Y:S02]  /*db60*/  FFMA.FTZ R15, R23, R39, R15 ;  /* 0x00000027170f7223 */ /* 0x000fe4000001000f */
.L_x_2174:
[----:B------:R-:W-:Y:S05]  /*db70*/  BSYNC B2 ;  /* 0x0000000000027941 */ /* 0x000fea0003800000 */
.L_x_2173:
[----:B------:R-:W-:Y:S02]  /*db80*/  IADD3 R30, R30, 0x1, RZ ;  /* 0x000000011e1e7810 */ /* 0x000fe40007ffe0ff */
.L_x_2172:
[----:B------:R-:W-:Y:S05]  /*db90*/  BSYNC B1 ;  /* 0x0000000000017941 */ /* 0x000fea0003800000 */
.L_x_2171:
[----:B------:R-:W-:-:S13]  /*dba0*/  ISETP.NE.AND P0, PT, R27, R4, PT ;  /* 0x000000041b00720c */ /* 0x000fda0003f05270 */
[----:B------:R-:W-:Y:S05]  /*dbb0*/  @!P0 BRA `(.L_x_2162) ;  /* 0x000008b000008947 */ /* 0x000fea0003800000 */
[----:B-1----:R-:W-:Y:S01]  /*dbc0*/  IMAD.SHL.U32 R19, R4, 0x4, RZ ;  /* 0x0000000404137824 */ /* 0x002fe200078e00ff */
[----:B------:R-:W-:Y:S01]  /*dbd0*/  HFMA2.MMA R27, -RZ, RZ, 0, 0 ;  /* 0x00000000ff1b7435 */ /* 0x000fe200000001ff */
[----:B------:R-:W-:Y:S02]  /*dbe0*/  IMAD.MOV.U32 R23, RZ, RZ, 0xa0 ;  /* 0x000000a0ff177424 */ /* 0x000fe400078e00ff */
[C---:B------:R-:W-:Y:S02]  /*dbf0*/  IMAD R52, R30.reuse, 0x4, -R19 ;  /* 0x000000041e347824 */ /* 0x040fe400078e0a13 */
[----:B------:R-:W-:-:S05]  /*dc00*/  IMAD R23, R30, R23, 0xa0 ;  /* 0x000000a01e177424 */ /* 0x000fca00078e0217 */
.L_x_2182:
        /* <DEDUP_REMOVED lines=8> */
[----:B---3--:R-:W-:Y:S05]  /*dc90*/  @!P0 BRA `(.L_x_2177) ;  /* 0x0000039000008947 */ /* 0x008fea0003800000 */
[----:B------:R-:W-:Y:S02]  /*dca0*/  IABS R29, c[0x0][0x1d4] ;  /* 0x00007500001d7a13 */ /* 0x000fe40000000000 */
[----:B------:R-:W-:Y:S02]  /*dcb0*/  IABS R38, R30 ;  /* 0x0000001e00267213 */ /* 0x000fe40000000000 */
[----:B---3--:R-:W1:Y:S01]  /*dcc0*/  I2F.RP R34, R29 ;  /* 0x0000001d00227306 */ /* 0x008e620000209400 */
[----:B------:R-:W-:Y:S02]  /*dcd0*/  ISETP.GE.AND P1, PT, R30, RZ, PT ;  /* 0x000000ff1e00720c */ /* 0x000fe40003f26270 */
[----:B------:R-:W-:-:S05]  /*dce0*/  ISETP.NE.AND P2, PT, RZ, c[0x0][0x1d4], PT ;  /* 0x00007500ff007a0c */ /* 0x000fca0003f45270 */
[----:B-1----:R-:W1:Y:S02]  /*dcf0*/  MUFU.RCP R34, R34 ;  /* 0x0000002200227308 */ /* 0x002e640000001000 */
[----:B-1----:R-:W-:Y:S01]  /*dd00*/  IADD3 R35, R34, 0xffffffe, RZ ;  /* 0x0ffffffe22237810 */ /* 0x002fe20007ffe0ff */
[----:B------:R-:W-:-:S05]  /*dd10*/  IMAD R34, R28, c[0x0][0x1d4], RZ ;  /* 0x000075001c227a24 */ /* 0x000fca00078e02ff */
[----:B------:R-:W1:Y:S02]  /*dd20*/  F2I.FTZ.U32.TRUNC.NTZ R19, R35 ;  /* 0x0000002300137305 */ /* 0x000e64000021f000 */
[----:B-1----:R-:W-:-:S04]  /*dd30*/  IMAD.MOV R18, RZ, RZ, -R19 ;  /* 0x000000ffff127224 */ /* 0x002fc800078e0a13 */
[----:B------:R-:W-:Y:S01]  /*dd40*/  IMAD R39, R18, R29, RZ ;  /* 0x0000001d12277224 */ /* 0x000fe200078e02ff */
[----:B------:R-:W-:-:S05]  /*dd50*/  MOV R18, RZ ;  /* 0x000000ff00127202 */ /* 0x000fca0000000f00 */
        /* <DEDUP_REMOVED lines=8> */
[----:B------:R-:W-:-:S05]  /*dde0*/  @!P0 IADD3 R18, R18, -R29, RZ ;  /* 0x8000001d12128210 */ /* 0x000fca0007ffe0ff */
        /* <DEDUP_REMOVED lines=32> */
.L_x_2178:
[C---:B-12--5:R-:W-:Y:S02]  /*dff0*/  FFMA.FTZ R12, R29.reuse, R40, R12 ;  /* 0x000000281d0c7223 */ /* 0x066fe4000001000c */
[C---:B------:R-:W-:Y:S02]  /*e000*/  FFMA.FTZ R13, R29.reuse, R41, R13 ;  /* 0x000000291d0d7223 */ /* 0x040fe4000001000d */
[C---:B------:R-:W-:Y:S02]  /*e010*/  FFMA.FTZ R14, R29.reuse, R42, R14 ;  /* 0x0000002a1d0e7223 */ /* 0x040fe4000001000e */
[----:B------:R-:W-:Y:S02]  /*e020*/  FFMA.FTZ R15, R29, R43, R15 ;  /* 0x0000002b1d0f7223 */ /* 0x000fe4000001000f */
.L_x_2177:
[----:B------:R-:W-:Y:S05]  /*e030*/  BSYNC B1 ;  /* 0x0000000000017941 */ /* 0x000fea0003800000 */
.L_x_2176:
[----:B------:R-:W-:Y:S01]  /*e040*/  IADD3 R40, R30, 0x1, RZ ;  /* 0x000000011e287810 */ /* 0x000fe20007ffe0ff */
[----:B------:R-:W-:Y:S03]  /*e050*/  BSSY B1, `(.L_x_2179) ;  /* 0x000003c000017945 */ /* 0x000fe60003800000 */
[----:B------:R-:W-:-:S13]  /*e060*/  ISETP.GE.AND P0, PT, R40, c[0x0][0x1d4], PT ;  /* 0x0000750028007a0c */ /* 0x000fda0003f06270 */
[----:B------:R-:W-:Y:S05]  /*e070*/  @!P0 BRA `(.L_x_2180) ;  /* 0x0000039000008947 */ /* 0x000fea0003800000 */
        /* <DEDUP_REMOVED lines=11> */
[----:B------:R-:W-:-:S10]  /*e130*/  HFMA2.MMA R18, -RZ, RZ, 0, 0 ;  /* 0x00000000ff127435 */ /* 0x000fd400000001ff */
        /* <DEDUP_REMOVED lines=41> */
.L_x_2181:
[C---:B-12--5:R-:W-:Y:S02]  /*e3d0*/  FFMA.FTZ R12, R29.reuse, R40, R12 ;  /* 0x000000281d0c7223 */ /* 0x066fe4000001000c */
[C---:B------:R-:W-:Y:S02]  /*e3e0*/  FFMA.FTZ R13, R29.reuse, R41, R13 ;  /* 0x000000291d0d7223 */ /* 0x040fe4000001000d */
[C---:B------:R-:W-:Y:S02]  /*e3f0*/  FFMA.FTZ R14, R29.reuse, R42, R14 ;  /* 0x0000002a1d0e7223 */ /* 0x040fe4000001000e */
[----:B------:R-:W-:Y:S02]  /*e400*/  FFMA.FTZ R15, R29, R43, R15 ;  /* 0x0000002b1d0f7223 */ /* 0x000fe4000001000f */
.L_x_2180:
[----:B------:R-:W-:Y:S05]  /*e410*/  BSYNC B1 ;  /* 0x0000000000017941 */ /* 0x000fea0003800000 */
.L_x_2179:
[----:B------:R-:W-:Y:S02]  /*e420*/  IADD3 R30, R30, 0x2, RZ ;  /* 0x000000021e1e7810 */ /* 0x000fe40007ffe0ff */
[----:B------:R-:W-:Y:S02]  /*e430*/  IADD3 R27, R27, 0x8, RZ ;  /* 0x000000081b1b7810 */ /* 0x000fe40007ffe0ff */
[----:B------:R-:W-:-:S02]  /*e440*/  ISETP.GE.AND P0, PT, R30, R17, PT ;  /* 0x000000111e00720c */ /* 0x000fc40003f06270 */
[----:B------:R-:W-:-:S11]  /*e450*/  IADD3 R23, R23, 0x140, RZ ;  /* 0x0000014017177810 */ /* 0x000fd60007ffe0ff */
[----:B------:R-:W-:Y:S05]  /*e460*/  @!P0 BRA `(.L_x_2182) ;  /* 0xfffff7a000008947 */ /* 0x000fea000383ffff */
.L_x_2162:
[----:B------:R-:W-:Y:S05]  /*e470*/  BSYNC B0 ;  /* 0x0000000000007941 */ /* 0x000fea0003800000 */
.L_x_2161:
[----:B------:R-:W-:Y:S01]  /*e480*/  ISETP.GE.AND P0, PT, R20, 0x28, PT ;  /* 0x000000281400780c */ /* 0x000fe20003f06270 */
[----:B------:R-:W-:Y:S03]  /*e490*/  BSSY B0, `(.L_x_2183) ;  /* 0x0000026000007945 */ /* 0x000fe60003800000 */
[----:B------:R-:W-:-:S13]  /*e4a0*/  ISETP.LT.U32.AND P0, PT, R24, 0x7f, !P0 ;  /* 0x0000007f1800780c */ /* 0x000fda0004701070 */
[----:B------:R-:W-:Y:S05]  /*e4b0*/  @!P0 BRA `(.L_x_2184) ;  /* 0x0000023000008947 */ /* 0x000fea0003800000 */
[----:B-1----:R-:W-:-:S04]  /*e4c0*/  IMAD.MOV.U32 R18, RZ, RZ, 0xa0 ;  /* 0x000000a0ff127424 */ /* 0x002fc800078e00ff */
[----:B------:R-:W-:-:S05]  /*e4d0*/  IMAD R25, R25, R18, -0xa0 ;  /* 0xffffff6019197424 */ /* 0x000fca00078e0212 */
[----:B------:R-:W-:-:S04]  /*e4e0*/  IADD3 R19, P1, R6, R25, RZ ;  /* 0x0000001906137210 */ /* 0x000fc80007f3e0ff */
[----:B0-----:R-:W-:Y:S02]  /*e4f0*/  LEA.HI.X.SX32 R20, R25, R5, 0x1, P1 ;  /* 0x0000000519147211 */ /* 0x001fe400008f0eff */
[----:B------:R-:W-:-:S04]  /*e500*/  LEA R18, P1, R19, c[0x0][0x1a0], 0x2 ;  /* 0x0000680013127a11 */ /* 0x000fc800078210ff */
[----:B------:R-:W-:-:S05]  /*e510*/  LEA.HI.X R19, R19, c[0x0][0x1a4], R20, 0x2, P1 ;  /* 0x0000690013137a11 */ /* 0x000fca00008f1414 */
[----:B------:R0:W5:Y:S01]  /*e520*/  LDG.E.128 R20, [R18.64] ;  /* 0x0000002412147981 */ /* 0x000162000c1e1d00 */
[----:B------:R-:W-:Y:S02]  /*e530*/  IADD3 R4, R17, -R4, RZ ;  /* 0x8000000411047210 */ /* 0x000fe40007ffe0ff */
[----:B------:R-:W-:-:S03]  /*e540*/  ISETP.NE.AND P1, PT, RZ, c[0x0][0x1ec], PT ;  /* 0x00007b00ff007a0c */ /* 0x000fc60003f25270 */
[----:B------:R0:W1:Y:S10]  /*e550*/  LDS R17, [R4.X4+0x810] ;  /* 0x0008100004117984 */ /* 0x0000740000004800 */
[----:B------:R-:W-:Y:S05]  /*e560*/  @P1 BRA `(.L_x_2185) ;  /* 0x0000014000001947 */ /* 0x000fea0003800000 */
[----:B0-----:R-:W-:-:S13]  /*e570*/  ISETP.NE.AND P2, PT, R2, RZ, PT ;  /* 0x000000ff0200720c */ /* 0x001fda0003f45270 */
[----:B------:R-:W-:Y:S02]  /*e580*/  @P2 IMAD R7, R26, c[0x0][0x1d8], R7 ;  /* 0x000076001a072a24 */ /* 0x000fe400078e0207 */
[----:B------:R-:W-:Y:S02]  /*e590*/  @P2 IMAD.MOV.U32 R18, RZ, RZ, 0x4 ;  /* 0x00000004ff122424 */ /* 0x000fe400078e00ff */
[----:B------:R-:W-:-:S04]  /*e5a0*/  @P2 IMAD R7, R7, 0xa0, R0 ;  /* 0x000000a007072824 */ /* 0x000fc800078e0200 */
[----:B------:R-:W-:-:S05]  /*e5b0*/  @P2 IMAD.WIDE R18, R7, R18, c[0x0][0x238] ;  /* 0x00008e0007122625 */ /* 0x000fca00078e0212 */
[----:B------:R-:W2:Y:S01]  /*e5c0*/  @P2 LDG.E.128 R24, [R18.64] ;  /* 0x0000002412182981 */ /* 0x000ea2000c1e1d00 */
[----:B------:R-:W-:Y:S02]  /*e5d0*/  IMAD R16, R16, 0xa0, RZ ;  /* 0x000000a010107824 */ /* 0x000fe400078e02ff */
[----:B-----5:R-:W-:Y:S02]  /*e5e0*/  FADD.FTZ R20, R20, R8 ;  /* 0x0000000814147221 */ /* 0x020fe40000010000 */
[----:B------:R-:W-:Y:S01]  /*e5f0*/  FADD.FTZ R21, R21, R9 ;  /* 0x0000000915157221 */ /* 0x000fe20000010000 */
[----:B------:R-:W-:Y:S01]  /*e600*/  IADD3 R6, P1, R6, R16, RZ ;  /* 0x0000001006067210 */ /* 0x000fe20007f3e0ff */
[----:B------:R-:W-:Y:S02]  /*e610*/  FADD.FTZ R22, R22, R10 ;  /* 0x0000000a16167221 */ /* 0x000fe40000010000 */
[----:B------:R-:W-:Y:S01]  /*e620*/  FADD.FTZ R23, R23, R11 ;  /* 0x0000000b17177221 */ /* 0x000fe20000010000 */
[----:B------:R-:W-:-:S02]  /*e630*/  LEA.HI.X.SX32 R5, R16, R5, 0x1, P1 ;  /* 0x0000000510057211 */ /* 0x000fc400008f0eff */
[----:B------:R-:W-:-:S04]  /*e640*/  LEA R4, P1, R6, c[0x0][0x1a0], 0x2 ;  /* 0x0000680006047a11 */ /* 0x000fc800078210ff */
[----:B------:R-:W-:Y:S01]  /*e650*/  LEA.HI.X R5, R6, c[0x0][0x1a4], R5, 0x2, P1 ;  /* 0x0000690006057a11 */ /* 0x000fe200008f1405 */
[----:B--2---:R-:W-:Y:S02]  /*e660*/  @P2 FMUL.FTZ R20, R20, R24 ;  /* 0x0000001814142220 */ /* 0x004fe40000410000 */
[----:B------:R-:W-:Y:S02]  /*e670*/  @P2 FMUL.FTZ R21, R21, R25 ;  /* 0x0000001915152220 */ /* 0x000fe40000410000 */
[----:B------:R-:W-:Y:S02]  /*e680*/  @P2 FMUL.FTZ R22, R22, R26 ;  /* 0x0000001a16162220 */ /* 0x000fe40000410000 */
[----:B------:R-:W-:-:S05]  /*e690*/  @P2 FMUL.FTZ R23, R23, R27 ;  /* 0x0000001b17172220 */ /* 0x000fca0000410000 */
[----:B------:R0:W-:Y:S02]  /*e6a0*/  STG.E.128 [R4.64], R20 ;  /* 0x0000001404007986 */ /* 0x0001e4000c101d24 */
.L_x_2185:
[C---:B01---5:R-:W-:Y:S02]  /*e6b0*/  FFMA.FTZ R12, R17.reuse, R20, R12 ;  /* 0x00000014110c7223 */ /* 0x063fe4000001000c */
[C---:B------:R-:W-:Y:S02]  /*e6c0*/  FFMA.FTZ R13, R17.reuse, R21, R13 ;  /* 0x00000015110d7223 */ /* 0x040fe4000001000d */
[C---:B------:R-:W-:Y:S02]  /*e6d0*/  FFMA.FTZ R14, R17.reuse, R22, R14 ;  /* 0x00000016110e7223 */ /* 0x040fe4000001000e */
[----:B------:R-:W-:Y:S02]  /*e6e0*/  FFMA.FTZ R15, R17, R23, R15 ;  /* 0x00000017110f7223 */ /* 0x000fe4000001000f */
.L_x_2184:
[----:B------:R-:W-:Y:S05]  /*e6f0*/  BSYNC B0 ;  /* 0x0000000000007941 */ /* 0x000fea0003800000 */
.L_x_2183:
[----:B------:R-:W-:Y:S06]  /*e700*/  BAR.SYNC.DEFER_BLOCKING 0x0 ;  /* 0x0000000000007b1d */ /* 0x000fec0000010000 */
[----:B------:R-:W-:Y:S05]  /*e710*/  @!P0 EXIT ;  /* 0x000000000000894d */ /* 0x000fea0003800000 */
[----:B------:R-:W-:-:S05]  /*e720*/  IMAD.MOV.U32 R2, RZ, RZ, c[0x0][0x258] ;  /* 0x00009600ff027624 */ /* 0x000fca00078e00ff */
[----:B------:R-:W-:-:S13]  /*e730*/  ISETP.NE.AND P0, PT, R2, 0x2, PT ;  /* 0x000000020200780c */ /* 0x000fda0003f05270 */
[----:B------:R-:W-:Y:S02]  /*e740*/  @P0 IMAD.MOV.U32 R5, RZ, RZ, 0x4 ;  /* 0x00000004ff050424 */ /* 0x000fe400078e00ff */
[----:B------:R-:W-:-:S04]  /*e750*/  @P0 IMAD R4, R3, 0xa0, R0 ;  /* 0x000000a003040824 */ /* 0x000fc800078e0200 */
[----:B------:R-:W-:-:S05]  /*e760*/  @P0 IMAD.WIDE R4, R4, R5, c[0x0][0x160] ;  /* 0x0000580004040625 */ /* 0x000fca00078e0205 */
[----:B------:R2:W-:Y:S01]  /*e770*/  @P0 STG.E.128 [R4.64], R12 ;  /* 0x0000000c04000986 */ /* 0x0005e2000c101d24 */
[----:B------:R-:W-:Y:S05]  /*e780*/  @P0 EXIT ;  /* 0x000000000000094d */ /* 0x000fea0003800000 */
[----:B--2---:R-:W-:Y:S01]  /*e790*/  MOV R4, c[0x0][0x250] ;  /* 0x0000940000047a02 */ /* 0x004fe20000000f00 */
[----:B------:R-:W-:-:S05]  /*e7a0*/  IMAD.MOV.U32 R5, RZ, RZ, c[0x0][0x254] ;  /* 0x00009500ff057624 */ /* 0x000fca00078e00ff */
[----:B------:R-:W2:Y:S01]  /*e7b0*/  LDG.E R4, [R4.64] ;  /* 0x0000002404047981 */ /* 0x000ea2000c1e1900 */
[----:B------:R-:W-:Y:S02]  /*e7c0*/  IMAD R3, R3, 0xa0, R0 ;  /* 0x000000a003037824 */ /* 0x000fe400078e0200 */
[C---:B--2---:R-:W-:Y:S02]  /*e7d0*/  FMUL.FTZ R12, R4.reuse, R12 ;  /* 0x0000000c040c7220 */ /* 0x044fe40000410000 */
[C---:B------:R-:W-:Y:S02]  /*e7e0*/  FMUL.FTZ R13, R4.reuse, R13 ;  /* 0x0000000d040d7220 */ /* 0x040fe40000410000 */
[C---:B------:R-:W-:Y:S02]  /*e7f0*/  FMUL.FTZ R14, R4.reuse, R14 ;  /* 0x0000000e040e7220 */ /* 0x040fe40000410000 */
[----:B------:R-:W2:Y:S01]  /*e800*/  F2I.S8.NTZ R12, R12 ;  /* 0x0000000c000c7305 */ /* 0x000ea20000202100 */
[----:B------:R-:W-:-:S07]  /*e810*/  FMUL.FTZ R15, R4, R15 ;  /* 0x0000000f040f7220 */ /* 0x000fce0000410000 */
[----:B------:R-:W4:Y:S08]  /*e820*/  F2I.S8.NTZ R13, R13 ;  /* 0x0000000d000d7305 */ /* 0x000f300000202100 */
[----:B------:R-:W5:Y:S01]  /*e830*/  F2I.S8.NTZ R14, R14 ;  /* 0x0000000e000e7305 */ /* 0x000f620000202100 */
[----:B--2---:R-:W-:-:S04]  /*e840*/  PRMT R2, R12, 0x8880, RZ ;  /* 0x000088800c027816 */ /* 0x004fc800000000ff */
[----:B------:R-:W-:-:S03]  /*e850*/  PRMT R2, R2, 0x7710, RZ ;  /* 0x0000771002027816 */ /* 0x000fc600000000ff */
[----:B------:R-:W2:Y:S01]  /*e860*/  F2I.S8.NTZ R15, R15 ;  /* 0x0000000f000f7305 */ /* 0x000ea20000202100 */
[----:B----4-:R-:W-:Y:S02]  /*e870*/  PRMT R6, R13, 0x8880, RZ ;  /* 0x000088800d067816 */ /* 0x010fe400000000ff */
[----:B------:R-:W-:Y:S02]  /*e880*/  LOP3.LUT R5, R2, 0xff, RZ, 0xc0, !PT ;  /* 0x000000ff02057812 */ /* 0x000fe400078ec0ff */
[----:B------:R-:W-:Y:S02]  /*e890*/  PRMT R4, R6, 0x7710, RZ ;  /* 0x0000771006047816 */ /* 0x000fe400000000ff */
[----:B-----5:R-:W-:Y:S02]  /*e8a0*/  PRMT R2, R14, 0x8880, RZ ;  /* 0x000088800e027816 */ /* 0x020fe400000000ff */
[----:B------:R-:W-:Y:S02]  /*e8b0*/  PRMT R5, R4, 0x7604, R5 ;  /* 0x0000760404057816 */ /* 0x000fe40000000005 */
[----:B------:R-:W-:-:S02]  /*e8c0*/  PRMT R0, R2, 0x7710, RZ ;  /* 0x0000771002007816 */ /* 0x000fc400000000ff */
[----:B------:R-:W-:Y:S02]  /*e8d0*/  IADD3 R2, P0, R3, c[0x0][0x160], RZ ;  /* 0x0000580003027a10 */ /* 0x000fe40007f1e0ff */
[----:B--2---:R-:W-:Y:S02]  /*e8e0*/  PRMT R4, R15, 0x8880, RZ ;  /* 0x000088800f047816 */ /* 0x004fe400000000ff */
[----:B------:R-:W-:Y:S02]  /*e8f0*/  PRMT R5, R0, 0x7054, R5 ;  /* 0x0000705400057816 */ /* 0x000fe40000000005 */
[----:B------:R-:W-:Y:S02]  /*e900*/  PRMT R4, R4, 0x7710, RZ ;  /* 0x0000771004047816 */ /* 0x000fe400000000ff */
[----:B------:R-:W-:Y:S02]  /*e910*/  LEA.HI.X.SX32 R3, R3, c[0x0][0x164], 0x1, P0 ;  /* 0x0000590003037a11 */ /* 0x000fe400000f0eff */
[----:B------:R-:W-:-:S05]  /*e920*/  PRMT R5, R4, 0x654, R5 ;  /* 0x0000065404057816 */ /* 0x000fca0000000005 */
[----:B------:R-:W-:Y:S01]  /*e930*/  STG.E [R2.64], R5 ;  /* 0x0000000502007986 */ /* 0x000fe2000c101924 */
[----:B------:R-:W-:Y:S05]  /*e940*/  EXIT ;  /* 0x000000000000794d */ /* 0x000fea0003800000 */
.L_x_2124:
[----:B------:R-:W-:Y:S01]  /*e950*/  HFMA2.MMA R156, -RZ, RZ, 0, 1.847743988037109375e-06 ;  /* 0x0000001fff9c7435 */ /* 0x000fe200000001ff */
[----:B-1----:R-:W-:Y:S01]  /*e960*/  IMAD.MOV.U32 R126, RZ, RZ, R237 ;  /* 0x000000ffff7e7224 */ /* 0x002fe200078e00ed */
[----:B------:R-:W-:Y:S01]  /*e970*/  MOV R124, 0xe9b0 ;  /* 0x0000e9b0007c7802 */ /* 0x000fe20000000f00 */
[----:B------:R-:W-:Y:S02]  /*e980*/  IMAD.MOV.U32 R127, RZ, RZ, 0x2 ;  /* 0x00000002ff7f7424 */ /* 0x000fe400078e00ff */
[----:B------:R-:W-:Y:S02]  /*e990*/  IMAD.MOV.U32 R157, RZ, RZ, -0x1 ;  /* 0xffffffffff9d7424 */ /* 0x000fe400078e00ff */
[----:B------:R-:W-:Y:S05]  /*e9a0*/  CALL.REL.NOINC `($__internal_7_$__cuda_sm70_shflsync_bfly_p) ;  /* 0x0000021000007944 */ /* 0x000fea0003c00000 */
[----:B-1----:R-:W-:Y:S01]  /*e9b0*/  IMAD.MOV.U32 R124, RZ, RZ, R126 ;  /* 0x000000ffff7c7224 */ /* 0x002fe200078e007e */
[----:B0-----:R-:W-:Y:S05]  /*e9c0*/  BRA `(.L_x_2186) ;  /* 0xffffd09000007947 */ /* 0x001fea000383ffff */
.L_x_2125:
[----:B-1----:R-:W-:Y:S01]  /*e9d0*/  IMAD.MOV.U32 R126, RZ, RZ, R237 ;  /* 0x000000ffff7e7224 */ /* 0x002fe200078e00ed */
[----:B------:R-:W-:Y:S01]  /*e9e0*/  MOV R127, 0x1 ;  /* 0x00000001007f7802 */ /* 0x000fe20000000f00 */
[----:B------:R-:W-:Y:S01]  /*e9f0*/  IMAD.MOV.U32 R156, RZ, RZ, 0x1f ;  /* 0x0000001fff9c7424 */ /* 0x000fe200078e00ff */
[----:B------:R-:W-:Y:S01]  /*ea00*/  MOV R124, 0xea30 ;  /* 0x0000ea30007c7802 */ /* 0x000fe20000000f00 */
[----:B------:R-:W-:-:S02]  /*ea10*/  IMAD.MOV.U32 R157, RZ, RZ, -0x1 ;  /* 0xffffffffff9d7424 */ /* 0x000fc400078e00ff */
[----:B------:R-:W-:Y:S05]  /*ea20*/  CALL.REL.NOINC `($__internal_7_$__cuda_sm70_shflsync_bfly_p) ;  /* 0x0000019000007944 */ /* 0x000fea0003c00000 */
[----:B-1----:R-:W-:Y:S01]  /*ea30*/  IMAD.MOV.U32 R124, RZ, RZ, R126 ;  /* 0x000000ffff7c7224 */ /* 0x002fe200078e007e */
[----:B0-----:R-:W-:Y:S05]  /*ea40*/  BRA `(.L_x_2187) ;  /* 0xffffd04000007947 */ /* 0x001fea000383ffff */
.L_x_2129:
[----:B------:R-:W-:Y:S01]  /*ea50*/  MOV R126, R3 ;  /* 0x00000003007e7202 */ /* 0x000fe20000000f00 */
[----:B------:R-:W-:Y:S01]  /*ea60*/  IMAD.MOV.U32 R127, RZ, RZ, 0x10 ;  /* 0x00000010ff7f7424 */ /* 0x000fe200078e00ff */
[----:B------:R-:W-:Y:S01]  /*ea70*/  MOV R124, 0xeab0 ;  /* 0x0000eab0007c7802 */ /* 0x000fe20000000f00 */
[----:B------:R-:W-:-:S02]  /*ea80*/  IMAD.MOV.U32 R156, RZ, RZ, 0x1f ;  /* 0x0000001fff9c7424 */ /* 0x000fc400078e00ff */
[----:B------:R-:W-:Y:S02]  /*ea90*/  IMAD.MOV.U32 R157, RZ, RZ, -0x1 ;  /* 0xffffffffff9d7424 */ /* 0x000fe400078e00ff */
[----:B0-----:R-:W-:Y:S05]  /*eaa0*/  CALL.REL.NOINC `($__internal_7_$__cuda_sm70_shflsync_bfly_p) ;  /* 0x0000011000007944 */ /* 0x001fea0003c00000 */
[----:B-1----:R-:W-:Y:S01]  /*eab0*/  MOV R0, R126 ;  /* 0x0000007e00007202 */ /* 0x002fe20000000f00 */
[----:B0-----:R-:W-:Y:S05]  /*eac0*/  BRA `(.L_x_2188) ;  /* 0xffffd21000007947 */ /* 0x001fea000383ffff */
.L_x_2130:
[----:B------:R-:W-:Y:S01]  /*ead0*/  IMAD.MOV.U32 R126, RZ, RZ, R5 ;  /* 0x000000ffff7e7224 */ /* 0x000fe200078e0005 */
[----:B------:R-:W-:Y:S01]  /*eae0*/  MOV R157, 0xffffffff ;  /* 0xffffffff009d7802 */ /* 0x000fe20000000f00 */
[----:B------:R-:W-:Y:S01]  /*eaf0*/  IMAD.MOV.U32 R127, RZ, RZ, 0x8 ;  /* 0x00000008ff7f7424 */ /* 0x000fe200078e00ff */
[----:B------:R-:W-:Y:S01]  /*eb00*/  MOV R124, 0xeb30 ;  /* 0x0000eb30007c7802 */ /* 0x000fe20000000f00 */
[----:B------:R-:W-:Y:S02]  /*eb10*/  IMAD.MOV.U32 R156, RZ, RZ, 0x1f ;  /* 0x0000001fff9c7424 */ /* 0x000fe400078e00ff */
[----:B01----:R-:W-:Y:S05]  /*eb20*/  CALL.REL.NOINC `($__internal_7_$__cuda_sm70_shflsync_bfly_p) ;  /* 0x0000009000007944 */ /* 0x003fea0003c00000 */
[----:B-1----:R-:W-:Y:S01]  /*eb30*/  FMNMX.FTZ R0, R5, R126, !PT ;  /* 0x0000007e05007209 */ /* 0x002fe20007810000 */
[----:B0-----:R-:W-:Y:S01]  /*eb40*/  IMAD.MOV.U32 R127, RZ, RZ, 0x4 ;  /* 0x00000004ff7f7424 */ /* 0x001fe200078e00ff */
[----:B------:R-:W-:Y:S01]  /*eb50*/  MOV R124, 0xeba0 ;  /* 0x0000eba0007c7802 */ /* 0x000fe20000000f00 */
[----:B------:R-:W-:Y:S01]  /*eb60*/  IMAD.MOV.U32 R156, RZ, RZ, 0x1f ;  /* 0x0000001fff9c7424 */ /* 0x000fe200078e00ff */
[----:B------:R-:W-:Y:S01]  /*eb70*/  MOV R126, R0 ;  /* 0x00000000007e7202 */ /* 0x000fe20000000f00 */
[----:B------:R-:W-:-:S02]  /*eb80*/  IMAD.MOV.U32 R157, RZ, RZ, -0x1 ;  /* 0xffffffffff9d7424 */ /* 0x000fc400078e00ff */
[----:B------:R-:W-:Y:S05]  /*eb90*/  CALL.REL.NOINC `($__internal_7_$__cuda_sm70_shflsync_bfly_p) ;  /* 0x0000002000007944 */ /* 0x000fea0003c00000 */
[----:B-1----:R-:W-:Y:S01]  /*eba0*/  IMAD.MOV.U32 R3, RZ, RZ, R126 ;  /* 0x000000ffff037224 */ /* 0x002fe200078e007e */
[----:B0-----:R-:W-:Y:S05]  /*ebb0*/  BRA `(.L_x_2189) ;  /* 0xffffd17000007947 */ /* 0x001fea000383ffff */
        .weak           $__internal_7_$__cuda_sm70_shflsync_bfly_p
        .type           $__internal_7_$__cuda_sm70_shflsync_bfly_p,@function
        .size           $__internal_7_$__cuda_sm70_shflsync_bfly_p,(.L_x_4313 - $__internal_7_$__cuda_sm70_shflsync_bfly_p)
$__internal_7_$__cuda_sm70_shflsync_bfly_p:
[----:B------:R-:W-:Y:S01]  /*ebc0*/  IMAD.MOV.U32 R125, RZ, RZ, 0x0 ;  /* 0x00000000ff7d7424 */ /* 0x000fe200078e00ff */
[----:B------:R-:W-:Y:S04]  /*ebd0*/  WARPSYNC R157 ;  /* 0x0000009d00007348 */ /* 0x000fe80003800000 */
[----:B------:R0:W1:Y:S01]  /*ebe0*/  SHFL.BFLY PT, R126, R126, R127, R156 ;  /* 0x0c00007f7e7e7389 */ /* 0x00006200000e009c */
[----:B------:R-:W-:Y:S05]  /*ebf0*/  RET.REL.NODEC R124 `(_ZN4mmha33masked_multihead_attention_kernelIfLi160ELi256ELi4ELi64ELi64ELb1ELb1EEEv26Multihead_attention_paramsIT_XT5_EE) ;  /* 0xffff14007c007950 */ /* 0x000fea0003c3ffff */
.L_x_2190:
        /* <DEDUP_REMOVED lines=16> */
.L_x_4313:


//--------------------- .text._ZN4mmha33masked_multihead_attention_kernelIfLi160ELi256ELi1ELi64ELi256ELb1ELb0EEEv26Multihead_attention_paramsIT_XT5_EE --------------------------
	.section	.text._ZN4mmha33masked_multihead_attention_kernelIfLi160ELi256ELi1ELi64ELi256ELb1ELb0EEEv26Multihead_attention_paramsIT_XT5_EE,"ax",@progbits
	.sectioninfo	@"SHI_REGISTERS=255"
	.align	128
        .global         _ZN4mmha33masked_multihead_attention_kernelIfLi160ELi256ELi1ELi64ELi256ELb1ELb0EEEv26Multihead_attention_paramsIT_XT5_EE
        .type           _ZN4mmha33masked_multihead_attention_kernelIfLi160ELi256ELi1ELi64ELi256ELb1ELb0EEEv26Multihead_attention_paramsIT_XT5_EE,@function
        .size           _ZN4mmha33masked_multihead_attention_kernelIfLi160ELi256ELi1ELi64ELi256ELb1ELb0EEEv26Multihead_attention_paramsIT_XT5_EE,(.L_x_4335 - _ZN4mmha33masked_multihead_attention_kernelIfLi160ELi256ELi1ELi64ELi256ELb1ELb0EEEv26Multihead_attention_paramsIT_XT5_EE)
        .other          _ZN4mmha33masked_multihead_attention_kernelIfLi160ELi256ELi1ELi64ELi256ELb1ELb0EEEv26Multihead_attention_paramsIT_XT5_EE,@"STO_CUDA_ENTRY STV_DEFAULT"
_ZN4mmha33masked_multihead_attention_kernelIfLi160ELi256ELi1ELi64ELi256ELb1ELb0EEEv26Multihead_attention_paramsIT_XT5_EE:
.text._ZN4mmha33masked_multihead_attention_kernelIfLi160ELi256ELi1ELi64ELi256ELb1ELb0EEEv26Multihead_attention_paramsIT_XT5_EE:
        /* <DEDUP_REMOVED lines=12> */
.L_x_2191:
[----:B------:R-:W-:Y:S01]  /*00c0*/  IABS R5, c[0x0][0x1d0] ;  /* 0x0000740000057a13 */ /* 0x000fe20000000000 */
[----:B------:R-:W-:Y:S01]  /*00d0*/  HFMA2.MMA R14, -RZ, RZ, 0, 2.384185791015625e-07 ;  /* 0x00000004ff0e7435 */ /* 0x000fe200000001ff */
[----:B0-----:R-:W-:Y:S02]  /*00e0*/  IABS R6, R17 ;  /* 0x0000001100067213 */ /* 0x001fe40000000000 */
[----:B------:R-:W0:Y:S08]  /*00f0*/  I2F.RP R0, R5 ;  /* 0x0000000500007306 */ /* 0x000e300000209400 */
[----:B0-----:R-:W0:Y:S02]  /*0100*/  MUFU.RCP R0, R0 ;  /* 0x0000000000007308 */ /* 0x001e240000001000 */
[----:B0-----:R-:W-:-:S06]  /*0110*/  IADD3 R2, R0, 0xffffffe, RZ ;  /* 0x0ffffffe00027810 */ /* 0x001fcc0007ffe0ff */
[----:B------:R0:W1:Y:S02]  /*0120*/  F2I.FTZ.U32.TRUNC.NTZ R3, R2 ;  /* 0x0000000200037305 */ /* 0x000064000021f000 */
[----:B0-----:R-:W-:Y:S01]  /*0130*/  IMAD.MOV.U32 R2, RZ, RZ, RZ ;  /* 0x000000ffff027224 */ /* 0x001fe200078e00ff */
        /* <DEDUP_REMOVED lines=11> */
[----:B------:R-:W-:-:S05]  /*01f0*/  @!P2 IMAD.IADD R0, R0, 0x1, -R5 ;  /* 0x000000010000a824 */ /* 0x000fca00078e0a05 */
[----:B------:R-:W-:Y:S02]  /*0200*/  ISETP.GE.U32.AND P1, PT, R0, R5, PT ;  /* 0x000000050000720c */ /* 0x000fe40003f26070 */
[----:B------:R-:W-:Y:S02]  /*0210*/  LOP3.LUT R0, R17, c[0x0][0x1d0], RZ, 0x3c, !PT ;  /* 0x0000740011007a12 */ /* 0x000fe400078e3cff */
[----:B------:R-:W-:Y:S02]  /*0220*/  @!P2 IADD3 R4, R4, 0x1, RZ ;  /* 0x000000010404a810 */ /* 0x000fe40007ffe0ff */
[----:B------:R-:W-:Y:S02]  /*0230*/  ISETP.GE.AND P3, PT, R0, RZ, PT ;  /* 0x000000ff0000720c */ /* 0x000fe40003f66270 */
[----:B------:R-:W-:Y:S02]  /*0240*/  ISETP.NE.AND P2, PT, RZ, c[0x0][0x1d0], PT ;  /* 0x00007400ff007a0c */ /* 0x000fe40003f45270 */
[----:B------:R-:W-:-:S03]  /*0250*/  ISETP.EQ.AND P4, PT, RZ, c[0x0][0x1ec], P0 ;  /* 0x00007b00ff007a0c */ /* 0x000fc60000782270 */
[----:B------:R-:W-:-:S04]  /*0260*/  @P1 IADD3 R4, R4, 0x1, RZ ;  /* 0x0000000104041810 */ /* 0x000fc80007ffe0ff */
[----:B------:R-:W-:-:S04]  /*0270*/  MOV R16, R4 ;  /* 0x0000000400107202 */ /* 0x000fc80000000f00 */
[----:B------:R-:W-:Y:S02]  /*0280*/  @!P3 IADD3 R16, -R16, RZ, RZ ;  /* 0x000000ff1010b210 */ /* 0x000fe40007ffe1ff */
[----:B------:R-:W-:Y:S01]  /*0290*/  @!P2 LOP3.LUT R16, RZ, c[0x0][0x1d0], RZ, 0x33, !PT ;  /* 0x00007400ff10aa12 */ /* 0x000fe200078e33ff */
[----:B0-----:R-:W-:-:S04]  /*02a0*/  IMAD.MOV.U32 R2, RZ, RZ, RZ ;  /* 0x000000ffff027224 */ /* 0x001fc800078e00ff */
[----:B------:R-:W-:-:S05]  /*02b0*/  @P4 IMAD.WIDE R4, R16, R14, c[0x0][0x240] ;  /* 0x0000900010044625 */ /* 0x000fca00078e020e */
[----:B------:R-:W3:Y:S01]  /*02c0*/  @P4 LDG.E R2, [R4.64] ;  /* 0x0000002404024981 */ /* 0x000ee2000c1e1900 */
[----:B------:R-:W-:-:S03]  /*02d0*/  ISETP.NE.U32.AND P1, PT, RZ, c[0x0][0x1f8], PT ;  /* 0x00007e00ff007a0c */ /* 0x000fc60003f25070 */
[----:B------:R-:W0:Y:S01]  /*02e0*/  S2R R52, SR_TID.X ;  /* 0x0000000000347919 */ /* 0x000e220000002100 */
[----:B------:R-:W-:-:S03]  /*02f0*/  ISETP.NE.AND.EX P1, PT, RZ, c[0x0][0x1fc], PT, P1 ;  /* 0x00007f00ff007a0c */ /* 0x000fc60003f25310 */
[----:B------:R-:W1:Y:S01]  /*0300*/  S2R R40, SR_CTAID.X ;  /* 0x0000000000287919 */ /* 0x000e620000002500 */
[----:B------:R-:W-:Y:S01]  /*0310*/  HFMA2.MMA R41, -RZ, RZ, 0, 0 ;  /* 0x00000000ff297435 */ /* 0x000fe200000001ff */
[----:B------:R-:W-:-:S08]  /*0320*/  SHF.R.S32.HI R6, RZ, 0x1f, R17 ;  /* 0x0000001fff067819 */ /* 0x000fd00000011411 */
        /* <DEDUP_REMOVED lines=20> */
[----:B------:R-:W-:-:S05]  /*0470*/  IMAD.U32 R3, RZ, RZ, UR39 ;  /* 0x00000027ff037e24 */ /* 0x000fca000f8e00ff */
        /* <DEDUP_REMOVED lines=52> */
[----:B------:R-:W-:Y:S01]  /*07c0*/  @!P0 IMAD.MOV.U32 R4, RZ, RZ, c[0x0][0x248] ;  /* 0x00009200ff048624 */ /* 0x000fe200078e00ff */
[----:B------:R-:W-:Y:S01]  /*07d0*/  @!P0 MOV R5, c[0x0][0x24c] ;  /* 0x0000930000058a02 */ /* 0x000fe20000000f00 */
[----:B------:R-:W-:-:S04]  /*07e0*/  @P0 IMAD.WIDE R6, R3, R14, c[0x0][0x168] ;  /* 0x00005a0003060625 */ /* 0x000fc800078e020e */
        /* <DEDUP_REMOVED lines=14> */
.L_x_2193:
[----:B0-----:R-:W-:Y:S05]  /*08d0*/  BSYNC B0 ;  /* 0x0000000000007941 */ /* 0x001fea0003800000 */
.L_x_2192:
        /* <DEDUP_REMOVED lines=11> */
.L_x_2195:
[----:B------:R-:W-:Y:S05]  /*0990*/  BSYNC B0 ;  /* 0x0000000000007941 */ /* 0x000fea0003800000 */
.L_x_2194:
        /* <DEDUP_REMOVED lines=19> */
[----:B------:R-:W-:-:S04]  /*0ad0*/  MOV R0, c[0x0][0x1e0] ;  /* 0x0000780000007a02 */ /* 0x000fc80000000f00 */
        /* <DEDUP_REMOVED lines=12> */
[----:B0-----:R-:W-:Y:S01]  /*0ba0*/  HFMA2.MMA R4, -RZ, RZ, 0, 0 ;  /* 0x00000000ff047435 */ /* 0x001fe200000001ff */
[----:B-1----:R-:W-:-:S04]  /*0bb0*/  IMAD.MOV R6, RZ, RZ, -R5 ;  /* 0x000000ffff067224 */ /* 0x002fc800078e0a05 */
[----:B------:R-:W-:Y:S01]  /*0bc0*/  IMAD R7, R6, R3, RZ ;  /* 0x0000000306077224 */ /* 0x000fe200078e02ff */
[----:B------:R-:W-:-:S04]  /*0bd0*/  MOV R6, R8 ;  /* 0x0000000800067202 */ /* 0x000fc80000000f00 */
[----:B------:R-:W-:-:S06]  /*0be0*/  IMAD.HI.U32 R5, R5, R7, R4 ;  /* 0x0000000705057227 */ /* 0x000fcc00078e0004 */
[----:B------:R-:W-:-:S04]  /*0bf0*/  IMAD.HI.U32 R5, R5, R6, RZ ;  /* 0x0000000605057227 */ /* 0x000fc800078e00ff */
[----:B------:R-:W-:-:S05]  /*0c00*/  IMAD R0, R5, R0, R6 ;  /* 0x0000000005007224 */ /* 0x000fca00078e0206 */
[----:B------:R-:W-:-:S13]  /*0c10*/  ISETP.GT.U32.AND P1, PT, R3, R0, PT ;  /* 0x000000000300720c */ /* 0x000fda0003f24070 */
[-C--:B------:R-:W-:Y:S02]  /*0c20*/  @!P1 IADD3 R0, R0, -R3.reuse, RZ ;  /* 0x8000000300009210 */ /* 0x080fe40007ffe0ff */
[----:B------:R-:W-:Y:S02]  /*0c30*/  @!P1 IADD3 R5, R5, 0x1, RZ ;  /* 0x0000000105059810 */ /* 0x000fe40007ffe0ff */
        /* <DEDUP_REMOVED lines=17> */
[----:B------:R-:W-:Y:S01]  /*0d50*/  IMAD.MOV.U32 R8, RZ, RZ, 0x53f ;  /* 0x0000053fff087424 */ /* 0x000fe200078e00ff */
[----:B------:R0:W1:Y:S01]  /*0d60*/  LDC.64 R14, c[0x4][R0] ;  /* 0x01000000000e7b82 */ /* 0x0000620000000a00 */
[----:B------:R-:W-:Y:S01]  /*0d70*/  MOV R6, c[0x4][0xd0] ;  /* 0x0100340000067a02 */ /* 0x000fe20000000f00 */
[----:B------:R-:W-:Y:S01]  /*0d80*/  IMAD.MOV.U32 R12, RZ, RZ, 0x1 ;  /* 0x00000001ff0c7424 */ /* 0x000fe200078e00ff */
[----:B------:R-:W-:Y:S02]  /*0d90*/  MOV R7, c[0x4][0xd4] ;  /* 0x0100350000077a02 */ /* 0x000fe40000000f00 */
[----:B------:R-:W-:-:S02]  /*0da0*/  MOV R10, c[0x4][0x78] ;  /* 0x01001e00000a7a02 */ /* 0x000fc40000000f00 */
[----:B------:R-:W-:Y:S02]  /*0db0*/  MOV R11, c[0x4][0x7c] ;  /* 0x01001f00000b7a02 */ /* 0x000fe40000000f00 */
[----:B------:R-:W-:Y:S02]  /*0dc0*/  MOV R13, RZ ;  /* 0x000000ff000d7202 */ /* 0x000fe40000000f00 */
        /* <DEDUP_REMOVED lines=8> */
.L_x_2198:
[----:B------:R-:W-:Y:S01]  /*0e50*/  ISETP.NE.AND P6, PT, R36, RZ, PT ;  /* 0x000000ff2400720c */ /* 0x000fe20003fc5270 */
[----:B------:R-:W-:Y:S01]  /*0e60*/  IMAD R0, R19, R22, R23 ;  /* 0x0000001613007224 */ /* 0x000fe200078e0217 */
[----:B------:R-:W-:-:S04]  /*0e70*/  MOV R5, c[0x0][0x1e0] ;  /* 0x0000780000057a02 */ /* 0x000fc80000000f00 */
[----:B------:R-:W-:-:S05]  /*0e80*/  LEA R14, R0, 0x840, 0x2 ;  /* 0x00000840000e7811 */ /* 0x000fca00078e10ff */
[----:B------:R-:W-:Y:S02]  /*0e90*/  IMAD R15, R5, 0x4, R14 ;  /* 0x00000004050f7824 */ /* 0x000fe400078e020e */
[----:B------:R-:W-:Y:S05]  /*0ea0*/  @!P6 BRA `(.L_x_2199) ;  /* 0x000000300000e947 */ /* 0x000fea0003800000 */
[----:B------:R-:W-:Y:S01]  /*0eb0*/  ISETP.NE.AND P5, PT, RZ, c[0x0][0x1ec], PT ;  /* 0x00007b00ff007a0c */ /* 0x000fe20003fa5270 */
[----:B------:R0:W-:-:S12]  /*0ec0*/  STS.128 [R14], R32 ;  /* 0x000000200e007388 */ /* 0x0001d80000000c00 */
[----:B------:R0:W-:Y:S02]  /*0ed0*/  @!P5 STS.128 [R15], R24 ;  /* 0x000000180f00d388 */ /* 0x0001e40000000c00 */
.L_x_2199:
        /* <DEDUP_REMOVED lines=14> */
[----:B------:R-:W-:Y:S01]  /*0fc0*/  BSSY B1, `(.L_x_2202) ;  /* 0x0000060000017945 */ /* 0x000fe20003800000 */
[----:B------:R-:W-:Y:S01]  /*0fd0*/  LEA R16, R19, R17, 0x2 ;  /* 0x0000001113107211 */ /* 0x000fe200078e10ff */
[----:B------:R0:W2:Y:S04]  /*0fe0*/  LDS R34, [R0.X4+0x844] ;  /* 0x0008440000227984 */ /* 0x0000a80000004800 */
[----:B------:R0:W3:Y:S04]  /*0ff0*/  LDS R33, [R16] ;  /* 0x0000000010217984 */ /* 0x0000e80000000800 */
[----:B------:R0:W4:Y:S02]  /*1000*/  LDS R35, [R16+0x4] ;  /* 0x0000040010237984 */ /* 0x0001240000000800 */
        /* <DEDUP_REMOVED lines=35> */
.L_x_2203:
[C---:B------:R-:W-:Y:S01]  /*1240*/  LEA R19, R5.reuse, R17, 0x2 ;  /* 0x0000001105137211 */ /* 0x040fe200078e10ff */
[----:B------:R-:W-:Y:S01]  /*1250*/  BSSY B2, `(.L_x_2205) ;  /* 0x0000032000027945 */ /* 0x000fe20003800000 */
[----:B------:R-:W-:-:S02]  /*1260*/  LEA R20, R5, R16, 0x2 ;  /* 0x0000001005147211 */ /* 0x000fc400078e10ff */
[----:B0-----:R-:W-:Y:S01]  /*1270*/  LEA.HI R0, R0, R0, RZ, 0x1 ;  /* 0x0000000000007211 */ /* 0x001fe200078f08ff */
[----:B------:R0:W4:Y:S04]  /*1280*/  LDS R24, [R19] ;  /* 0x0000000013187984 */ /* 0x0001280000000800 */
[----:B------:R0:W3:Y:S01]  /*1290*/  LDS R26, [R19+0x4] ;  /* 0x00000400131a7984 */ /* 0x0000e20000000800 */
[----:B------:R-:W-:-:S03]  /*12a0*/  IMAD.SHL.U32 R0, R0, 0x2, RZ ;  /* 0x0000000200007824 */ /* 0x000fc600078e00ff */
[----:B------:R0:W2:Y:S02]  /*12b0*/  LDS R25, [R20] ;  /* 0x0000000014197984 */ /* 0x0000a40000000800 */
[----:B------:R-:W-:Y:S02]  /*12c0*/  LOP3.LUT R7, R0, 0xfffffffc, RZ, 0xc0, !PT ;  /* 0xfffffffc00077812 */ /* 0x000fe400078ec0ff */
[----:B------:R0:W1:Y:S02]  /*12d0*/  LDS R27, [R20+0x4] ;  /* 0x00000400141b7984 */ /* 0x0000640000000800 */
[----:B------:R-:W-:-:S13]  /*12e0*/  ISETP.GE.AND P0, PT, R7, c[0x0][0x1e0], PT ;  /* 0x0000780007007a0c */ /* 0x000fda0003f06270 */
        /* <DEDUP_REMOVED lines=40> */
.L_x_2206:
[----:B0-----:R-:W-:Y:S05]  /*1570*/  BSYNC B2 ;  /* 0x0000000000027941 */ /* 0x001fea0003800000 */
.L_x_2205:
[----:B----4-:R0:W-:Y:S04]  /*1580*/  STS [R19], R24 ;  /* 0x0000001813007388 */ /* 0x0101e80000000800 */
[----:B---3--:R0:W-:Y:S04]  /*1590*/  STS [R19+0x4], R26 ;  /* 0x0000041a13007388 */ /* 0x0081e80000000800 */
[----:B--2---:R0:W-:Y:S04]  /*15a0*/  STS [R20], R25 ;  /* 0x0000001914007388 */ /* 0x0041e80000000800 */
[----:B-1----:R0:W-:Y:S02]  /*15b0*/  STS [R20+0x4], R27 ;  /* 0x0000041b14007388 */ /* 0x0021e40000000800 */
.L_x_2204:
[----:B------:R-:W-:Y:S05]  /*15c0*/  BSYNC B1 ;  /* 0x0000000000017941 */ /* 0x000fea0003800000 */
.L_x_2202:
[----:B-1----:R1:W-:Y:S04]  /*15d0*/  STS [R17], R32 ;  /* 0x0000002011007388 */ /* 0x0023e80000000800 */
[----:B--2---:R1:W-:Y:S04]  /*15e0*/  STS [R17+0x4], R34 ;  /* 0x0000042211007388 */ /* 0x0043e80000000800 */
[----:B---3--:R1:W-:Y:S04]  /*15f0*/  STS [R16], R33 ;  /* 0x0000002110007388 */ /* 0x0083e80000000800 */
[----:B----4-:R1:W-:Y:S02]  /*1600*/  STS [R16+0x4], R35 ;  /* 0x0000042310007388 */ /* 0x0103e40000000800 */
.L_x_2201:
[----:B------:R-:W-:Y:S05]  /*1610*/  BSYNC B0 ;  /* 0x0000000000007941 */ /* 0x000fea0003800000 */
.L_x_2200:
[----:B------:R-:W-:Y:S06]  /*1620*/  BAR.SYNC.DEFER_BLOCKING 0x0 ;  /* 0x0000000000007b1d */ /* 0x000fec0000010000 */
[----:B------:R-:W-:Y:S01]  /*1630*/  BSSY B0, `(.L_x_2207) ;  /* 0x0000005000007945 */ /* 0x000fe20003800000 */
[----:B------:R-:W-:Y:S05]  /*1640*/  @!P6 BRA `(.L_x_2208) ;  /* 0x000000300000e947 */ /* 0x000fea0003800000 */
[----:B------:R-:W-:Y:S01]  /*1650*/  ISETP.NE.AND P0, PT, RZ, c[0x0][0x1ec], PT ;  /* 0x00007b00ff007a0c */ /* 0x000fe20003f05270 */
[----:B01----:R0:W1:-:S12]  /*1660*/  LDS.128 R32, [R14] ;  /* 0x000000000e207984 */ /* 0x0030580000000c00 */
[----:B------:R0:W2:Y:S02]  /*1670*/  @!P0 LDS.128 R24, [R15] ;  /* 0x000000000f188984 */ /* 0x0000a40000000c00 */
.L_x_2208:
[----:B------:R-:W-:Y:S05]  /*1680*/  BSYNC B0 ;  /* 0x0000000000007941 */ /* 0x000fea0003800000 */
.L_x_2207:
[----:B------:R-:W-:Y:S06]  /*1690*/  BAR.SYNC.DEFER_BLOCKING 0x0 ;  /* 0x0000000000007b1d */ /* 0x000fec0000010000 */
[----:B------:R-:W-:Y:S05]  /*16a0*/  BRA `(.L_x_2197) ;  /* 0x000004c000007947 */ /* 0x000fea0003800000 */
.L_x_2196:
        /* <DEDUP_REMOVED lines=35> */
.L_x_2209:
        /* <DEDUP_REMOVED lines=40> */
.L_x_2210:
[----:B------:R-:W-:Y:S05]  /*1b60*/  BSYNC B0 ;  /* 0x0000000000007941 */ /* 0x000fea0003800000 */
.L_x_2197:
[----:B------:R-:W-:Y:S01]  /*1b70*/  ISETP.GT.AND P0, PT, R52, 0x3f, PT ;  /* 0x0000003f3400780c */ /* 0x000fe20003f04270 */
[----:B------:R-:W-:Y:S01]  /*1b80*/  BSSY B0, `(.L_x_2211) ;  /* 0x0000012000007945 */ /* 0x000fe20003800000 */
[----:B------:R-:W-:-:S11]  /*1b90*/  HFMA2.MMA R0, -RZ, RZ, 0, 0 ;  /* 0x00000000ff007435 */ /* 0x000fd600000001ff */
[----:B------:R-:W-:Y:S05]  /*1ba0*/  @P0 BRA `(.L_x_2212) ;  /* 0x000000f000000947 */ /* 0x000fea0003800000 */
[----:B------:R-:W-:Y:S01]  /*1bb0*/  ISETP.GT.AND P1, PT, R52, 0x27, PT ;  /* 0x000000273400780c */ /* 0x000fe20003f24270 */
[----:B-1----:R1:W-:Y:S01]  /*1bc0*/  STS.128 [R52.X16+0x40], R32 ;  /* 0x0000402034007388 */ /* 0x0023e2000000cc00 */
[----:B------:R-:W-:Y:S02]  /*1bd0*/  MOV R3, UR38 ;  /* 0x0000002600037c02 */ /* 0x000fe40008000f00 */
[----:B------:R-:W-:Y:S02]  /*1be0*/  ISETP.NE.OR P0, PT, RZ, c[0x0][0x1ec], P1 ;  /* 0x00007b00ff007a0c */ /* 0x000fe40000f05670 */
[----:B------:R-:W-:-:S11]  /*1bf0*/  ISETP.NE.AND P1, PT, RZ, c[0x0][0x1ec], PT ;  /* 0x00007b00ff007a0c */ /* 0x000fd60003f25270 */
[----:B------:R-:W-:Y:S01]  /*1c00*/  @!P0 IMAD.SHL.U32 R3, R3, 0x4, RZ ;  /* 0x0000000403038824 */ /* 0x000fe200078e00ff */
        /* <DEDUP_REMOVED lines=9> */
.L_x_2212:
[----:B------:R-:W-:Y:S05]  /*1ca0*/  BSYNC B0 ;  /* 0x0000000000007941 */ /* 0x000fea0003800000 */
.L_x_2211:
        /* <DEDUP_REMOVED lines=22> */
[----:B------:R-:W-:Y:S01]  /*1e10*/  ISETP.NE.AND P0, PT, R52, RZ, PT ;  /* 0x000000ff3400720c */ /* 0x000fe20003f05270 */
[----:B-1----:R-:W-:-:S05]  /*1e20*/  IMAD.MOV.U32 R0, RZ, RZ, -0x800001 ;  /* 0xff7fffffff007424 */ /* 0x002fca00078e00ff */
[----:B------:R-:W-:Y:S04]  /*1e30*/  STL [R1+0x34], R0 ;  /* 0x0000340001007387 */ /* 0x000fe80000100800 */
[----:B------:R-:W1:Y:S04]  /*1e40*/  @!P1 LDS R7, [R8.X4+0x8] ;  /* 0x0000080008079984 */ /* 0x000e680000004800 */
[----:B-1----:R-:W1:Y:S02]  /*1e50*/  SHFL.BFLY PT, R4, R7, 0x1, 0x1f ;  /* 0x0c201f0007047f89 */ /* 0x002e6400000e0000 */
[----:B-1----:R-:W-:-:S06]  /*1e60*/  FADD.FTZ R4, R4, R7 ;  /* 0x0000000704047221 */ /* 0x002fcc0000010000 */
[----:B------:R-:W1:Y:S01]  /*1e70*/  SHFL.IDX PT, R4, R4, RZ, 0x1f ;  /* 0x00001fff04047589 */ /* 0x000e6200000e0000 */
[----:B------:R-:W-:Y:S05]  /*1e80*/  @P0 BRA `(.L_x_2214) ;  /* 0x0000013000000947 */ /* 0x000fea0003800000 */
[----:B-1----:R-:W-:Y:S01]  /*1e90*/  FMUL.FTZ R0, R4, c[0x0][0x1f0] ;  /* 0x00007c0004007a20 */ /* 0x002fe20000410000 */
[----:B------:R-:W-:Y:S02]  /*1ea0*/  ISETP.NE.U32.AND P0, PT, RZ, c[0x0][0x218], PT ;  /* 0x00008600ff007a0c */ /* 0x000fe40003f05070 */
[----:B------:R-:W-:Y:S02]  /*1eb0*/  MOV R6, UR4 ;  /* 0x0000000400067c02 */ /* 0x000fe40008000f00 */
[----:B------:R1:W-:Y:S01]  /*1ec0*/  STL [R1+0x34], R0 ;  /* 0x0000340001007387 */ /* 0x0003e20000100800 */
[----:B------:R-:W-:Y:S02]  /*1ed0*/  ISETP.NE.AND.EX P0, PT, RZ, c[0x0][0x21c], PT, P0 ;  /* 0x00008700ff007a0c */ /* 0x000fe40003f05300 */
[----:B------:R-:W-:-:S04]  /*1ee0*/  MOV R3, UR40 ;  /* 0x0000002800037c02 */ /* 0x000fc80008000f00 */
[----:B------:R-:W-:-:S07]  /*1ef0*/  IADD3 R6, -R6, -0x1, R3 ;  /* 0xffffffff06067810 */ /* 0x000fce0007ffe103 */
[----:B------:R-:W-:Y:S05]  /*1f00*/  @!P0 BRA `(.L_x_2215) ;  /* 0x0000009000008947 */ /* 0x000fea0003800000 */
[----:B-1----:R-:W-:Y:S01]  /*1f10*/  IMAD.MOV.U32 R7, RZ, RZ, R0 ;  /* 0x000000ffff077224 */ /* 0x002fe200078e0000 */
[----:B------:R-:W-:Y:S02]  /*1f20*/  IADD3 R0, -R41, UR39, RZ ;  /* 0x0000002729007c10 */ /* 0x000fe4000fffe1ff */
[----:B------:R-:W-:-:S03]  /*1f30*/  MOV R4, 0x4 ;  /* 0x0000000400047802 */ /* 0x000fc60000000f00 */
[----:B------:R-:W-:-:S04]  /*1f40*/  IMAD R3, R40, c[0x0][0x220], R0 ;  /* 0x0000880028037a24 */ /* 0x000fc800078e0200 */
[----:B------:R-:W-:-:S04]  /*1f50*/  IMAD R3, R3, c[0x0][0x220], R0 ;  /* 0x0000880003037a24 */ /* 0x000fc800078e0200 */
[----:B------:R-:W-:-:S06]  /*1f60*/  IMAD.WIDE R4, R3, R4, c[0x0][0x218] ;  /* 0x0000860003047625 */ /* 0x000fcc00078e0204 */
[----:B------:R-:W3:Y:S02]  /*1f70*/  LDG.E R4, [R4.64] ;  /* 0x0000002404047981 */ /* 0x000ee4000c1e1900 */
[----:B---3--:R-:W-:-:S05]  /*1f80*/  FADD.FTZ R7, R7, R4 ;  /* 0x0000000407077221 */ /* 0x008fca0000010000 */
[----:B------:R1:W-:Y:S02]  /*1f90*/  STL [R1+0x34], R7 ;  /* 0x0000340701007387 */ /* 0x0003e40000100800 */
.L_x_2215:
[----:B-1----:R-:W3:Y:S04]  /*1fa0*/  LDL R0, [R1+0x34] ;  /* 0x0000340001007983 */ /* 0x002ee80000100800 */
[----:B---3--:R1:W-:Y:S02]  /*1fb0*/  STS [R6.X4+0x840], R0 ;  /* 0x0008400006007388 */ /* 0x0083e40000004800 */
.L_x_2214:
[----:B------:R-:W-:Y:S05]  /*1fc0*/  BSYNC B0 ;  /* 0x0000000000007941 */ /* 0x000fea0003800000 */
.L_x_2213:
        /* <DEDUP_REMOVED lines=419> */
.L_x_2216:
        /* <DEDUP_REMOVED lines=13> */
[----:B0-----:R-:W-:Y:S01]  /*3ad0*/  IMAD.MOV.U32 R4, RZ, RZ, RZ ;  /* 0x000000ffff047224 */ /* 0x001fe200078e00ff */
[----:B-1----:R-:W-:-:S05]  /*3ae0*/  IADD3 R0, RZ, -R5, RZ ;  /* 0x80000005ff007210 */ /* 0x002fca0007ffe0ff */
[----:B------:R-:W-:-:S04]  /*3af0*/  IMAD R0, R0, R6, RZ ;  /* 0x0000000600007224 */ /* 0x000fc800078e02ff */
[----:B------:R-:W-:-:S05]  /*3b00*/  IMAD.HI.U32 R0, R5, R0, R4 ;  /* 0x0000000005007227 */ /* 0x000fca00078e0004 */
[----:B------:R0:W-:Y:S04]  /*3b10*/  STL [R1+0x788], R0 ;  /* 0x0007880001007387 */ /* 0x0001e80000100800 */
[----:B------:R1:W-:Y:S01]  /*3b20*/  STL [R1+0x30], R3 ;  /* 0x0000300301007387 */ /* 0x0003e20000100800 */
[----:B0-----:R-:W-:Y:S02]  /*3b30*/  SHF.R.S32.HI R0, RZ, 0x1f, R250 ;  /* 0x0000001fff007819 */ /* 0x001fe400000114fa */
[----:B-1----:R-:W-:Y:S02]  /*3b40*/  SHF.R.S32.HI R3, RZ, 0x1f, R249 ;  /* 0x0000001fff037819 */ /* 0x002fe400000114f9 */
.L_x_2349:
[----:B-----5:R-:W-:Y:S04]  /*3b50*/  STL.64 [R1+0x7b0], R6 ;  /* 0x0007b00601007387 */ /* 0x020fe80000100a00 */
[----:B------:R0:W-:Y:S04]  /*3b60*/  STL [R1+0x7a8], R4 ;  /* 0x0007a80401007387 */ /* 0x0001e80000100800 */
[----:B0-----:R-:W2:Y:S04]  /*3b70*/  LDL R4, [R1+0x788] ;  /* 0x0007880001047983 */ /* 0x001ea80000100800 */
[----:B------:R-:W-:Y:S04]  /*3b80*/  STL [R1+0x7a4], R3 ;  /* 0x0007a40301007387 */ /* 0x000fe80000100800 */
[----:B------:R0:W-:Y:S04]  /*3b90*/  STL [R1+0x7a0], R2 ;  /* 0x0007a00201007387 */ /* 0x0001e80000100800 */
[----:B-1----:R-:W1:Y:S04]  /*3ba0*/  S2R R0, SR_CTAID.Y ;  /* 0x0000000000007919 */ /* 0x002e680000002600 */
[----:B0-----:R-:W3:Y:S01]  /*3bb0*/  LDL R2, [R1+0x30] ;  /* 0x0000300001027983 */ /* 0x001ee20000100800 */
[----:B------:R-:W-:-:S04]  /*3bc0*/  ISETP.NE.U32.AND P0, PT, RZ, c[0x0][0x200], PT ;  /* 0x00008000ff007a0c */ /* 0x000fc80003f05070 */
[----:B------:R-:W-:-:S13]  /*3bd0*/  ISETP.NE.AND.EX P0, PT, RZ, c[0x0][0x204], PT, P0 ;  /* 0x00008100ff007a0c */ /* 0x000fda0003f05300 */
[----:B-1----:R-:W-:-:S05]  /*3be0*/  @P0 IMAD R251, R0, c[0x0][0x1d4], RZ ;  /* 0x0000750000fb0a24 */ /* 0x002fca00078e02ff */
[--C-:B------:R-:W-:Y:S02]  /*3bf0*/  @P0 SHF.R.S32.HI R0, RZ, 0x1f, R251.reuse ;  /* 0x0000001fff000819 */ /* 0x100fe400000114fb */
[----:B------:R-:W-:Y:S02]  /*3c00*/  IABS R3, c[0x0][0x1d4] ;  /* 0x0000750000037a13 */ /* 0x000fe40000000000 */
[----:B---3--:R-:W-:Y:S02]  /*3c10*/  @P0 IADD3 R6, P1, P2, R2, c[0x0][0x200], R251 ;  /* 0x0000800002060a10 */ /* 0x008fe40007a3e0fb */
[----:B------:R-:W-:-:S04]  /*3c20*/  @P0 SHF.R.S32.HI R251, RZ, 0x1f, R2 ;  /* 0x0000001ffffb0819 */ /* 0x000fc80000011402 */
[----:B------:R-:W-:Y:S02]  /*3c30*/  @P0 IADD3.X R7, R251, c[0x0][0x204], R0, P1, P2 ;  /* 0x00008100fb070a10 */ /* 0x000fe40000fe4400 */
[----:B------:R-:W-:-:S03]  /*3c40*/  IABS R0, R2 ;  /* 0x0000000200007213 */ /* 0x000fc60000000000 */
[----:B------:R0:W3:Y:S02]  /*3c50*/  @P0 LDG.E.U8 R252, [R6.64] ;  /* 0x0000002406fc0981 */ /* 0x0000e4000c1e1100 */
[----:B--2---:R-:W-:Y:S01]  /*3c60*/  IMAD.HI.U32 R251, R4, R0, RZ ;  /* 0x0000000004fb7227 */ /* 0x004fe200078e00ff */
[----:B------:R-:W-:-:S04]  /*3c70*/  MOV R4, R3 ;  /* 0x0000000300047202 */ /* 0x000fc80000000f00 */
[----:B------:R-:W-:Y:S01]  /*3c80*/  IADD3 R251, -R251, RZ, RZ ;  /* 0x000000fffbfb7210 */ /* 0x000fe20007ffe1ff */
[----:B0-----:R0:W5:Y:S04]  /*3c90*/  LDL.LU.64 R6, [R1+0x7b0] ;  /* 0x0007b00001067983 */ /* 0x0011680000300a00 */
[----:B------:R-:W-:Y:S01]  /*3ca0*/  IMAD R0, R4, R251, R0 ;  /* 0x000000fb04007224 */ /* 0x000fe200078e0200 */
[----:B------:R-:W-:Y:S01]  /*3cb0*/  ISETP.GE.AND P2, PT, R2, RZ, PT ;  /* 0x000000ff0200720c */ /* 0x000fe20003f46270 */
[----:B------:R0:W5:Y:S01]  /*3cc0*/  LDL.LU R4, [R1+0x7a8] ;  /* 0x0007a80001047983 */ /* 0x0001620000300800 */
[----:B------:R-:W-:Y:S02]  /*3cd0*/  IABS R251, c[0x0][0x1d4] ;  /* 0x0000750000fb7a13 */ /* 0x000fe40000000000 */
[----:B------:R-:W-:-:S13]  /*3ce0*/  ISETP.GT.U32.AND P1, PT, R3, R0, PT ;  /* 0x000000000300720c */ /* 0x000fda0003f24070 */
[----:B------:R-:W-:-:S05]  /*3cf0*/  @!P1 IMAD.IADD R0, R0, 0x1, -R251 ;  /* 0x0000000100009824 */ /* 0x000fca00078e0afb */
[----:B------:R-:W-:Y:S02]  /*3d00*/  ISETP.GT.U32.AND P1, PT, R3, R0, PT ;  /* 0x000000000300720c */ /* 0x000fe40003f24070 */
[----:B------:R0:W5:Y:S01]  /*3d10*/  LDL.LU R3, [R1+0x7a4] ;  /* 0x0007a40001037983 */ /* 0x0001620000300800 */
[----:B------:R-:W-:-:S10]  /*3d20*/  ISETP.NE.AND P3, PT, RZ, c[0x0][0x1d4], PT ;  /* 0x00007500ff007a0c */ /* 0x000fd40003f65270 */
[----:B------:R-:W-:Y:S02]  /*3d30*/  @!P1 IADD3 R0, R0, -R251, RZ ;  /* 0x800000fb00009210 */ /* 0x000fe40007ffe0ff */
[----:B------:R-:W-:Y:S02]  /*3d40*/  ISETP.GE.AND P1, PT, R2, UR39, PT ;  /* 0x0000002702007c0c */ /* 0x000fe4000bf26270 */
[----:B------:R0:W5:Y:S01]  /*3d50*/  LDL.LU R2, [R1+0x7a0] ;  /* 0x0007a00001027983 */ /* 0x0001620000300800 */
[----:B------:R-:W-:Y:S01]  /*3d60*/  IMAD.MOV.U32 R251, RZ, RZ, c[0x0][0x1d4] ;  /* 0x00007500fffb7624 */ /* 0x000fe200078e00ff */
[----:B------:R-:W-:Y:S01]  /*3d70*/  BSSY B1, `(.L_x_2219) ;  /* 0x0000056000017945 */ /* 0x000fe20003800000 */
[----:B------:R-:W-:Y:S02]  /*3d80*/  @!P2 IADD3 R0, -R0, RZ, RZ ;  /* 0x000000ff0000a210 */ /* 0x000fe40007ffe1ff */
[----:B------:R-:W-:Y:S01]  /*3d90*/  @!P3 LOP3.LUT R0, RZ, c[0x0][0x1d4], RZ, 0x33, !PT ;  /* 0x00007500ff00ba12 */ /* 0x000fe200078e33ff */
[----:B------:R-:W-:Y:S01]  /*3da0*/  IMAD R251, R251, 0xa0, RZ ;  /* 0x000000a0fbfb7824 */ /* 0x000fe200078e02ff */
[----:B---3--:R-:W-:-:S04]  /*3db0*/  ISETP.NE.AND P0, PT, R252, RZ, P0 ;  /* 0x000000fffc00720c */ /* 0x008fc80000705270 */
[----:B------:R-:W-:Y:S05]  /*3dc0*/  @P1 BRA `(.L_x_2220) ;  /* 0x0000050000001947 */ /* 0x000fea0003800000 */
[----:B0-----:R-:W-:Y:S01]  /*3dd0*/  SHF.L.U32 R252, R0, 0x2, RZ ;  /* 0x0000000200fc7819 */ /* 0x001fe200000006ff */
[----:B------:R-:W-:Y:S03]  /*3de0*/  STL.64 [R1+0x7b0], R8 ;  /* 0x0007b00801007387 */ /* 0x000fe60000100a00 */
[----:B------:R-:W-:Y:S01]  /*3df0*/  ISETP.GE.AND P2, PT, R252, R251, PT ;  /* 0x000000fbfc00720c */ /* 0x000fe20003f46270 */
[----:B-----5:R0:W-:Y:S04]  /*3e00*/  STL.64 [R1+0x7a8], R6 ;  /* 0x0007a80601007387 */ /* 0x0201e80000100a00 */
[----:B------:R1:W-:Y:S08]  /*3e10*/  STL.64 [R1+0x7a0], R4 ;  /* 0x0007a00401007387 */ /* 0x0003f00000100a00 */
[----:B------:R-:W-:Y:S01]  /*3e20*/  @!P2 IADD3 R251, P3, R249, R252, RZ ;  /* 0x000000fcf9fba210 */ /* 0x000fe20007f7e0ff */
[----:B0-----:R-:W-:-:S03]  /*3e30*/  CS2R R6, SRZ ;  /* 0x0000000000067805 */ /* 0x001fc6000001ff00 */
[----:B-1----:R-:W-:Y:S02]  /*3e40*/  @!P2 LEA.HI.X.SX32 R4, R252, R3, 0x1, P3 ;  /* 0x00000003fc04a211 */ /* 0x002fe400018f0eff */
[----:B------:R-:W-:-:S04]  /*3e50*/  @!P2 LEA R8, P3, R251, c[0x0][0x198], 0x2 ;  /* 0x00006600fb08aa11 */ /* 0x000fc800078610ff */
[----:B------:R-:W-:Y:S02]  /*3e60*/  @!P2 LEA.HI.X R9, R251, c[0x0][0x19c], R4, 0x2, P3 ;  /* 0x00006700fb09aa11 */ /* 0x000fe400018f1404 */
[----:B------:R-:W-:-:S06]  /*3e70*/  CS2R R4, SRZ ;  /* 0x0000000000047805 */ /* 0x000fcc000001ff00 */
[----:B------:R0:W2:Y:S04]  /*3e80*/  @!P2 LDG.E.128 R4, [R8.64] ;  /* 0x000000240804a981 */ /* 0x0000a8000c1e1d00 */
[----:B0-----:R0:W5:Y:S01]  /*3e90*/  LDL.LU.64 R8, [R1+0x7b0] ;  /* 0x0007b00001087983 */ /* 0x0011620000300a00 */
[----:B------:R-:W-:-:S03]  /*3ea0*/  ISETP.NE.AND P3, PT, RZ, c[0x0][0x1ec], PT ;  /* 0x00007b00ff007a0c */ /* 0x000fc60003f65270 */
[----:B--2---:R-:W-:Y:S01]  /*3eb0*/  STL.64 [R1+0x20], R4 ;  /* 0x0000200401007387 */ /* 0x004fe20000100a00 */
[----:B------:R-:W-:-:S03]  /*3ec0*/  MOV R251, R6 ;  /* 0x0000000600fb7202 */ /* 0x000fc60000000f00 */
[----:B------:R1:W-:Y:S04]  /*3ed0*/  STL.64 [R1+0x28], R6 ;  /* 0x0000280601007387 */ /* 0x0003e80000100a00 */
[----:B-1----:R0:W5:Y:S04]  /*3ee0*/  LDL.LU.64 R6, [R1+0x7a8] ;  /* 0x0007a80001067983 */ /* 0x0021680000300a00 */
[----:B------:R0:W5:Y:S01]  /*3ef0*/  LDL.LU.64 R4, [R1+0x7a0] ;  /* 0x0007a00001047983 */ /* 0x0001620000300a00 */
[----:B------:R-:W-:Y:S05]  /*3f00*/  @P3 BRA `(.L_x_2220) ;  /* 0x000003c000003947 */ /* 0x000fea0003800000 */
[----:B------:R1:W-:Y:S04]  /*3f10*/  STL.64 [R1+0x7d8], R18 ;  /* 0x0007d81201007387 */ /* 0x0003e80000100a00 */
[----:B-1----:R-:W2:Y:S04]  /*3f20*/  LDL.LU R18, [R1+0x24] ;  /* 0x0000240001127983 */ /* 0x002ea80000300800 */
[----:B------:R-:W3:Y:S04]  /*3f30*/  LDL.LU R19, [R1+0x2c] ;  /* 0x00002c0001137983 */ /* 0x000ee80000300800 */
[----:B------:R1:W-:Y:S04]  /*3f40*/  STL.64 [R1+0x7d0], R16 ;  /* 0x0007d01001007387 */ /* 0x0003e80000100a00 */
[----:B-1----:R-:W4:Y:S04]  /*3f50*/  LDL.LU R17, [R1+0x20] ;  /* 0x0000200001117983 */ /* 0x002f280000300800 */
[----:B------:R1:W-:Y:S04]  /*3f60*/  STL [R1+0x7c8], R12 ;  /* 0x0007c80c01007387 */ /* 0x0003e80000100800 */
[----:B-1----:R-:W4:Y:S04]  /*3f70*/  LDL R12, [R1+0x430] ;  /* 0x00043000010c7983 */ /* 0x002f280000100800 */
[----:B------:R1:W-:Y:S04]  /*3f80*/  STL [R1+0x7c4], R11 ;  /* 0x0007c40b01007387 */ /* 0x0003e80000100800 */
[----:B-1----:R-:W4:Y:S04]  /*3f90*/  LDL R11, [R1+0x434] ;  /* 0x00043400010b7983 */ /* 0x002f280000100800 */
[----:B------:R1:W-:Y:S04]  /*3fa0*/  STL [R1+0x7c0], R10 ;  /* 0x0007c00a01007387 */ /* 0x0003e80000100800 */
[----:B-1----:R-:W4:Y:S04]  /*3fb0*/  LDL R10, [R1+0x438] ;  /* 0x00043800010a7983 */ /* 0x002f280000100800 */
[----:B------:R-:W-:Y:S04]  /*3fc0*/  STL [R1+0x7bc], R3 ;  /* 0x0007bc0301007387 */ /* 0x000fe80000100800 */
[----:B------:R-:W-:Y:S04]  /*3fd0*/  STL [R1+0x7b8], R0 ;  /* 0x0007b80001007387 */ /* 0x000fe80000100800 */
[----:B-----5:R1:W-:Y:S04]  /*3fe0*/  STL.64 [R1+0x7b0], R8 ;  /* 0x0007b00801007387 */ /* 0x0203e80000100a00 */
[----:B------:R0:W-:Y:S01]  /*3ff0*/  STL.64 [R1+0x7a8], R6 ;  /* 0x0007a80601007387 */ /* 0x0001e20000100a00 */
[----:B------:R-:W-:-:S03]  /*4000*/  ISETP.NE.AND P4, PT, R248, RZ, PT ;  /* 0x000000fff800720c */ /* 0x000fc60003f85270 */
[----:B------:R2:W-:Y:S04]  /*4010*/  STL.64 [R1+0x7a0], R4 ;  /* 0x0007a00401007387 */ /* 0x0005e80000100a00 */
[----:B-1----:R-:W4:Y:S01]  /*4020*/  LDL R9, [R1+0x43c] ;  /* 0x00043c0001097983 */ /* 0x002f220000100800 */
[----:B0-----:R-:W-:-:S03]  /*4030*/  MOV R6, R251 ;  /* 0x000000fb00067202 */ /* 0x001fc60000000f00 */
[----:B------:R-:W0:Y:S02]  /*4040*/  S2R R251, SR_CTAID.X ;  /* 0x0000000000fb7919 */ /* 0x000e240000002500 */
[----:B0-----:R-:W-:-:S04]  /*4050*/  @P4 IMAD R251, R2, c[0x0][0x1d8], R251 ;  /* 0x0000760002fb4a24 */ /* 0x001fc800078e02fb */
[----:B------:R-:W-:Y:S01]  /*4060*/  @P4 IMAD R0, R251, 0xa0, RZ ;  /* 0x000000a0fb004824 */ /* 0x000fe200078e02ff */
[----:B------:R-:W-:Y:S02]  /*4070*/  @P4 MOV R251, 0x4 ;  /* 0x0000000400fb4802 */ /* 0x000fe40000000f00 */
[----:B--2---:R-:W-:Y:S01]  /*4080*/  MOV R5, R18 ;  /* 0x0000001200057202 */ /* 0x004fe20000000f00 */
[----:B---3--:R-:W-:Y:S02]  /*4090*/  IMAD.MOV.U32 R7, RZ, RZ, R19 ;  /* 0x000000ffff077224 */ /* 0x008fe400078e0013 */
[----:B----4-:R-:W-:Y:S02]  /*40a0*/  IMAD.MOV.U32 R4, RZ, RZ, R17 ;  /* 0x000000ffff047224 */ /* 0x010fe400078e0011 */
        /* <DEDUP_REMOVED lines=10> */
[----:B------:R-:W-:Y:S01]  /*4150*/  @!P2 IADD3 R251, P3, R250, R252, RZ ;  /* 0x000000fcfafba210 */ /* 0x000fe20007f7e0ff */
[----:B------:R-:W-:Y:S01]  /*4160*/  @P4 FMUL.FTZ R6, R6, R8 ;  /* 0x0000000806064220 */ /* 0x000fe20000410000 */
[----:B------:R-:W-:Y:S02]  /*4170*/  SHF.R.S32.HI R8, RZ, 0x1f, R250 ;  /* 0x0000001fff087819 */ /* 0x000fe400000114fa */
[----:B------:R-:W-:Y:S01]  /*4180*/  MOV R0, R19 ;  /* 0x0000001300007202 */ /* 0x000fe20000000f00 */
[----:B------:R-:W-:Y:S01]  /*4190*/  @P4 FMUL.FTZ R4, R4, R3 ;  /* 0x0000000304044220 */ /* 0x000fe20000410000 */
[----:B------:R0:W5:Y:S01]  /*41a0*/  LDL.LU.64 R18, [R1+0x7d8] ;  /* 0x0007d80001127983 */ /* 0x0001620000300a00 */
[----:B------:R-:W-:Y:S02]  /*41b0*/  @!P2 LEA.HI.X.SX32 R252, R252, R8, 0x1, P3 ;  /* 0x00000008fcfca211 */ /* 0x000fe400018f0eff */
[----:B------:R-:W-:Y:S01]  /*41c0*/  @!P2 LEA R8, P3, R251, c[0x0][0x198], 0x2 ;  /* 0x00006600fb08aa11 */ /* 0x000fe200078610ff */
[----:B------:R0:W5:Y:S01]  /*41d0*/  LDL.LU.64 R16, [R1+0x7d0] ;  /* 0x0007d00001107983 */ /* 0x0001620000300a00 */
[----:B------:R-:W-:-:S03]  /*41e0*/  @P4 FMUL.FTZ R7, R7, R0 ;  /* 0x0000000007074220 */ /* 0x000fc60000410000 */
[----:B------:R0:W5:Y:S01]  /*41f0*/  LDL.LU R12, [R1+0x7c8] ;  /* 0x0007c800010c7983 */ /* 0x0001620000300800 */
[----:B------:R-:W-:-:S03]  /*4200*/  @!P2 LEA.HI.X R9, R251, c[0x0][0x19c], R252, 0x2, P3 ;  /* 0x00006700fb09aa11 */ /* 0x000fc600018f14fc */
[----:B------:R0:W5:Y:S04]  /*4210*/  LDL.LU R11, [R1+0x7c4] ;  /* 0x0007c400010b7983 */ /* 0x0001680000300800 */
[----:B------:R0:W5:Y:S04]  /*4220*/  LDL.LU R10, [R1+0x7c0] ;  /* 0x0007c000010a7983 */ /* 0x0001680000300800 */
[----:B------:R0:W5:Y:S04]  /*4230*/  LDL.LU R3, [R1+0x7bc] ;  /* 0x0007bc0001037983 */ /* 0x0001680000300800 */
[----:B------:R-:W-:Y:S04]  /*4240*/  STL [R1+0x20], R4 ;  /* 0x0000200401007387 */ /* 0x000fe80000100800 */
[----:B------:R-:W-:Y:S04]  /*4250*/  STL [R1+0x24], R5 ;  /* 0x0000240501007387 */ /* 0x000fe80000100800 */
[----:B------:R-:W-:Y:S04]  /*4260*/  STL [R1+0x28], R6 ;  /* 0x0000280601007387 */ /* 0x000fe80000100800 */
[----:B------:R0:W5:Y:S04]  /*4270*/  LDL.LU R0, [R1+0x7b8] ;  /* 0x0007b80001007983 */ /* 0x0001680000300800 */
[----:B------:R-:W-:Y:S04]  /*4280*/  STL [R1+0x2c], R7 ;  /* 0x00002c0701007387 */ /* 0x000fe80000100800 */
[----:B------:R1:W-:Y:S04]  /*4290*/  @!P2 STG.E.128 [R8.64], R4 ;  /* 0x000000040800a986 */ /* 0x0003e8000c101d24 */
[----:B-1----:R0:W5:Y:S04]  /*42a0*/  LDL.LU.64 R8, [R1+0x7b0] ;  /* 0x0007b00001087983 */ /* 0x0021680000300a00 */
[----:B------:R0:W5:Y:S04]  /*42b0*/  LDL.LU.64 R6, [R1+0x7a8] ;  /* 0x0007a80001067983 */ /* 0x0001680000300a00 */
[----:B------:R0:W5:Y:S02]  /*42c0*/  LDL.LU.64 R4, [R1+0x7a0] ;  /* 0x0007a00001047983 */ /* 0x0001640000300a00 */
.L_x_2220:
[----:B0-----:R-:W-:Y:S05]  /*42d0*/  BSYNC B1 ;  /* 0x0000000000017941 */ /* 0x001fea0003800000 */
.L_x_2219:
[----:B------:R-:W-:Y:S01]  /*42e0*/  BSSY B1, `(.L_x_2221) ;  /* 0x0000056000017945 */ /* 0x000fe20003800000 */
[----:B------:R-:W-:Y:S05]  /*42f0*/  @P1 BRA `(.L_x_2222) ;  /* 0x0000054000001947 */ /* 0x000fea0003800000 */
[----:B------:R-:W-:Y:S01]  /*4300*/  IMAD.MOV.U32 R251, RZ, RZ, c[0x0][0x1d4] ;  /* 0x00007500fffb7624 */ /* 0x000fe200078e00ff */
[----:B-----5:R-:W-:Y:S03]  /*4310*/  STL.64 [R1+0x7b0], R8 ;  /* 0x0007b00801007387 */ /* 0x020fe60000100a00 */
[----:B------:R-:W-:Y:S01]  /*4320*/  IMAD R252, R251, 0xa0, RZ ;  /* 0x000000a0fbfc7824 */ /* 0x000fe200078e02ff */
[----:B------:R-:W-:Y:S01]  /*4330*/  IADD3 R251, R0, c[0x0][0x1d4], RZ ;  /* 0x0000750000fb7a10 */ /* 0x000fe20007ffe0ff */
[----:B------:R0:W-:Y:S03]  /*4340*/  STL.64 [R1+0x7a8], R6 ;  /* 0x0007a80601007387 */ /* 0x0001e60000100a00 */
[----:B------:R-:W-:Y:S01]  /*4350*/  SHF.L.U32 R251, R251, 0x2, RZ ;  /* 0x00000002fbfb7819 */ /* 0x000fe200000006ff */
[----:B------:R1:W-:Y:S03]  /*4360*/  STL.64 [R1+0x7a0], R4 ;  /* 0x0007a00401007387 */ /* 0x0003e60000100a00 */
[----:B------:R-:W-:Y:S01]  /*4370*/  ISETP.GE.AND P2, PT, R251, R252, PT ;  /* 0x000000fcfb00720c */ /* 0x000fe20003f46270 */
[----:B0-----:R-:W-:-:S12]  /*4380*/  CS2R R6, SRZ ;  /* 0x0000000000067805 */ /* 0x001fd8000001ff00 */
[----:B------:R-:W-:-:S04]  /*4390*/  @!P2 IADD3 R252, P3, R249, R251, RZ ;  /* 0x000000fbf9fca210 */ /* 0x000fc80007f7e0ff */
        /* <DEDUP_REMOVED lines=25> */
[----:B------:R1:W-:Y:S04]  /*4530*/  STL [R1+0x7b8], R0 ;  /* 0x0007b80001007387 */ /* 0x0003e80000100800 */
[----:B-----5:R0:W-:Y:S04]  /*4540*/  STL.64 [R1+0x7b0], R8 ;  /* 0x0007b00801007387 */ /* 0x0201e80000100a00 */
[----:B------:R0:W-:Y:S01]  /*4550*/  STL.64 [R1+0x7a8], R6 ;  /* 0x0007a80601007387 */ /* 0x0001e20000100a00 */
[----:B------:R-:W-:Y:S01]  /*4560*/  ISETP.NE.AND P4, PT, R248, RZ, PT ;  /* 0x000000fff800720c */ /* 0x000fe20003f85270 */
[----:B-1----:R-:W-:-:S02]  /*4570*/  HFMA2.MMA R0, -RZ, RZ, 0, 9.5367431640625e-06 ;  /* 0x000000a0ff007435 */ /* 0x002fc400000001ff */
[----:B------:R2:W-:Y:S04]  /*4580*/  STL.64 [R1+0x7a0], R4 ;  /* 0x0007a00401007387 */ /* 0x0005e80000100a00 */
[----:B0-----:R-:W4:Y:S01]  /*4590*/  LDL R8, [R1+0x42c] ;  /* 0x00042c0001087983 */ /* 0x001f220000100800 */
[----:B------:R-:W-:-:S03]  /*45a0*/  IMAD.MOV.U32 R7, RZ, RZ, R252 ;  /* 0x000000ffff077224 */ /* 0x000fc600078e00fc */
[----:B------:R-:W0:Y:S02]  /*45b0*/  S2R R252, SR_CTAID.X ;  /* 0x0000000000fc7919 */ /* 0x000e240000002500 */
[----:B0-----:R-:W-:-:S04]  /*45c0*/  @P4 IMAD R252, R2, c[0x0][0x1d8], R252 ;  /* 0x0000760002fc4a24 */ /* 0x001fc800078e02fc */
[----:B------:R-:W-:Y:S01]  /*45d0*/  @P4 IMAD R0, R252, R0, 0x4 ;  /* 0x00000004fc004424 */ /* 0x000fe200078e0200 */
[----:B------:R-:W-:Y:S02]  /*45e0*/  @P4 MOV R252, 0x4 ;  /* 0x0000000400fc4802 */ /* 0x000fe40000000f00 */
[----:B--2---:R-:W-:Y:S02]  /*45f0*/  MOV R5, R18 ;  /* 0x0000001200057202 */ /* 0x004fe40000000f00 */
[----:B---3--:R-:W-:Y:S01]  /*4600*/  MOV R6, R19 ;  /* 0x0000001300067202 */ /* 0x008fe20000000f00 */
[----:B----4-:R-:W-:Y:S02]  /*4610*/  IMAD.MOV.U32 R4, RZ, RZ, R17 ;  /* 0x000000ffff047224 */ /* 0x010fe400078e0011 */
[----:B------:R-:W-:-:S06]  /*4620*/  @P4 IMAD.WIDE R16, R0, R252, c[0x0][0x230] ;  /* 0x00008c0000104625 */ /* 0x000fcc00078e02fc */
[----:B------:R-:W2:Y:S01]  /*4630*/  @P4 LDG.E.128 R16, [R16.64] ;  /* 0x0000002410104981 */ /* 0x000ea2000c1e1d00 */
[----:B------:R-:W-:Y:S02]  /*4640*/  FADD.FTZ R4, R12, R4 ;  /* 0x000000040c047221 */ /* 0x000fe40000010000 */
[----:B------:R-:W-:Y:S02]  /*4650*/  FADD.FTZ R5, R11, R5 ;  /* 0x000000050b057221 */ /* 0x000fe40000010000 */
[----:B------:R-:W-:Y:S02]  /*4660*/  FADD.FTZ R6, R10, R6 ;  /* 0x000000060a067221 */ /* 0x000fe40000010000 */
[----:B------:R-:W-:Y:S01]  /*4670*/  FADD.FTZ R7, R8, R7 ;  /* 0x0000000708077221 */ /* 0x000fe20000010000 */
[----:B--2---:R-:W-:Y:S02]  /*4680*/  MOV R252, R17 ;  /* 0x0000001100fc7202 */ /* 0x004fe40000000f00 */
[----:B------:R-:W-:Y:S01]  /*4690*/  MOV R9, R18 ;  /* 0x0000001200097202 */ /* 0x000fe20000000f00 */
[----:B------:R-:W-:-:S02]  /*46a0*/  IMAD.MOV.U32 R3, RZ, RZ, R16 ;  /* 0x000000ffff037224 */ /* 0x000fc400078e0010 */
[----:B------:R-:W-:Y:S01]  /*46b0*/  @P4 FMUL.FTZ R5, R5, R252 ;  /* 0x000000fc05054220 */ /* 0x000fe20000410000 */
[----:B------:R-:W-:Y:S01]  /*46c0*/  @!P2 IADD3 R252, P3, R250, R251, RZ ;  /* 0x000000fbfafca210 */ /* 0x000fe20007f7e0ff */
[----:B------:R-:W-:Y:S01]  /*46d0*/  @P4 FMUL.FTZ R6, R6, R9 ;  /* 0x0000000906064220 */ /* 0x000fe20000410000 */
[----:B------:R-:W-:Y:S01]  /*46e0*/  SHF.R.S32.HI R9, RZ, 0x1f, R250 ;  /* 0x0000001fff097819 */ /* 0x000fe200000114fa */
[----:B------:R-:W-:Y:S02]  /*46f0*/  IMAD.MOV.U32 R0, RZ, RZ, R19 ;  /* 0x000000ffff007224 */ /* 0x000fe400078e0013 */
[----:B------:R0:W5:Y:S01]  /*4700*/  LDL.LU.64 R18, [R1+0x7d8] ;  /* 0x0007d80001127983 */ /* 0x0001620000300a00 */
[----:B------:R-:W-:Y:S01]  /*4710*/  @!P2 LEA.HI.X.SX32 R251, R251, R9, 0x1, P3 ;  /* 0x00000009fbfba211 */ /* 0x000fe200018f0eff */
[----:B------:R-:W-:Y:S01]  /*4720*/  @P4 FMUL.FTZ R4, R4, R3 ;  /* 0x0000000304044220 */ /* 0x000fe20000410000 */
        /* <DEDUP_REMOVED lines=17> */
.L_x_2222:
[----:B------:R-:W-:Y:S05]  /*4840*/  BSYNC B1 ;  /* 0x0000000000017941 */ /* 0x000fea0003800000 */
.L_x_2221:
[----:B------:R-:W-:Y:S01]  /*4850*/  BSSY B1, `(.L_x_2223) ;  /* 0x0000056000017945 */ /* 0x000fe20003800000 */
[----:B------:R-:W-:Y:S05]  /*4860*/  @P1 BRA `(.L_x_2224) ;  /* 0x0000054000001947 */ /* 0x000fea0003800000 */
[----:B------:R-:W-:Y:S01]  /*4870*/  MOV R251, c[0x0][0x1d4] ;  /* 0x0000750000fb7a02 */ /* 0x000fe20000000f00 */
[----:B-----5:R-:W-:Y:S04]  /*4880*/  STL.64 [R1+0x7b0], R8 ;  /* 0x0007b00801007387 */ /* 0x020fe80000100a00 */
[C---:B------:R-:W-:Y:S01]  /*4890*/  IMAD R252, R251.reuse, 0xa0, RZ ;  /* 0x000000a0fbfc7824 */ /* 0x040fe200078e02ff */
[----:B------:R-:W-:Y:S01]  /*48a0*/  LEA R251, R251, R0, 0x1 ;  /* 0x00000000fbfb7211 */ /* 0x000fe200078e08ff */
[----:B------:R1:W-:Y:S04]  /*48b0*/  STL.64 [R1+0x7a8], R6 ;  /* 0x0007a80601007387 */ /* 0x0003e80000100a00 */
[----:B------:R-:W-:Y:S01]  /*48c0*/  IMAD.SHL.U32 R251, R251, 0x4, RZ ;  /* 0x00000004fbfb7824 */ /* 0x000fe200078e00ff */
[----:B------:R2:W-:Y:S04]  /*48d0*/  STL.64 [R1+0x7a0], R4 ;  /* 0x0007a00401007387 */ /* 0x0005e80000100a00 */
[----:B------:R-:W-:Y:S01]  /*48e0*/  ISETP.GE.AND P2, PT, R251, R252, PT ;  /* 0x000000fcfb00720c */ /* 0x000fe20003f46270 */
[----:B-1----:R-:W-:-:S12]  /*48f0*/  CS2R R6, SRZ ;  /* 0x0000000000067805 */ /* 0x002fd8000001ff00 */
[----:B------:R-:W-:-:S04]  /*4900*/  @!P2 IADD3 R252, P3, R249, R251, RZ ;  /* 0x000000fbf9fca210 */ /* 0x000fc80007f7e0ff */
[----:B--2---:R-:W-:Y:S02]  /*4910*/  @!P2 LEA.HI.X.SX32 R4, R251, R3, 0x1, P3 ;  /* 0x00000003fb04a211 */ /* 0x004fe400018f0eff */
[----:B------:R-:W-:-:S04]  /*4920*/  @!P2 LEA R8, P3, R252, c[0x0][0x198], 0x2 ;  /* 0x00006600fc08aa11 */ /* 0x000fc800078610ff */
[----:B------:R-:W-:Y:S02]  /*4930*/  @!P2 LEA.HI.X R9, R252, c[0x0][0x19c], R4, 0x2, P3 ;  /* 0x00006700fc09aa11 */ /* 0x000fe400018f1404 */
[----:B------:R-:W-:-:S06]  /*4940*/  CS2R R4, SRZ ;  /* 0x0000000000047805 */ /* 0x000fcc000001ff00 */
[----:B------:R1:W2:Y:S04]  /*4950*/  @!P2 LDG.E.128 R4, [R8.64] ;  /* 0x000000240804a981 */ /* 0x0002a8000c1e1d00 */
[----:B-1----:R1:W5:Y:S01]  /*4960*/  LDL.LU.64 R8, [R1+0x7b0] ;  /* 0x0007b00001087983 */ /* 0x0023620000300a00 */
[----:B------:R-:W-:-:S03]  /*4970*/  ISETP.NE.AND P3, PT, RZ, c[0x0][0x1ec], PT ;  /* 0x00007b00ff007a0c */ /* 0x000fc60003f65270 */
[----:B--2---:R-:W-:Y:S01]  /*4980*/  STL.64 [R1], R4 ;  /* 0x0000000401007387 */ /* 0x004fe20000100a00 */
[----:B------:R-:W-:-:S03]  /*4990*/  MOV R252, R7 ;  /* 0x0000000700fc7202 */ /* 0x000fc60000000f00 */
        /* <DEDUP_REMOVED lines=8> */
[----:B----4-:R-:W4:Y:S04]  /*4a20*/  LDL.LU R17, [R1] ;  /* 0x0000000001117983 */ /* 0x010f280000300800 */
        /* <DEDUP_REMOVED lines=8> */
[----:B-----5:R1:W-:Y:S04]  /*4ab0*/  STL.64 [R1+0x7b0], R8 ;  /* 0x0007b00801007387 */ /* 0x0203e80000100a00 */
[----:B------:R1:W-:Y:S01]  /*4ac0*/  STL.64 [R1+0x7a8], R6 ;  /* 0x0007a80601007387 */ /* 0x0003e20000100a00 */
[----:B------:R-:W-:Y:S01]  /*4ad0*/  ISETP.NE.AND P4, PT, R248, RZ, PT ;  /* 0x000000fff800720c */ /* 0x000fe20003f85270 */
[----:B0-----:R-:W-:-:S02]  /*4ae0*/  IMAD.MOV.U32 R0, RZ, RZ, 0xa0 ;  /* 0x000000a0ff007424 */ /* 0x001fc400078e00ff */
[----:B------:R2:W-:Y:S04]  /*4af0*/  STL.64 [R1+0x7a0], R4 ;  /* 0x0007a00401007387 */ /* 0x0005e80000100a00 */
[----:B-1----:R-:W4:Y:S01]  /*4b00*/  LDL R8, [R1+0x41c] ;  /* 0x00041c0001087983 */ /* 0x002f220000100800 */
[----:B------:R-:W-:-:S03]  /*4b10*/  MOV R7, R252 ;  /* 0x000000fc00077202 */ /* 0x000fc60000000f00 */
[----:B------:R-:W0:Y:S02]  /*4b20*/  S2R R252, SR_CTAID.X ;  /* 0x0000000000fc7919 */ /* 0x000e240000002500 */
[----:B0-----:R-:W-:-:S04]  /*4b30*/  @P4 IMAD R252, R2, c[0x0][0x1d8], R252 ;  /* 0x0000760002fc4a24 */ /* 0x001fc800078e02fc */
[----:B------:R-:W-:Y:S01]  /*4b40*/  @P4 IMAD R0, R252, R0, 0x8 ;  /* 0x00000008fc004424 */ /* 0x000fe200078e0200 */
[----:B------:R-:W-:Y:S01]  /*4b50*/  @P4 MOV R252, 0x4 ;  /* 0x0000000400fc4802 */ /* 0x000fe20000000f00 */
[----:B--2---:R-:W-:Y:S01]  /*4b60*/  IMAD.MOV.U32 R5, RZ, RZ, R18 ;  /* 0x000000ffff057224 */ /* 0x004fe200078e0012 */
[----:B---3--:R-:W-:Y:S02]  /*4b70*/  MOV R6, R19 ;  /* 0x0000001300067202 */ /* 0x008fe40000000f00 */
[----:B----4-:R-:W-:Y:S01]  /*4b80*/  MOV R4, R17 ;  /* 0x0000001100047202 */ /* 0x010fe20000000f00 */
        /* <DEDUP_REMOVED lines=25> */
[----:B------:R-:W-:Y:S04]  /*4d20*/  STL [R1], R4 ;  /* 0x0000000401007387 */ /* 0x000fe80000100800 */
        /* <DEDUP_REMOVED lines=8> */
.L_x_2224:
[----:B------:R-:W-:Y:S05]  /*4db0*/  BSYNC B1 ;  /* 0x0000000000017941 */ /* 0x000fea0003800000 */
.L_x_2223:
[----:B------:R-:W-:Y:S01]  /*4dc0*/  BSSY B1, `(.L_x_2225) ;  /* 0x0000040000017945 */ /* 0x000fe20003800000 */
[----:B------:R-:W-:Y:S05]  /*4dd0*/  @P1 BRA `(.L_x_2226) ;  /* 0x000003e000001947 */ /* 0x000fea0003800000 */
[----:B------:R-:W-:Y:S01]  /*4de0*/  IMAD.MOV.U32 R251, RZ, RZ, c[0x0][0x1d4] ;  /* 0x00007500fffb7624 */ /* 0x000fe200078e00ff */
[----:B-----5:R2:W-:Y:S01]  /*4df0*/  STL.64 [R1+0x7a0], R8 ;  /* 0x0007a00801007387 */ /* 0x0205e20000100a00 */
[----:B------:R-:W-:-:S02]  /*4e00*/  CS2R R6, SRZ ;  /* 0x0000000000067805 */ /* 0x000fc4000001ff00 */
[C---:B------:R-:W-:Y:S02]  /*4e10*/  IMAD R4, R251.reuse, 0x3, R0 ;  /* 0x00000003fb047824 */ /* 0x040fe400078e0200 */
[----:B------:R-:W-:-:S03]  /*4e20*/  IMAD R252, R251, 0xa0, RZ ;  /* 0x000000a0fbfc7824 */ /* 0x000fc600078e02ff */
[----:B------:R-:W-:-:S04]  /*4e30*/  SHF.L.U32 R251, R4, 0x2, RZ ;  /* 0x0000000204fb7819 */ /* 0x000fc800000006ff */
[----:B------:R-:W-:-:S13]  /*4e40*/  ISETP.GE.AND P2, PT, R251, R252, PT ;  /* 0x000000fcfb00720c */ /* 0x000fda0003f46270 */
        /* <DEDUP_REMOVED lines=9> */
[----:B--2---:R-:W2:Y:S01]  /*4ee0*/  S2R R252, SR_CTAID.X ;  /* 0x0000000000fc7919 */ /* 0x004ea20000002500 */
[----:B------:R-:W-:-:S03]  /*4ef0*/  ISETP.NE.AND P4, PT, R248, RZ, PT ;  /* 0x000000fff800720c */ /* 0x000fc60003f85270 */
[----:B------:R3:W-:Y:S04]  /*4f00*/  STL.64 [R1+0x7c8], R18 ;  /* 0x0007c81201007387 */ /* 0x0007e80000100a00 */
[----:B------:R-:W-:Y:S04]  /*4f10*/  STL.64 [R1+0x7c0], R16 ;  /* 0x0007c01001007387 */ /* 0x000fe80000100a00 */
[----:B------:R4:W-:Y:S01]  /*4f20*/  STL [R1+0x7b8], R12 ;  /* 0x0007b80c01007387 */ /* 0x0009e20000100800 */
[----:B---3--:R-:W-:-:S03]  /*4f30*/  HFMA2.MMA R19, -RZ, RZ, 0, 9.5367431640625e-06 ;  /* 0x000000a0ff137435 */ /* 0x008fc600000001ff */
[----:B----4-:R-:W3:Y:S01]  /*4f40*/  LDL R12, [R1+0x400] ;  /* 0x00040000010c7983 */ /* 0x010ee20000100800 */
[----:B--2---:R-:W-:-:S03]  /*4f50*/  @P4 IMAD R252, R2, c[0x0][0x1d8], R252 ;  /* 0x0000760002fc4a24 */ /* 0x004fc600078e02fc */
[----:B------:R2:W-:Y:S04]  /*4f60*/  STL [R1+0x7b4], R11 ;  /* 0x0007b40b01007387 */ /* 0x0005e80000100800 */
[----:B--2---:R-:W2:Y:S04]  /*4f70*/  LDL R11, [R1+0x404] ;  /* 0x00040400010b7983 */ /* 0x004ea80000100800 */
[----:B------:R4:W-:Y:S04]  /*4f80*/  STL [R1+0x7b0], R10 ;  /* 0x0007b00a01007387 */ /* 0x0009e80000100800 */
[----:B----4-:R-:W4:Y:S04]  /*4f90*/  LDL R10, [R1+0x408] ;  /* 0x00040800010a7983 */ /* 0x010f280000100800 */
[----:B------:R-:W-:Y:S04]  /*4fa0*/  STL [R1+0x7ac], R3 ;  /* 0x0007ac0301007387 */ /* 0x000fe80000100800 */
[----:B------:R0:W-:Y:S04]  /*4fb0*/  STL [R1+0x7a8], R0 ;  /* 0x0007a80001007387 */ /* 0x0001e80000100800 */
[----:B-----5:R1:W-:Y:S01]  /*4fc0*/  STL.64 [R1+0x7a0], R8 ;  /* 0x0007a00801007387 */ /* 0x0203e20000100a00 */
[----:B0-----:R-:W-:-:S02]  /*4fd0*/  @P4 IMAD R0, R252, R19, 0xc ;  /* 0x0000000cfc004424 */ /* 0x001fc400078e0213 */
[----:B------:R-:W-:-:S04]  /*4fe0*/  @P4 IMAD.MOV.U32 R252, RZ, RZ, 0x4 ;  /* 0x00000004fffc4424 */ /* 0x000fc800078e00ff */
[----:B------:R-:W-:Y:S01]  /*4ff0*/  @P4 IMAD.WIDE R16, R0, R252, c[0x0][0x230] ;  /* 0x00008c0000104625 */ /* 0x000fe200078e02fc */
[----:B-1----:R-:W4:Y:S05]  /*5000*/  LDL R8, [R1+0x40c] ;  /* 0x00040c0001087983 */ /* 0x002f2a0000100800 */
[----:B------:R-:W4:Y:S01]  /*5010*/  @P4 LDG.E.128 R16, [R16.64] ;  /* 0x0000002410104981 */ /* 0x000f22000c1e1d00 */
[----:B---3--:R-:W-:Y:S02]  /*5020*/  FADD.FTZ R4, R12, R4 ;  /* 0x000000040c047221 */ /* 0x008fe40000010000 */
[----:B--2---:R-:W-:Y:S02]  /*5030*/  FADD.FTZ R5, R11, R5 ;  /* 0x000000050b057221 */ /* 0x004fe40000010000 */
[----:B----4-:R-:W-:Y:S01]  /*5040*/  FADD.FTZ R6, R10, R6 ;  /* 0x000000060a067221 */ /* 0x010fe20000010000 */
[----:B------:R-:W-:Y:S01]  /*5050*/  MOV R9, R17 ;  /* 0x0000001100097202 */ /* 0x000fe20000000f00 */
        /* <DEDUP_REMOVED lines=13> */
[----:B------:R-:W-:Y:S01]  /*5130*/  @P4 FMUL.FTZ R7, R7, R0 ;  /* 0x0000000007074220 */ /* 0x000fe20000410000 */
[----:B------:R-:W-:Y:S01]  /*5140*/  @!P2 LEA.HI.X R9, R252, c[0x0][0x19c], R251, 0x2, P3 ;  /* 0x00006700fc09aa11 */ /* 0x000fe200018f14fb */
[----:B------:R0:W5:Y:S04]  /*5150*/  LDL.LU R12, [R1+0x7b8] ;  /* 0x0007b800010c7983 */ /* 0x0001680000300800 */
[----:B------:R0:W5:Y:S04]  /*5160*/  LDL.LU R11, [R1+0x7b4] ;  /* 0x0007b400010b7983 */ /* 0x0001680000300800 */
[----:B------:R0:W5:Y:S04]  /*5170*/  LDL.LU R10, [R1+0x7b0] ;  /* 0x0007b000010a7983 */ /* 0x0001680000300800 */
[----:B------:R0:W5:Y:S04]  /*5180*/  LDL.LU R3, [R1+0x7ac] ;  /* 0x0007ac0001037983 */ /* 0x0001680000300800 */
[----:B------:R0:W5:Y:S04]  /*5190*/  LDL.LU R0, [R1+0x7a8] ;  /* 0x0007a80001007983 */ /* 0x0001680000300800 */
[----:B------:R1:W-:Y:S04]  /*51a0*/  @!P2 STG.E.128 [R8.64], R4 ;  /* 0x000000040800a986 */ /* 0x0003e8000c101d24 */
[----:B-1----:R0:W5:Y:S02]  /*51b0*/  LDL.LU.64 R8, [R1+0x7a0] ;  /* 0x0007a00001087983 */ /* 0x0021640000300a00 */
.L_x_2226:
[----:B--2---:R-:W-:Y:S05]  /*51c0*/  BSYNC B1 ;  /* 0x0000000000017941 */ /* 0x004fea0003800000 */
.L_x_2225:
[----:B------:R-:W-:Y:S01]  /*51d0*/  BSSY B1, `(.L_x_2227) ;  /* 0x0000040000017945 */ /* 0x000fe20003800000 */
[----:B------:R-:W-:Y:S05]  /*51e0*/  @P1 BRA `(.L_x_2228) ;  /* 0x000003e000001947 */ /* 0x000fea0003800000 */
[----:B------:R-:W-:Y:S01]  /*51f0*/  MOV R251, c[0x0][0x1d4] ;  /* 0x0000750000fb7a02 */ /* 0x000fe20000000f00 */
[----:B-----5:R2:W-:Y:S01]  /*5200*/  STL.64 [R1+0x7a0], R4 ;  /* 0x0007a00401007387 */ /* 0x0205e20000100a00 */
[----:B------:R-:W-:-:S03]  /*5210*/  CS2R R10, SRZ ;  /* 0x00000000000a7805 */ /* 0x000fc6000001ff00 */
        /* <DEDUP_REMOVED lines=59> */
.L_x_2228:
[----:B--2---:R-:W-:Y:S05]  /*55d0*/  BSYNC B1 ;  /* 0x0000000000017941 */ /* 0x004fea0003800000 */
.L_x_2227:
[----:B------:R-:W-:Y:S01]  /*55e0*/  BSSY B1, `(.L_x_2229) ;  /* 0x0000040000017945 */ /* 0x000fe20003800000 */
[----:B------:R-:W-:Y:S05]  /*55f0*/  @P1 BRA `(.L_x_2230) ;  /* 0x000003e000001947 */ /* 0x000fea0003800000 */
[----:B------:R-:W-:Y:S01]  /*5600*/  MOV R251, c[0x0][0x1d4] ;  /* 0x0000750000fb7a02 */ /* 0x000fe20000000f00 */
[----:B-----5:R2:W-:Y:S01]  /*5610*/  STL.64 [R1+0x7a0], R4 ;  /* 0x0007a00401007387 */ /* 0x0205e20000100a00 */
[----:B------:R-:W-:-:S03]  /*5620*/  CS2R R14, SRZ ;  /* 0x00000000000e7805 */ /* 0x000fc6000001ff00 */
[C---:B------:R-:W-:Y:S02]  /*5630*/  IMAD R12, R251.reuse, 0x5, R0 ;  /* 0x00000005fb0c7824 */ /* 0x040fe400078e0200 */
[----:B------:R-:W-:Y:S02]  /*5640*/  IMAD R252, R251, 0xa0, RZ ;  /* 0x000000a0fbfc7824 */ /* 0x000fe400078e02ff */
[----:B------:R-:W-:-:S05]  /*5650*/  IMAD.SHL.U32 R251, R12, 0x4, RZ ;  /* 0x000000040cfb7824 */ /* 0x000fca00078e00ff */
        /* <DEDUP_REMOVED lines=25> */
[----:B0-----:R-:W-:Y:S01]  /*57f0*/  @P4 IMAD R0, R252, R19, 0x14 ;  /* 0x00000014fc004424 */ /* 0x001fe200078e0213 */
[----:B------:R-:W-:-:S05]  /*5800*/  @P4 MOV R252, 0x4 ;  /* 0x0000000400fc4802 */ /* 0x000fca0000000f00 */
[----:B------:R-:W-:Y:S01]  /*5810*/  @P4 IMAD.WIDE R16, R0, R252, c[0x0][0x230] ;  /* 0x00008c0000104625 */ /* 0x000fe200078e02fc */
[----:B-1----:R-:W4:Y:S05]  /*5820*/  LDL R4, [R1+0x3e4] ;  /* 0x0003e40001047983 */ /* 0x002f2a0000100800 */
[----:B------:R-:W4:Y:S01]  /*5830*/  @P4 LDG.E.128 R16, [R16.64] ;  /* 0x0000002410104981 */ /* 0x000f22000c1e1d00 */
[----:B---3--:R-:W-:Y:S02]  /*5840*/  FADD.FTZ R12, R8, R12 ;  /* 0x0000000c080c7221 */ /* 0x008fe40000010000 */
[----:B--2---:R-:W-:Y:S02]  /*5850*/  FADD.FTZ R13, R7, R13 ;  /* 0x0000000d070d7221 */ /* 0x004fe40000010000 */
[----:B----4-:R-:W-:Y:S01]  /*5860*/  FADD.FTZ R14, R6, R14 ;  /* 0x0000000e060e7221 */ /* 0x010fe20000010000 */
[----:B------:R-:W-:Y:S01]  /*5870*/  MOV R5, R17 ;  /* 0x0000001100057202 */ /* 0x000fe20000000f00 */
[----:B------:R-:W-:Y:S01]  /*5880*/  FADD.FTZ R15, R4, R15 ;  /* 0x0000000f040f7221 */ /* 0x000fe20000010000 */
[----:B------:R-:W-:Y:S01]  /*5890*/  MOV R252, R18 ;  /* 0x0000001200fc7202 */ /* 0x000fe20000000f00 */
[----:B------:R-:W-:-:S02]  /*58a0*/  IMAD.MOV.U32 R3, RZ, RZ, R16 ;  /* 0x000000ffff037224 */ /* 0x000fc400078e0010 */
[----:B------:R-:W-:Y:S01]  /*58b0*/  @P4 FMUL.FTZ R13, R13, R5 ;  /* 0x000000050d0d4220 */ /* 0x000fe20000410000 */
[----:B------:R-:W-:Y:S01]  /*58c0*/  SHF.R.S32.HI R5, RZ, 0x1f, R250 ;  /* 0x0000001fff057819 */ /* 0x000fe200000114fa */
[----:B------:R-:W-:Y:S01]  /*58d0*/  @P4 FMUL.FTZ R14, R14, R252 ;  /* 0x000000fc0e0e4220 */ /* 0x000fe20000410000 */
[----:B------:R-:W-:Y:S01]  /*58e0*/  @!P2 IADD3 R252, P3, R250, R251, RZ ;  /* 0x000000fbfafca210 */ /* 0x000fe20007f7e0ff */
[----:B------:R-:W-:Y:S02]  /*58f0*/  IMAD.MOV.U32 R0, RZ, RZ, R19 ;  /* 0x000000ffff007224 */ /* 0x000fe400078e0013 */
[----:B------:R0:W5:Y:S01]  /*5900*/  LDL.LU.64 R18, [R1+0x7c8] ;  /* 0x0007c80001127983 */ /* 0x0001620000300a00 */
[----:B------:R-:W-:Y:S02]  /*5910*/  @!P2 LEA.HI.X.SX32 R251, R251, R5, 0x1, P3 ;  /* 0x00000005fbfba211 */ /* 0x000fe400018f0eff */
[----:B------:R-:W-:Y:S01]  /*5920*/  @!P2 LEA R4, P3, R252, c[0x0][0x198], 0x2 ;  /* 0x00006600fc04aa11 */ /* 0x000fe200078610ff */
[----:B------:R0:W5:Y:S01]  /*5930*/  LDL.LU.64 R16, [R1+0x7c0] ;  /* 0x0007c00001107983 */ /* 0x0001620000300a00 */
[----:B------:R-:W-:-:S02]  /*5940*/  @P4 FMUL.FTZ R12, R12, R3 ;  /* 0x000000030c0c4220 */ /* 0x000fc40000410000 */
[----:B------:R-:W-:Y:S01]  /*5950*/  @!P2 LEA.HI.X R5, R252, c[0x0][0x19c], R251, 0x2, P3 ;  /* 0x00006700fc05aa11 */ /* 0x000fe200018f14fb */
[----:B------:R-:W-:Y:S01]  /*5960*/  @P4 FMUL.FTZ R15, R15, R0 ;  /* 0x000000000f0f4220 */ /* 0x000fe20000410000 */
[----:B------:R0:W5:Y:S04]  /*5970*/  LDL.LU R8, [R1+0x7b8] ;  /* 0x0007b80001087983 */ /* 0x0001680000300800 */
[----:B------:R0:W5:Y:S04]  /*5980*/  LDL.LU R7, [R1+0x7b4] ;  /* 0x0007b40001077983 */ /* 0x0001680000300800 */
[----:B------:R0:W5:Y:S04]  /*5990*/  LDL.LU R6, [R1+0x7b0] ;  /* 0x0007b00001067983 */ /* 0x0001680000300800 */
[----:B------:R0:W5:Y:S04]  /*59a0*/  LDL.LU R3, [R1+0x7ac] ;  /* 0x0007ac0001037983 */ /* 0x0001680000300800 */
[----:B------:R0:W5:Y:S04]  /*59b0*/  LDL.LU R0, [R1+0x7a8] ;  /* 0x0007a80001007983 */ /* 0x0001680000300800 */
[----:B------:R1:W-:Y:S04]  /*59c0*/  @!P2 STG.E.128 [R4.64], R12 ;  /* 0x0000000c0400a986 */ /* 0x0003e8000c101d24 */
[----:B-1----:R0:W5:Y:S02]  /*59d0*/  LDL.LU.64 R4, [R1+0x7a0] ;  /* 0x0007a00001047983 */ /* 0x0021640000300a00 */
.L_x_2230:
[----:B--2---:R-:W-:Y:S05]  /*59e0*/  BSYNC B1 ;  /* 0x0000000000017941 */ /* 0x004fea0003800000 */
.L_x_2229:
        /* <DEDUP_REMOVED lines=23> */
[----:B---3--:R-:W-:-:S03]  /*5b60*/  IMAD.MOV.U32 R15, RZ, RZ, 0xa0 ;  /* 0x000000a0ff0f7424 */ /* 0x008fc600078e00ff */
        /* <DEDUP_REMOVED lines=40> */
.L_x_2232:
[----:B--2---:R-:W-:Y:S05]  /*5df0*/  BSYNC B1 ;  /* 0x0000000000017941 */ /* 0x004fea0003800000 */
.L_x_2231:
        /* <DEDUP_REMOVED lines=64> */
.L_x_2234:
[----:B--2---:R-:W-:Y:S05]  /*6200*/  BSYNC B1 ;  /* 0x0000000000017941 */ /* 0x004fea0003800000 */
.L_x_2233:
        /* <DEDUP_REMOVED lines=22> */
[----:B------:R4:W-:Y:S02]  /*6370*/  STL [R1+0x7b8], R8 ;  /* 0x0007b80801007387 */ /* 0x0009e40000100800 */
[----:B---3--:R-:W-:-:S02]  /*6380*/  @P4 MOV R15, 0xa0 ;  /* 0x000000a0000f4802 */ /* 0x008fc40000000f00 */
        /* <DEDUP_REMOVED lines=40> */
.L_x_2236:
[----:B--2---:R-:W-:Y:S05]  /*6610*/  BSYNC B1 ;  /* 0x0000000000017941 */ /* 0x004fea0003800000 */
.L_x_2235:
        /* <DEDUP_REMOVED lines=22> */
[----:B--2---:R-:W2:Y:S02]  /*6780*/  S2R R15, SR_CTAID.X ;  /* 0x00000000000f7919 */ /* 0x004ea40000002500 */
[----:B------:R-:W-:-:S02]  /*6790*/  @P4 MOV R252, 0xa0 ;  /* 0x000000a000fc4802 */ /* 0x000fc40000000f00 */
[----:B---3--:R-:W3:Y:S04]  /*67a0*/  LDL R8, [R1+0x398] ;  /* 0x0003980001087983 */ /* 0x008ee80000100800 */
[----:B------:R4:W-:Y:S04]  /*67b0*/  STL [R1+0x7b4], R7 ;  /* 0x0007b40701007387 */ /* 0x0009e80000100800 */
[----:B----4-:R-:W4:Y:S04]  /*67c0*/  LDL R7, [R1+0x39c] ;  /* 0x00039c0001077983 */ /* 0x010f280000100800 */
[----:B------:R0:W-:Y:S01]  /*67d0*/  STL [R1+0x7b0], R6 ;  /* 0x0007b00601007387 */ /* 0x0001e20000100800 */
[----:B--2---:R-:W-:-:S03]  /*67e0*/  @P4 IMAD R15, R2, c[0x0][0x1d8], R15 ;  /* 0x00007600020f4a24 */ /* 0x004fc600078e020f */
[----:B0-----:R-:W2:Y:S04]  /*67f0*/  LDL R6, [R1+0x3a0] ;  /* 0x0003a00001067983 */ /* 0x001ea80000100800 */
[----:B------:R-:W-:Y:S04]  /*6800*/  STL [R1+0x7ac], R3 ;  /* 0x0007ac0301007387 */ /* 0x000fe80000100800 */
[----:B------:R0:W-:Y:S04]  /*6810*/  STL [R1+0x7a8], R0 ;  /* 0x0007a80001007387 */ /* 0x0001e80000100800 */
[----:B-----5:R1:W-:Y:S01]  /*6820*/  STL.64 [R1+0x7a0], R4 ;  /* 0x0007a00401007387 */ /* 0x0203e20000100a00 */
[----:B0-----:R-:W-:Y:S01]  /*6830*/  @P4 IMAD R0, R15, R252, 0x24 ;  /* 0x000000240f004424 */ /* 0x001fe200078e02fc */
[----:B------:R-:W-:-:S05]  /*6840*/  @P4 MOV R252, 0x4 ;  /* 0x0000000400fc4802 */ /* 0x000fca0000000f00 */
[----:B------:R-:W-:Y:S01]  /*6850*/  @P4 IMAD.WIDE R12, R0, R252, c[0x0][0x230] ;  /* 0x00008c00000c4625 */ /* 0x000fe200078e02fc */
[----:B-1----:R-:W2:Y:S05]  /*6860*/  LDL R4, [R1+0x3a4] ;  /* 0x0003a40001047983 */ /* 0x002eaa0000100800 */
[----:B------:R-:W2:Y:S01]  /*6870*/  @P4 LDG.E.128 R12, [R12.64] ;  /* 0x000000240c0c4981 */ /* 0x000ea2000c1e1d00 */
[----:B---3--:R-:W-:Y:S02]  /*6880*/  FADD.FTZ R28, R8, R28 ;  /* 0x0000001c081c7221 */ /* 0x008fe40000010000 */
[----:B----4-:R-:W-:Y:S02]  /*6890*/  FADD.FTZ R29, R7, R29 ;  /* 0x0000001d071d7221 */ /* 0x010fe40000010000 */
[----:B--2---:R-:W-:Y:S01]  /*68a0*/  FADD.FTZ R30, R6, R30 ;  /* 0x0000001e061e7221 */ /* 0x004fe20000010000 */
        /* <DEDUP_REMOVED lines=23> */
.L_x_2238:
[----:B--2---:R-:W-:Y:S05]  /*6a20*/  BSYNC B1 ;  /* 0x0000000000017941 */ /* 0x004fea0003800000 */
.L_x_2237:
        /* <DEDUP_REMOVED lines=23> */
[----:B------:R-:W-:-:S02]  /*6ba0*/  @P4 IMAD.MOV.U32 R252, RZ, RZ, 0xa0 ;  /* 0x000000a0fffc4424 */ /* 0x000fc400078e00ff */
        /* <DEDUP_REMOVED lines=40> */
.L_x_2240:
[----:B--2---:R-:W-:Y:S05]  /*6e30*/  BSYNC B1 ;  /* 0x0000000000017941 */ /* 0x004fea0003800000 */
.L_x_2239:
        /* <DEDUP_REMOVED lines=33> */
[----:B0-----:R-:W-:-:S02]  /*7050*/  @P4 IMAD R0, R15, R252, 0x2c ;  /* 0x0000002c0f004424 */ /* 0x001fc400078e02fc */
[----:B------:R-:W-:-:S04]  /*7060*/  @P4 IMAD.MOV.U32 R252, RZ, RZ, 0x4 ;  /* 0x00000004fffc4424 */ /* 0x000fc800078e00ff */
        /* <DEDUP_REMOVED lines=29> */
.L_x_2242:
[----:B--2---:R-:W-:Y:S05]  /*7240*/  BSYNC B1 ;  /* 0x0000000000017941 */ /* 0x004fea0003800000 */
.L_x_2241:
        /* <DEDUP_REMOVED lines=64> */
.L_x_2244:
[----:B--2---:R-:W-:Y:S05]  /*7650*/  BSYNC B1 ;  /* 0x0000000000017941 */ /* 0x004fea0003800000 */
.L_x_2243:
        /* <DEDUP_REMOVED lines=64> */
.L_x_2246:
[----:B--2---:R-:W-:Y:S05]  /*7a60*/  BSYNC B1 ;  /* 0x0000000000017941 */ /* 0x004fea0003800000 */
.L_x_2245:
        /* <DEDUP_REMOVED lines=64> */
.L_x_2248:
[----:B--2---:R-:W-:Y:S05]  /*7e70*/  BSYNC B1 ;  /* 0x0000000000017941 */ /* 0x004fea0003800000 */
.L_x_2247:
        /* <DEDUP_REMOVED lines=64> */
.L_x_2250:
[----:B--2---:R-:W-:Y:S05]  /*8280*/  BSYNC B1 ;  /* 0x0000000000017941 */ /* 0x004fea0003800000 */
.L_x_2249:
[----:B------:R-:W-:Y:S01]  /*8290*/  BSSY B1, `(.L_x_2251) ;  /* 0x0000040000017945 */ /* 0x000fe20003800000 */
[----:B------:R-:W-:Y:S05]  /*82a0*/  @P1 BRA `(.L_x_2252) ;  /* 0x000003e000001947 */ /* 0x000fea0003800000 */
[----:B------:R-:W-:Y:S01]  /*82b0*/  MOV R251, c[0x0][0x1d4] ;  /* 0x0000750000fb7a02 */ /* 0x000fe20000000f00 */
[----:B-----5:R2:W-:Y:S01]  /*82c0*/  STL.64 [R1+0x7a0], R4 ;  /* 0x0007a00401007387 */ /* 0x0205e20000100a00 */
[----:B------:R-:W-:-:S02]  /*82d0*/  CS2R R58, SRZ ;  /* 0x00000000003a7805 */ /* 0x000fc4000001ff00 */
[C---:B------:R-:W-:Y:S01]  /*82e0*/  LEA R56, R251.reuse, R0, 0x4 ;  /* 0x00000000fb387211 */ /* 0x040fe200078e20ff */
[----:B------:R-:W-:-:S04]  /*82f0*/  IMAD R252, R251, 0xa0, RZ ;  /* 0x000000a0fbfc7824 */ /* 0x000fc800078e02ff */
        /* <DEDUP_REMOVED lines=57> */
.L_x_2252:
[----:B--2---:R-:W-:Y:S05]  /*8690*/  BSYNC B1 ;  /* 0x0000000000017941 */ /* 0x004fea0003800000 */
.L_x_2251:
        /* <DEDUP_REMOVED lines=64> */
.L_x_2254:
[----:B--2---:R-:W-:Y:S05]  /*8aa0*/  BSYNC B1 ;  /* 0x0000000000017941 */ /* 0x004fea0003800000 */
.L_x_2253:
        /* <DEDUP_REMOVED lines=64> */
.L_x_2256:
[----:B--2---:R-:W-:Y:S05]  /*8eb0*/  BSYNC B1 ;  /* 0x0000000000017941 */ /* 0x004fea0003800000 */
.L_x_2255:
        /* <DEDUP_REMOVED lines=64> */
.L_x_2258:
[----:B--2---:R-:W-:Y:S05]  /*92c0*/  BSYNC B1 ;  /* 0x0000000000017941 */ /* 0x004fea0003800000 */
.L_x_2257:
        /* <DEDUP_REMOVED lines=64> */
.L_x_2260:
[----:B--2---:R-:W-:Y:S05]  /*96d0*/  BSYNC B1 ;  /* 0x0000000000017941 */ /* 0x004fea0003800000 */
.L_x_2259:
        /* <DEDUP_REMOVED lines=64> */
.L_x_2262:
[----:B--2---:R-:W-:Y:S05]  /*9ae0*/  BSYNC B1 ;  /* 0x0000000000017941 */ /* 0x004fea0003800000 */
.L_x_2261:
        /* <DEDUP_REMOVED lines=64> */
.L_x_2264:
[----:B--2---:R-:W-:Y:S05]  /*9ef0*/  BSYNC B1 ;  /* 0x0000000000017941 */ /* 0x004fea0003800000 */
.L_x_2263:
        /* <DEDUP_REMOVED lines=64> */
.L_x_2266:
[----:B--2---:R-:W-:Y:S05]  /*a300*/  BSYNC B1 ;  /* 0x0000000000017941 */ /* 0x004fea0003800000 */
.L_x_2265:
        /* <DEDUP_REMOVED lines=64> */
.L_x_2268:
[----:B--2---:R-:W-:Y:S05]  /*a710*/  BSYNC B1 ;  /* 0x0000000000017941 */ /* 0x004fea0003800000 */
.L_x_2267:
        /* <DEDUP_REMOVED lines=64> */
.L_x_2270:
[----:B--2---:R-:W-:Y:S05]  /*ab20*/  BSYNC B1 ;  /* 0x0000000000017941 */ /* 0x004fea0003800000 */
.L_x_2269:
        /* <DEDUP_REMOVED lines=64> */
.L_x_2272:
[----:B--2---:R-:W-:Y:S05]  /*af30*/  BSYNC B1 ;  /* 0x0000000000017941 */ /* 0x004fea0003800000 */
.L_x_2271:
        /* <DEDUP_REMOVED lines=64> */
.L_x_2274:
[----:B--2---:R-:W-:Y:S05]  /*b340*/  BSYNC B1 ;  /* 0x0000000000017941 */ /* 0x004fea0003800000 */
.L_x_2273:
        /* <DEDUP_REMOVED lines=64> */
.L_x_2276:
[----:B--2---:R-:W-:Y:S05]  /*b750*/  BSYNC B1 ;  /* 0x0000000000017941 */ /* 0x004fea0003800000 */
.L_x_2275:
        /* <DEDUP_REMOVED lines=64> */
.L_x_2278:
[----:B--2---:R-:W-:Y:S05]  /*bb60*/  BSYNC B1 ;  /* 0x0000000000017941 */ /* 0x004fea0003800000 */
.L_x_2277:
        /* <DEDUP_REMOVED lines=64> */
.L_x_2280:
[----:B--2---:R-:W-:Y:S05]  /*bf70*/  BSYNC B1 ;  /* 0x0000000000017941 */ /* 0x004fea0003800000 */
.L_x_2279:
        /* <DEDUP_REMOVED lines=64> */
.L_x_2282:
[----:B--2---:R-:W-:Y:S05]  /*c380*/  BSYNC B1 ;  /* 0x0000000000017941 */ /* 0x004fea0003800000 */
.L_x_2281:
        /* <DEDUP_REMOVED lines=64> */
.L_x_2284:
[----:B--2---:R-:W-:Y:S05]  /*c790*/  BSYNC B1 ;  /* 0x0000000000017941 */ /* 0x004fea0003800000 */
.L_x_2283:
        /* <DEDUP_REMOVED lines=64> */
.L_x_2286:
[----:B--2---:R-:W-:Y:S05]  /*cba0*/  BSYNC B1 ;  /* 0x0000000000017941 */ /* 0x004fea0003800000 */
.L_x_2285:
        /* <DEDUP_REMOVED lines=64> */
.L_x_2288:
[----:B--2---:R-:W-:Y:S05]  /*cfb0*/  BSYNC B1 ;  /* 0x0000000000017941 */ /* 0x004fea0003800000 */
.L_x_2287:
        /* <DEDUP_REMOVED lines=64> */
.L_x_2290:
[----:B--2---:R-:W-:Y:S05]  /*d3c0*/  BSYNC B1 ;  /* 0x0000000000017941 */ /* 0x004fea0003800000 */
.L_x_2289:
        /* <DEDUP_REMOVED lines=64> */
.L_x_2292:
[----:B--2---:R-:W-:Y:S05]  /*d7d0*/  BSYNC B1 ;  /* 0x0000000000017941 */ /* 0x004fea0003800000 */
.L_x_2291:
        /* <DEDUP_REMOVED lines=64> */
.L_x_2294:
[----:B--2---:R-:W-:Y:S05]  /*dbe0*/  BSYNC B1 ;  /* 0x0000000000017941 */ /* 0x004fea0003800000 */
.L_x_2293:
        /* <DEDUP_REMOVED lines=64> */
.L_x_2296:
[----:B--2---:R-:W-:Y:S05]  /*dff0*/  BSYNC B1 ;  /* 0x0000000000017941 */ /* 0x004fea0003800000 */
.L_x_2295:
        /* <DEDUP_REMOVED lines=64> */
.L_x_2298:
[----:B--2---:R-:W-:Y:S05]  /*e400*/  BSYNC B1 ;  /* 0x0000000000017941 */ /* 0x004fea0003800000 */
.L_x_2297:
        /* <DEDUP_REMOVED lines=64> */
.L_x_2300:
[----:B--2---:R-:W-:Y:S05]  /*e810*/  BSYNC B1 ;  /* 0x0000000000017941 */ /* 0x004fea0003800000 */
.L_x_2299:
        /* <DEDUP_REMOVED lines=64> */
.L_x_2302:
[----:B--2---:R-:W-:Y:S05]  /*ec20*/  BSYNC B1 ;  /* 0x0000000000017941 */ /* 0x004fea0003800000 */
.L_x_2301:
        /* <DEDUP_REMOVED lines=64> */
.L_x_2304:
[----:B--2---:R-:W-:Y:S05]  /*f030*/  BSYNC B1 ;  /* 0x0000000000017941 */ /* 0x004fea0003800000 */
.L_x_2303:
        /* <DEDUP_REMOVED lines=64> */
.L_x_2306:
[----:B--2---:R-:W-:Y:S05]  /*f440*/  BSYNC B1 ;  /* 0x0000000000017941 */ /* 0x004fea0003800000 */
.L_x_2305:
        /* <DEDUP_REMOVED lines=64> */
.L_x_2308:
[----:B--2---:R-:W-:Y:S05]  /*f850*/  BSYNC B1 ;  /* 0x0000000000017941 */ /* 0x004fea0003800000 */
.L_x_2307:
        /* <DEDUP_REMOVED lines=64> */
.L_x_2310:
[----:B--2---:R-:W-:Y:S05]  /*fc60*/  BSYNC B1 ;  /* 0x0000000000017941 */ /* 0x004fea0003800000 */
.L_x_2309:
        /* <DEDUP_REMOVED lines=64> */
.L_x_2312:
[----:B--2---:R-:W-:Y:S05]  /*10070*/  BSYNC B1 ;  /* 0x0000000000017941 */ /* 0x004fea0003800000 */
.L_x_2311:
        /* <DEDUP_REMOVED lines=64> */
.L_x_2314:
[----:B--2---:R-:W-:Y:S05]  /*10480*/  BSYNC B1 ;  /* 0x0000000000017941 */ /* 0x004fea0003800000 */
.L_x_2313:
        /* <DEDUP_REMOVED lines=64> */
.L_x_2316:
[----:B--2---:R-:W-:Y:S05]  /*10890*/  BSYNC B1 ;  /* 0x0000000000017941 */ /* 0x004fea0003800000 */
.L_x_2315:
        /* <DEDUP_REMOVED lines=64> */
.L_x_2318:
[----:B--2---:R-:W-:Y:S05]  /*10ca0*/  BSYNC B1 ;  /* 0x0000000000017941 */ /* 0x004fea0003800000 */
.L_x_2317:
        /* <DEDUP_REMOVED lines=64> */
.L_x_2320:
[----:B--2---:R-:W-:Y:S05]  /*110b0*/  BSYNC B1 ;  /* 0x0000000000017941 */ /* 0x004fea0003800000 */
.L_x_2319:
        /* <DEDUP_REMOVED lines=64> */
.L_x_2322:
[----:B--2---:R-:W-:Y:S05]  /*114c0*/  BSYNC B1 ;  /* 0x0000000000017941 */ /* 0x004fea0003800000 */
.L_x_2321:
        /* <DEDUP_REMOVED lines=64> */
.L_x_2324:
[----:B--2---:R-:W-:Y:S05]  /*118d0*/  BSYNC B1 ;  /* 0x0000000000017941 */ /* 0x004fea0003800000 */
.L_x_2323:
        /* <DEDUP_REMOVED lines=64> */
.L_x_2326:
[----:B--2---:R-:W-:Y:S05]  /*11ce0*/  BSYNC B1 ;  /* 0x0000000000017941 */ /* 0x004fea0003800000 */
.L_x_2325:
        /* <DEDUP_REMOVED lines=64> */
.L_x_2328:
[----:B--2---:R-:W-:Y:S05]  /*120f0*/  BSYNC B1 ;  /* 0x0000000000017941 */ /* 0x004fea0003800000 */
.L_x_2327:
        /* <DEDUP_REMOVED lines=64> */
.L_x_2330:
[----:B--2---:R-:W-:Y:S05]  /*12500*/  BSYNC B1 ;  /* 0x0000000000017941 */ /* 0x004fea0003800000 */
.L_x_2329:
        /* <DEDUP_REMOVED lines=64> */
.L_x_2332:
[----:B--2---:R-:W-:Y:S05]  /*12910*/  BSYNC B1 ;  /* 0x0000000000017941 */ /* 0x004fea0003800000 */
.L_x_2331:
        /* <DEDUP_REMOVED lines=64> */
.L_x_2334:
[----:B--2---:R-:W-:Y:S05]  /*12d20*/  BSYNC B1 ;  /* 0x0000000000017941 */ /* 0x004fea0003800000 */
.L_x_2333:
        /* <DEDUP_REMOVED lines=64> */
.L_x_2336:
[----:B--2---:R-:W-:Y:S05]  /*13130*/  BSYNC B1 ;  /* 0x0000000000017941 */ /* 0x004fea0003800000 */
.L_x_2335:
        /* <DEDUP_REMOVED lines=64> */
.L_x_2338:
[----:B--2---:R-:W-:Y:S05]  /*13540*/  BSYNC B1 ;  /* 0x0000000000017941 */ /* 0x004fea0003800000 */
.L_x_2337:
        /* <DEDUP_REMOVED lines=64> */
.L_x_2340:
[----:B--2---:R-:W-:Y:S05]  /*13950*/  BSYNC B1 ;  /* 0x0000000000017941 */ /* 0x004fea0003800000 */
.L_x_2339:
        /* <DEDUP_REMOVED lines=64> */
.L_x_2342:
[----:B--2---:R-:W-:Y:S05]  /*13d60*/  BSYNC B1 ;  /* 0x0000000000017941 */ /* 0x004fea0003800000 */
.L_x_2341:
        /* <DEDUP_REMOVED lines=64> */
.L_x_2344:
[----:B--2---:R-:W-:Y:S05]  /*14170*/  BSYNC B1 ;  /* 0x0000000000017941 */ /* 0x004fea0003800000 */
.L_x_2343:
[----:B------:R-:W-:Y:S01]  /*14180*/  MOV R251, c[0x0][0x1d4] ;  /* 0x0000750000fb7a02 */ /* 0x000fe20000000f00 */
[----:B------:R-:W-:Y:S04]  /*14190*/  BSSY B1, `(.L_x_2345) ;  /* 0x000003d000017945 */ /* 0x000fe80003800000 */
[----:B-----5:R-:W-:Y:S01]  /*141a0*/  IMAD R0, R251, 0x3f, R0 ;  /* 0x0000003ffb007824 */ /* 0x020fe200078e0200 */
[----:B------:R-:W-:Y:S05]  /*141b0*/  @P1 BRA `(.L_x_2346) ;  /* 0x000003a000001947 */ /* 0x000fea0003800000 */
[----:B------:R-:W-:Y:S01]  /*141c0*/  IMAD R251, R251, 0xa0, RZ ;  /* 0x000000a0fbfb7824 */ /* 0x000fe200078e02ff */
[----:B------:R-:W-:Y:S01]  /*141d0*/  SHF.L.U32 R252, R0, 0x2, RZ ;  /* 0x0000000200fc7819 */ /* 0x000fe200000006ff */
[----:B------:R2:W-:Y:S01]  /*141e0*/  STL.64 [R1+0x7a0], R4 ;  /* 0x0007a00401007387 */ /* 0x0005e20000100a00 */
[----:B------:R-:W-:-:S02]  /*141f0*/  CS2R R246, SRZ ;  /* 0x0000000000f67805 */ /* 0x000fc4000001ff00 */
        /* <DEDUP_REMOVED lines=16> */
[----:B---3--:R-:W3:Y:S01]  /*14300*/  LDL R8, [R1+0x38] ;  /* 0x0000380001087983 */ /* 0x008ee20000100800 */
[----:B--2---:R-:W-:-:S03]  /*14310*/  @P4 IMAD R251, R2, c[0x0][0x1d8], R251 ;  /* 0x0000760002fb4a24 */ /* 0x004fc600078e02fb */
[----:B------:R2:W-:Y:S01]  /*14320*/  STL [R1+0x7b0], R7 ;  /* 0x0007b00701007387 */ /* 0x0005e20000100800 */
[----:B------:R-:W-:Y:S02]  /*14330*/  @P4 IMAD R251, R251, R0, 0xfc ;  /* 0x000000fcfbfb4424 */ /* 0x000fe400078e0200 */
[----:B------:R-:W-:-:S04]  /*14340*/  @P4 IMAD.MOV.U32 R0, RZ, RZ, 0x4 ;  /* 0x00000004ff004424 */ /* 0x000fc800078e00ff */
[----:B------:R-:W-:Y:S01]  /*14350*/  @P4 IMAD.WIDE R12, R251, R0, c[0x0][0x230] ;  /* 0x00008c00fb0c4625 */ /* 0x000fe200078e0200 */
[----:B--2---:R-:W2:Y:S04]  /*14360*/  LDL R7, [R1+0x3c] ;  /* 0x00003c0001077983 */ /* 0x004ea80000100800 */
[----:B------:R4:W-:Y:S04]  /*14370*/  STL [R1+0x7ac], R6 ;  /* 0x0007ac0601007387 */ /* 0x0009e80000100800 */
[----:B------:R-:W2:Y:S04]  /*14380*/  @P4 LDG.E.128 R12, [R12.64] ;  /* 0x000000240c0c4981 */ /* 0x000ea8000c1e1d00 */
[----:B----4-:R-:W4:Y:S04]  /*14390*/  LDL R6, [R1+0x40] ;  /* 0x0000400001067983 */ /* 0x010f280000100800 */
[----:B------:R-:W-:Y:S04]  /*143a0*/  STL [R1+0x7a8], R3 ;  /* 0x0007a80301007387 */ /* 0x000fe80000100800 */
[----:B-----5:R0:W-:Y:S04]  /*143b0*/  STL.64 [R1+0x7a0], R4 ;  /* 0x0007a00401007387 */ /* 0x0201e80000100a00 */
[----:B0-----:R-:W4:Y:S01]  /*143c0*/  LDL R4, [R1+0x44] ;  /* 0x0000440001047983 */ /* 0x001f220000100800 */
[----:B---3--:R-:W-:-:S02]  /*143d0*/  FADD.FTZ R244, R8, R244 ;  /* 0x000000f408f47221 */ /* 0x008fc40000010000 */
[----:B--2---:R-:W-:Y:S01]  /*143e0*/  FADD.FTZ R245, R7, R245 ;  /* 0x000000f507f57221 */ /* 0x004fe20000010000 */
[----:B------:R-:W-:Y:S02]  /*143f0*/  MOV R5, R13 ;  /* 0x0000000d00057202 */ /* 0x000fe40000000f00 */
[----:B------:R-:W-:Y:S01]  /*14400*/  MOV R0, R14 ;  /* 0x0000000e00007202 */ /* 0x000fe20000000f00 */
[----:B----4-:R-:W-:Y:S01]  /*14410*/  FADD.FTZ R246, R6, R246 ;  /* 0x000000f606f67221 */ /* 0x010fe20000010000 */
[----:B------:R-:W-:Y:S01]  /*14420*/  MOV R251, R12 ;  /* 0x0000000c00fb7202 */ /* 0x000fe20000000f00 */
[----:B------:R-:W-:Y:S01]  /*14430*/  @P4 FMUL.FTZ R245, R245, R5 ;  /* 0x00000005f5f54220 */ /* 0x000fe20000410000 */
[----:B------:R-:W-:Y:S01]  /*14440*/  SHF.R.S32.HI R5, RZ, 0x1f, R250 ;  /* 0x0000001fff057819 */ /* 0x000fe200000114fa */
[----:B------:R-:W-:Y:S01]  /*14450*/  @P4 FMUL.FTZ R246, R246, R0 ;  /* 0x00000000f6f64220 */ /* 0x000fe20000410000 */
[----:B------:R-:W-:Y:S01]  /*14460*/  @!P2 IADD3 R0, P3, R250, R252, RZ ;  /* 0x000000fcfa00a210 */ /* 0x000fe20007f7e0ff */
[----:B------:R-:W-:-:S02]  /*14470*/  @P4 FMUL.FTZ R244, R244, R251 ;  /* 0x000000fbf4f44220 */ /* 0x000fc40000410000 */
[----:B------:R-:W-:Y:S01]  /*14480*/  IMAD.MOV.U32 R3, RZ, RZ, R15 ;  /* 0x000000ffff037224 */ /* 0x000fe200078e000f */
[----:B------:R-:W-:Y:S01]  /*14490*/  @!P2 LEA.HI.X.SX32 R251, R252, R5, 0x1, P3 ;  /* 0x00000005fcfba211 */ /* 0x000fe200018f0eff */
[----:B------:R0:W5:Y:S04]  /*144a0*/  LDL.LU.64 R14, [R1+0x7c0] ;  /* 0x0007c000010e7983 */ /* 0x0001680000300a00 */
[----:B------:R0:W5:Y:S04]  /*144b0*/  LDL.LU.64 R12, [R1+0x7b8] ;  /* 0x0007b800010c7983 */ /* 0x0001680000300a00 */
[----:B------:R0:W5:Y:S01]  /*144c0*/  LDL.LU R8, [R1+0x7b4] ;  /* 0x0007b40001087983 */ /* 0x0001620000300800 */
[----:B------:R-:W-:Y:S01]  /*144d0*/  FADD.FTZ R247, R4, R247 ;  /* 0x000000f704f77221 */ /* 0x000fe20000010000 */
[----:B------:R-:W-:-:S02]  /*144e0*/  @!P2 LEA R4, P3, R0, c[0x0][0x198], 0x2 ;  /* 0x000066000004aa11 */ /* 0x000fc400078610ff */
[----:B------:R0:W5:Y:S01]  /*144f0*/  LDL.LU R7, [R1+0x7b0] ;  /* 0x0007b00001077983 */ /* 0x0001620000300800 */
[----:B------:R-:W-:Y:S01]  /*14500*/  @P4 FMUL.FTZ R247, R247, R3 ;  /* 0x00000003f7f74220 */ /* 0x000fe20000410000 */
[----:B------:R-:W-:Y:S02]  /*14510*/  @!P2 LEA.HI.X R5, R0, c[0x0][0x19c], R251, 0x2, P3 ;  /* 0x000067000005aa11 */ /* 0x000fe400018f14fb */
[----:B------:R0:W5:Y:S04]  /*14520*/  LDL.LU R6, [R1+0x7ac] ;  /* 0x0007ac0001067983 */ /* 0x0001680000300800 */
[----:B------:R0:W5:Y:S04]  /*14530*/  LDL.LU R3, [R1+0x7a8] ;  /* 0x0007a80001037983 */ /* 0x0001680000300800 */
[----:B------:R2:W-:Y:S04]  /*14540*/  @!P2 STG.E.128 [R4.64], R244 ;  /* 0x000000f40400a986 */ /* 0x0005e8000c101d24 */
[----:B--2---:R0:W5:Y:S02]  /*14550*/  LDL.LU.64 R4, [R1+0x7a0] ;  /* 0x0007a00001047983 */ /* 0x0041640000300a00 */
.L_x_2346:
[----:B--2---:R-:W-:Y:S05]  /*14560*/  BSYNC B1 ;  /* 0x0000000000017941 */ /* 0x004fea0003800000 */
.L_x_2345:
[----:B------:R-:W-:Y:S01]  /*14570*/  BSSY B1, `(.L_x_2347) ;  /* 0x000023e000017945 */ /* 0x000fe20003800000 */
[----:B------:R-:W-:Y:S05]  /*14580*/  @P1 BRA `(.L_x_2348) ;  /* 0x000023c000001947 */ /* 0x000fea0003800000 */
[----:B------:R-:W2:Y:S04]  /*14590*/  LDL R252, [R1+0x724] ;  /* 0x0007240001fc7983 */ /* 0x000ea80000100800 */
[----:B------:R3:W-:Y:S04]  /*145a0*/  STL [R1+0x81c], R206 ;  /* 0x00081cce01007387 */ /* 0x0007e80000100800 */
[----:B---3--:R-:W3:Y:S04]  /*145b0*/  LDL R206, [R1+0x720] ;  /* 0x0007200001ce7983 */ /* 0x008ee80000100800 */
[----:B------:R4:W-:Y:S04]  /*145c0*/  STL [R1+0x818], R191 ;  /* 0x000818bf01007387 */ /* 0x0009e80000100800 */
[----:B----4-:R-:W4:Y:S04]  /*145d0*/  LDL R191, [R1+0x734] ;  /* 0x0007340001bf7983 */ /* 0x010f280000100800 */
        /* <DEDUP_REMOVED lines=12> */
[----:B------:R0:W-:Y:S04]  /*146a0*/  STL.64 [R1+0x7f8], R202 ;  /* 0x0007f8ca01007387 */ /* 0x0001e80000100a00 */
        /* <DEDUP_REMOVED lines=18> */
[----:B-----5:R-:W-:Y:S04]  /*147d0*/  STL [R1+0x7c8], R246 ;  /* 0x0007c8f601007387 */ /* 0x020fe80000100800 */
        /* <DEDUP_REMOVED lines=9> */
[----:B------:R1:W-:Y:S04]  /*14870*/  STL [R1+0x7a0], R2 ;  /* 0x0007a00201007387 */ /* 0x0003e80000100800 */
[----:B------:R-:W3:Y:S01]  /*14880*/  S2R R203, SR_CTAID.X ;  /* 0x0000000000cb7919 */ /* 0x000ee20000002500 */
[----:B------:R-:W-:-:S02]  /*14890*/  ISETP.NE.U32.AND P1, PT, RZ, c[0x0][0x218], PT ;  /* 0x00008600ff007a0c */ /* 0x000fc40003f25070 */
[----:B------:R-:W-:Y:S01]  /*148a0*/  MOV R0, c[0x0][0x220] ;  /* 0x0000880000007a02 */ /* 0x000fe20000000f00 */
[----:B0-----:R-:W2:Y:S04]  /*148b0*/  LDL R249, [R1+0x700] ;  /* 0x0007000001f97983 */ /* 0x001ea80000100800 */
[----:B-1----:R-:W2:Y:S01]  /*148c0*/  LDL R2, [R1+0x30] ;  /* 0x0000300001027983 */ /* 0x002ea20000100800 */
[----:B------:R-:W-:-:S03]  /*148d0*/  ISETP.NE.AND.EX P2, PT, RZ, c[0x0][0x21c], PT, P1 ;  /* 0x00008700ff007a0c */ /* 0x000fc60003f45310 */
[----:B------:R-:W4:Y:S04]  /*148e0*/  LDL R246, [R1+0x6f0] ;  /* 0x0006f00001f67983 */ /* 0x000f280000100800 */
[----:B------:R-:W4:Y:S04]  /*148f0*/  LDL R242, [R1+0x6d0] ;  /* 0x0006d00001f27983 */ /* 0x000f280000100800 */
[----:B------:R-:W4:Y:S02]  /*14900*/  LDL R250, [R1+0x714] ;  /* 0x0007140001fa7983 */ /* 0x000f240000100800 */
[----:B------:R-:W-:Y:S01]  /*14910*/  @P2 MOV R251, 0x4 ;  /* 0x0000000400fb2802 */ /* 0x000fe20000000f00 */
[----:B---3--:R-:W-:Y:S01]  /*14920*/  @P2 IMAD R0, R203, R0, UR40 ;  /* 0x00000028cb002e24 */ /* 0x008fe2000f8e0200 */
[----:B------:R-:W3:Y:S04]  /*14930*/  LDL R247, [R1+0x704] ;  /* 0x0007040001f77983 */ /* 0x000ee80000100800 */
[----:B------:R-:W-:Y:S01]  /*14940*/  @P2 IADD3 R0, R0, -0x1, RZ ;  /* 0xffffffff00002810 */ /* 0x000fe20007ffe0ff */
[----:B------:R-:W3:Y:S04]  /*14950*/  LDL R243, [R1+0x6f4] ;  /* 0x0006f40001f37983 */ /* 0x000ee80000100800 */
[----:B------:R-:W3:Y:S04]  /*14960*/  LDL R235, [R1+0x6c4] ;  /* 0x0006c40001eb7983 */ /* 0x000ee80000100800 */
[----:B------:R-:W3:Y:S04]  /*14970*/  LDL R231, [R1+0x6b4] ;  /* 0x0006b40001e77983 */ /* 0x000ee80000100800 */
[----:B------:R-:W3:Y:S04]  /*14980*/  LDL R227, [R1+0x6a4] ;  /* 0x0006a40001e37983 */ /* 0x000ee80000100800 */
[----:B------:R-:W3:Y:S04]  /*14990*/  LDL R223, [R1+0x694] ;  /* 0x0006940001df7983 */ /* 0x000ee80000100800 */
[----:B------:R-:W3:Y:S04]  /*149a0*/  LDL R219, [R1+0x684] ;  /* 0x0006840001db7983 */ /* 0x000ee80000100800 */
[----:B------:R-:W3:Y:S01]  /*149b0*/  LDL R3, [R1+0x634] ;  /* 0x0006340001037983 */ /* 0x000ee20000100800 */
[----:B--2---:R-:W-:-:S04]  /*149c0*/  @P2 IMAD R0, R0, c[0x0][0x220], R2 ;  /* 0x0000880000002a24 */ /* 0x004fc800078e0202 */
[----:B------:R-:W-:-:S04]  /*149d0*/  @P2 IMAD.WIDE R238, R0, R251, c[0x0][0x218] ;  /* 0x0000860000ee2625 */ /* 0x000fc800078e02fb */
[----:B------:R-:W-:Y:S01]  /*149e0*/  FMUL.FTZ R0, R211, R230 ;  /* 0x000000e6d3007220 */ /* 0x000fe20000410000 */
[----:B------:R0:W2:Y:S01]  /*149f0*/  @P2 LDG.E R248, [R238.64] ;  /* 0x00000024eef82981 */ /* 0x0000a2000c1e1900 */
[----:B------:R-:W-:Y:S02]  /*14a00*/  FMUL.FTZ R251, R215, R234 ;  /* 0x000000ead7fb7220 */ /* 0x000fe40000410000 */
[----:B------:R-:W-:Y:S01]  /*14a10*/  FFMA.FTZ R0, R222, R202, R0 ;  /* 0x000000cade007223 */ /* 0x000fe20000010000 */
[----:B------:R-:W2:Y:S01]  /*14a20*/  LDL R234, [R1+0x6b0] ;  /* 0x0006b00001ea7983 */ /* 0x000ea20000100800 */
[----:B------:R-:W-:Y:S02]  /*14a30*/  FFMA.FTZ R251, R207, R226, R251 ;  /* 0x000000e2cffb7223 */ /* 0x000fe400000100fb */
[----:B------:R-:W-:Y:S01]  /*14a40*/  FFMA.FTZ R0, R195, R214, R0 ;  /* 0x000000d6c3007223 */ /* 0x000fe20000010000 */
[----:B------:R-:W2:Y:S01]  /*14a50*/  LDL R230, [R1+0x6a0] ;  /* 0x0006a00001e67983 */ /* 0x000ea20000100800 */
[----:B------:R-:W-:-:S02]  /*14a60*/  FFMA.FTZ R251, R199, R218, R251 ;  /* 0x000000dac7fb7223 */ /* 0x000fc400000100fb */
[----:B----4-:R-:W-:Y:S01]  /*14a70*/  FFMA.FTZ R0, R191, R5, R0 ;  /* 0x00000005bf007223 */ /* 0x010fe20000010000 */
[----:B------:R-:W4:Y:S01]  /*14a80*/  LDL R199, [R1+0x6e0] ;  /* 0x0006e00001c77983 */ /* 0x000f220000100800 */
[----:B------:R-:W-:Y:S02]  /*14a90*/  FFMA.FTZ R251, R210, R4, R251 ;  /* 0x00000004d2fb7223 */ /* 0x000fe400000100fb */
[----:B------:R-:W-:Y:S01]  /*14aa0*/  FFMA.FTZ R0, R252, R9, R0 ;  /* 0x00000009fc007223 */ /* 0x000fe20000010000 */
[----:B0-----:R-:W2:Y:S04]  /*14ab0*/  LDL R238, [R1+0x6c0] ;  /* 0x0006c00001ee7983 */ /* 0x001ea80000100800 */
[----:B------:R-:W2:Y:S04]  /*14ac0*/  LDL R252, [R1+0x710] ;  /* 0x0007100001fc7983 */ /* 0x000ea80000100800 */
        /* <DEDUP_REMOVED lines=16> */
[----:B---3--:R-:W-:-:S03]  /*14bd0*/  FFMA.FTZ R0, R247, R17, R0 ;  /* 0x00000011f7007223 */ /* 0x008fc60000010000 */
[----:B------:R-:W3:Y:S01]  /*14be0*/  LDL R247, [R1+0x604] ;  /* 0x0006040001f77983 */ /* 0x000ee20000100800 */
[----:B------:R-:W-:-:S03]  /*14bf0*/  FFMA.FTZ R0, R243, R21, R0 ;  /* 0x00000015f3007223 */ /* 0x000fc60000010000 */
[----:B------:R-:W3:Y:S01]  /*14c00*/  LDL R243, [R1+0x5f4] ;  /* 0x0005f40001f37983 */ /* 0x000ee20000100800 */
[----:B--2---:R-:W-:-:S03]  /*14c10*/  FFMA.FTZ R251, R252, R12, R251 ;  /* 0x0000000cfcfb7223 */ /* 0x004fc600000100fb */
[----:B------:R-:W2:Y:S01]  /*14c20*/  LDL R252, [R1+0x610] ;  /* 0x0006100001fc7983 */ /* 0x000ea20000100800 */
[----:B------:R-:W-:-:S03]  /*14c30*/  FFMA.FTZ R251, R249, R16, R251 ;  /* 0x00000010f9fb7223 */ /* 0x000fc600000100fb */
[----:B------:R-:W2:Y:S01]  /*14c40*/  LDL R249, [R1+0x600] ;  /* 0x0006000001f97983 */ /* 0x000ea20000100800 */
[----:B------:R-:W-:-:S03]  /*14c50*/  FFMA.FTZ R251, R246, R20, R251 ;  /* 0x00000014f6fb7223 */ /* 0x000fc600000100fb */
[----:B------:R-:W2:Y:S01]  /*14c60*/  LDL R246, [R1+0x5f0] ;  /* 0x0005f00001f67983 */ /* 0x000ea20000100800 */
[----:B----4-:R-:W-:-:S03]  /*14c70*/  FFMA.FTZ R251, R199, R24, R251 ;  /* 0x00000018c7fb7223 */ /* 0x010fc600000100fb */
[----:B------:R-:W4:Y:S01]  /*14c80*/  LDL R199, [R1+0x620] ;  /* 0x0006200001c77983 */ /* 0x000f220000100800 */
        /* <DEDUP_REMOVED lines=8> */
[----:B------:R-:W-:Y:S02]  /*14d10*/  FFMA.FTZ R251, R226, R44, R251 ;  /* 0x0000002ce2fb7223 */ /* 0x000fe400000100fb */
[----:B------:R-:W-:Y:S01]  /*14d20*/  FFMA.FTZ R0, R195, R25, R0 ;  /* 0x00000019c3007223 */ /* 0x000fe20000010000 */
[----:B------:R-:W3:Y:S01]  /*14d30*/  LDL R226, [R1+0x590] ;  /* 0x0005900001e27983 */ /* 0x000ee20000100800 */
[----:B------:R-:W-:-:S03]  /*14d40*/  FFMA.FTZ R251, R222, R48, R251 ;  /* 0x00000030defb7223 */ /* 0x000fc600000100fb */
        /* <DEDUP_REMOVED lines=30> */
[----:B------:R-:W3:Y:S04]  /*14f30*/  LDL R211, [R1+0x564] ;  /* 0x0005640001d37983 */ /* 0x000ee80000100800 */
[----:B------:R-:W3:Y:S04]  /*14f40*/  LDL R206, [R1+0x540] ;  /* 0x0005400001ce7983 */ /* 0x000ee80000100800 */
[----:B------:R-:W3:Y:S04]  /*14f50*/  LDL R207, [R1+0x554] ;  /* 0x0005540001cf7983 */ /* 0x000ee80000100800 */
        /* <DEDUP_REMOVED lines=12> */
[----:B------:R-:W3:Y:S01]  /*15020*/  LDL R195, [R1+0x534] ;  /* 0x0005340001c37983 */ /* 0x000ee20000100800 */
        /* <DEDUP_REMOVED lines=13> */
[----:B------:R-:W2:Y:S04]  /*15100*/  LDL R238, [R1+0x490] ;  /* 0x0004900001ee7983 */ /* 0x000ea80000100800 */
[----:B------:R-:W2:Y:S04]  /*15110*/  LDL R239, [R1+0x4a4] ;  /* 0x0004a40001ef7983 */ /* 0x000ea80000100800 */
        /* <DEDUP_REMOVED lines=25> */
[----:B------:R-:W2:Y:S04]  /*152b0*/  LDL R226, [R1+0x460] ;  /* 0x0004600001e27983 */ /* 0x000ea80000100800 */
[----:B------:R-:W2:Y:S04]  /*152c0*/  LDL R227, [R1+0x474] ;  /* 0x0004740001e37983 */ /* 0x000ea80000100800 */
[----:B------:R-:W2:Y:S04]  /*152d0*/  LDL R219, [R1+0x450] ;  /* 0x0004500001db7983 */ /* 0x000ea80000100800 */
[----:B------:R-:W2:Y:S04]  /*152e0*/  LDL R223, [R1+0x464] ;  /* 0x0004640001df7983 */ /* 0x000ea80000100800 */
[----:B------:R-:W2:Y:S04]  /*152f0*/  LDL R211, [R1+0x440] ;  /* 0x0004400001d37983 */ /* 0x000ea80000100800 */
[----:B------:R-:W2:Y:S04]  /*15300*/  LDL R215, [R1+0x454] ;  /* 0x0004540001d77983 */ /* 0x000ea80000100800 */
[----:B------:R-:W2:Y:S04]  /*15310*/  LDL R202, [R1+0x780] ;  /* 0x0007800001ca7983 */ /* 0x000ea80000100800 */
[----:B------:R-:W2:Y:S01]  /*15320*/  LDL R207, [R1+0x444] ;  /* 0x0004440001cf7983 */ /* 0x000ea20000100800 */
[----:B----4-:R-:W-:-:S03]  /*15330*/  FFMA.FTZ R251, R199, R132, R251 ;  /* 0x00000084c7fb7223 */ /* 0x010fc600000100fb */
[----:B------:R-:W4:Y:S01]  /*15340*/  LDL R199, [R1+0x4f4] ;  /* 0x0004f40001c77983 */ /* 0x000f220000100800 */
[----:B---3--:R-:W-:-:S03]  /*15350*/  FFMA.FTZ R0, R195, R133, R0 ;  /* 0x00000085c3007223 */ /* 0x008fc60000010000 */
[----:B------:R-:W3:Y:S01]  /*15360*/  LDL R195, [R1+0x504] ;  /* 0x0005040001c37983 */ /* 0x000ee20000100800 */
[----:B--2---:R-:W-:-:S03]  /*15370*/  FFMA.FTZ R251, R191, R136, R251 ;  /* 0x00000088bffb7223 */ /* 0x004fc600000100fb */
[----:B------:R-:W2:Y:S01]  /*15380*/  LDL R191, [R1+0x514] ;  /* 0x0005140001bf7983 */ /* 0x000ea20000100800 */
[----:B------:R-:W-:-:S03]  /*15390*/  FFMA.FTZ R0, R3, R137, R0 ;  /* 0x0000008903007223 */ /* 0x000fc60000010000 */
[----:B------:R-:W4:Y:S01]  /*153a0*/  LDL R3, [R1+0x784] ;  /* 0x0007840001037983 */ /* 0x000f220000100800 */
[----:B------:R-:W-:Y:S01]  /*153b0*/  FFMA.FTZ R251, R206, R140, R251 ;  /* 0x0000008ccefb7223 */ /* 0x000fe200000100fb */
[----:B------:R-:W-:Y:S02]  /*153c0*/  ISETP.NE.U32.AND P1, PT, RZ, c[0x0][0x228], PT ;  /* 0x00008a00ff007a0c */ /* 0x000fe40003f25070 */
[----:B------:R-:W4:Y:S01]  /*153d0*/  LDL.LU R206, [R1+0x81c] ;  /* 0x00081c0001ce7983 */ /* 0x000f220000300800 */
        /* <DEDUP_REMOVED lines=8> */
[----:B------:R-:W-:-:S03]  /*15460*/  ISETP.NE.AND.EX P1, PT, RZ, c[0x0][0x22c], PT, P1 ;  /* 0x00008b00ff007a0c */ /* 0x000fc60003f25310 */
[----:B------:R-:W-:-:S04]  /*15470*/  FFMA.FTZ R251, R234, R176, R251 ;  /* 0x000000b0eafb7223 */ /* 0x000fc800000100fb */
[----:B------:R-:W-:-:S04]  /*15480*/  FFMA.FTZ R251, R230, R180, R251 ;  /* 0x000000b4e6fb7223 */ /* 0x000fc800000100fb */
[----:B------:R-:W-:-:S04]  /*15490*/  FFMA.FTZ R251, R226, R184, R251 ;  /* 0x000000b8e2fb7223 */ /* 0x000fc800000100fb */
[----:B------:R-:W-:Y:S01]  /*154a0*/  FFMA.FTZ R251, R219, R188, R251 ;  /* 0x000000bcdbfb7223 */ /* 0x000fe200000100fb */
[----:B------:R-:W-:-:S03]  /*154b0*/  @P1 MOV R252, 0x4 ;  /* 0x0000000400fc1802 */ /* 0x000fc60000000f00 */
[----:B------:R-:W-:-:S04]  /*154c0*/  FFMA.FTZ R251, R211, R192, R251 ;  /* 0x000000c0d3fb7223 */ /* 0x000fc800000100fb */
[----:B------:R-:W-:Y:S02]  /*154d0*/  FFMA.FTZ R251, R202, R196, R251 ;  /* 0x000000c4cafb7223 */ /* 0x000fe400000100fb */
[----:B------:R-:W-:-:S04]  /*154e0*/  @P1 IMAD.WIDE R202, R203, R252, c[0x0][0x228] ;  /* 0x00008a00cbca1625 */ /* 0x000fc800078e02fc */
[----:B--2---:R-:W-:Y:S02]  /*154f0*/  FFMA.FTZ R0, R191, R141, R0 ;  /* 0x0000008dbf007223 */ /* 0x004fe40000010000 */
[----:B------:R-:W2:Y:S02]  /*15500*/  LDL.LU R191, [R1+0x818] ;  /* 0x0008180001bf7983 */ /* 0x000ea40000300800 */
[----:B---3--:R-:W-:Y:S02]  /*15510*/  FFMA.FTZ R0, R195, R145, R0 ;  /* 0x00000091c3007223 */ /* 0x008fe40000010000 */
[----:B------:R-:W3:Y:S02]  /*15520*/  LDL.LU R210, [R1+0x814] ;  /* 0x0008140001d27983 */ /* 0x000ee40000300800 */
[----:B----4-:R-:W-:Y:S02]  /*15530*/  FFMA.FTZ R0, R199, R149, R0 ;  /* 0x00000095c7007223 */ /* 0x010fe40000010000 */
        /* <DEDUP_REMOVED lines=10> */
[----:B------:R-:W2:Y:S02]  /*155e0*/  LDL R246, [R1+0x18] ;  /* 0x0000180001f67983 */ /* 0x000ea40000100800 */
[----:B------:R-:W-:Y:S02]  /*155f0*/  FFMA.FTZ R0, R235, R173, R0 ;  /* 0x000000adeb007223 */ /* 0x000fe40000010000 */
[----:B------:R-:W2:Y:S02]  /*15600*/  LDL R243, [R1+0x758] ;  /* 0x0007580001f37983 */ /* 0x000ea40000100800 */
[----:B------:R-:W-:-:S02]  /*15610*/  FFMA.FTZ R0, R231, R177, R0 ;  /* 0x000000b1e7007223 */ /* 0x000fc40000010000 */
[----:B------:R-:W3:Y:S02]  /*15620*/  LDL R242, [R1+0x28] ;  /* 0x0000280001f27983 */ /* 0x000ee40000100800 */
[----:B------:R-:W-:Y:S02]  /*15630*/  FFMA.FTZ R0, R227, R181, R0 ;  /* 0x000000b5e3007223 */ /* 0x000fe40000010000 */
[----:B------:R-:W3:Y:S02]  /*15640*/  LDL R239, [R1+0x768] ;  /* 0x0007680001ef7983 */ /* 0x000ee40000100800 */
[----:B------:R-:W-:Y:S02]  /*15650*/  FFMA.FTZ R0, R223, R185, R0 ;  /* 0x000000b9df007223 */ /* 0x000fe40000010000 */
[----:B------:R-:W4:Y:S02]  /*15660*/  LDL R238, [R1+0x8] ;  /* 0x0000080001ee7983 */ /* 0x000f240000100800 */
[----:B------:R-:W-:-:S02]  /*15670*/  FFMA.FTZ R0, R215, R189, R0 ;  /* 0x000000bdd7007223 */ /* 0x000fc40000010000 */
[----:B------:R-:W4:Y:S02]  /*15680*/  LDL R235, [R1+0x748] ;  /* 0x0007480001eb7983 */ /* 0x000f240000100800 */
[----:B------:R-:W-:Y:S02]  /*15690*/  FFMA.FTZ R0, R207, R193, R0 ;  /* 0x000000c1cf007223 */ /* 0x000fe40000010000 */
[----:B------:R-:W4:Y:S02]  /*156a0*/  LDL R234, [R1+0x1c] ;  /* 0x00001c0001ea7983 */ /* 0x000f240000100800 */
[----:B------:R-:W-:Y:S02]  /*156b0*/  FFMA.FTZ R0, R3, R197, R0 ;  /* 0x000000c503007223 */ /* 0x000fe40000010000 */
[----:B------:R-:W4:Y:S04]  /*156c0*/  LDL R230, [R1+0x2c] ;  /* 0x00002c0001e67983 */ /* 0x000f280000100800 */
[----:B------:R-:W4:Y:S04]  /*156d0*/  LDL R215, [R1+0x76c] ;  /* 0x00076c0001d77983 */ /* 0x000f280000100800 */
[----:B------:R-:W4:Y:S04]  /*156e0*/  LDL R211, [R1+0x708] ;  /* 0x0007080001d37983 */ /* 0x000f280000100800 */
[----:B------:R-:W4:Y:S04]  /*156f0*/  LDL R226, [R1+0xc] ;  /* 0x00000c0001e27983 */ /* 0x000f280000100800 */
[----:B------:R-:W4:Y:S04]  /*15700*/  LDL R207, [R1+0x74c] ;  /* 0x00074c0001cf7983 */ /* 0x000f280000100800 */
[----:B------:R-:W4:Y:S04]  /*15710*/  LDL R219, [R1+0x718] ;  /* 0x0007180001db7983 */ /* 0x000f280000100800 */
[----:B------:R0:W4:Y:S04]  /*15720*/  @P1 LDG.E R3, [R202.64] ;  /* 0x00000024ca031981 */ /* 0x000128000c1e1900 */
[----:B0-----:R-:W4:Y:S04]  /*15730*/  LDL.LU.64 R202, [R1+0x7f8] ;  /* 0x0007f80001ca7983 */ /* 0x001f280000300a00 */
[----:B------:R-:W4:Y:S04]  /*15740*/  LDL R231, [R1+0x738] ;  /* 0x0007380001e77983 */ /* 0x000f280000100800 */
[----:B------:R-:W4:Y:S04]  /*15750*/  LDL R227, [R1+0x728] ;  /* 0x0007280001e37983 */ /* 0x000f280000100800 */
[----:B------:R-:W4:Y:S01]  /*15760*/  LDL R223, [R1+0x75c] ;  /* 0x00075c0001df7983 */ /* 0x000f220000100800 */
[----:B------:R-:W-:-:S02]  /*15770*/  FFMA.FTZ R251, R200, UR10, R251 ;  /* 0x0000000ac8fb7c23 */ /* 0x000fc400080100fb */
[----:B------:R-:W-:Y:S01]  /*15780*/  FFMA.FTZ R0, R201, UR9, R0 ;  /* 0x00000009c9007c23 */ /* 0x000fe20008010000 */
[----:B------:R-:W4:Y:S01]  /*15790*/  LDL R247, [R1+0x73c] ;  /* 0x00073c0001f77983 */ /* 0x000f220000100800 */
[----:B------:R-:W-:Y:S02]  /*157a0*/  FFMA.FTZ R251, R204, UR14, R251 ;  /* 0x0000000eccfb7c23 */ /* 0x000fe400080100fb */
[----:B------:R-:W-:Y:S01]  /*157b0*/  FFMA.FTZ R0, R205, UR13, R0 ;  /* 0x0000000dcd007c23 */ /* 0x000fe20008010000 */
[----:B------:R-:W4:Y:S01]  /*157c0*/  LDL R249, [R1+0x6f8] ;  /* 0x0006f80001f97983 */ /* 0x000f220000100800 */
[----:B------:R-:W-:Y:S02]  /*157d0*/  FFMA.FTZ R251, R208, UR18, R251 ;  /* 0x00000012d0fb7c23 */ /* 0x000fe400080100fb */
[----:B------:R-:W-:Y:S01]  /*157e0*/  FFMA.FTZ R0, R209, UR17, R0 ;  /* 0x00000011d1007c23 */ /* 0x000fe20008010000 */
[----:B------:R-:W4:Y:S01]  /*157f0*/  LDL R250, [R1+0x648] ;  /* 0x0006480001fa7983 */ /* 0x000f220000100800 */
        /* <DEDUP_REMOVED lines=17> */
[----:B------:R-:W-:-:S04]  /*15910*/  FFMA.FTZ R0, R245, UR58, R0 ;  /* 0x0000003af5007c23 */ /* 0x000fc80008010000 */
[----:B------:R-:W-:Y:S02]  /*15920*/  FADD.FTZ R252, R252, R0 ;  /* 0x00000000fcfc7221 */ /* 0x000fe40000010000 */
[----:B--2---:R-:W-:Y:S02]  /*15930*/  FMUL.FTZ R243, R243, R246 ;  /* 0x000000f6f3f37220 */ /* 0x004fe40000410000 */
[----:B------:R-:W2:Y:S02]  /*15940*/  LDL R246, [R1+0x6e8] ;  /* 0x0006e80001f67983 */ /* 0x000ea40000100800 */
[----:B---3--:R-:W-:Y:S02]  /*15950*/  FFMA.FTZ R239, R239, R242, R243 ;  /* 0x000000f2efef7223 */ /* 0x008fe400000100f3 */
[----:B------:R-:W3:Y:S04]  /*15960*/  LDL R243, [R1+0x72c] ;  /* 0x00072c0001f37983 */ /* 0x000ee80000100800 */
[----:B------:R-:W2:Y:S01]  /*15970*/  LDL R242, [R1+0x6d8] ;  /* 0x0006d80001f27983 */ /* 0x000ea20000100800 */
[----:B----4-:R-:W-:-:S03]  /*15980*/  FFMA.FTZ R235, R235, R238, R239 ;  /* 0x000000eeebeb7223 */ /* 0x010fc600000100ef */
[----:B------:R-:W4:Y:S04]  /*15990*/  LDL R239, [R1+0x71c] ;  /* 0x00071c0001ef7983 */ /* 0x000f280000100800 */
[----:B------:R-:W4:Y:S01]  /*159a0*/  LDL R238, [R1+0x6c8] ;  /* 0x0006c80001ee7983 */ /* 0x000f220000100800 */
[----:B------:R-:W-:-:S03]  /*159b0*/  FFMA.FTZ R251, R231, R6, R235 ;  /* 0x00000006e7fb7223 */ /* 0x000fc600000100eb */
[----:B------:R-:W4:Y:S04]  /*159c0*/  LDL R235, [R1+0x70c] ;  /* 0x00070c0001eb7983 */ /* 0x000f280000100800 */
[----:B------:R-:W4:Y:S01]  /*159d0*/  LDL R231, [R1+0x6fc] ;  /* 0x0006fc0001e77983 */ /* 0x000f220000100800 */
[----:B------:R-:W-:-:S03]  /*159e0*/  FFMA.FTZ R0, R227, R10, R251 ;  /* 0x0000000ae3007223 */ /* 0x000fc600000100fb */
[----:B------:R-:W4:Y:S01]  /*159f0*/  LDL R227, [R1+0x6ec] ;  /* 0x0006ec0001e37983 */ /* 0x000f220000100800 */
[----:B------:R-:W-:-:S03]  /*15a00*/  FMUL.FTZ R251, R223, R234 ;  /* 0x000000eadffb7220 */ /* 0x000fc60000410000 */
[----:B------:R-:W4:Y:S01]  /*15a10*/  LDL R223, [R1+0x6dc] ;  /* 0x0006dc0001df7983 */ /* 0x000f220000100800 */
[----:B------:R-:W-:-:S03]  /*15a20*/  FFMA.FTZ R251, R215, R230, R251 ;  /* 0x000000e6d7fb7223 */ /* 0x000fc600000100fb */
[----:B------:R-:W4:Y:S01]  /*15a30*/  LDL R234, [R1+0x6b8] ;  /* 0x0006b80001ea7983 */ /* 0x000f220000100800 */
[----:B------:R-:W-:-:S03]  /*15a40*/  FFMA.FTZ R251, R207, R226, R251 ;  /* 0x000000e2cffb7223 */ /* 0x000fc600000100fb */
[----:B------:R-:W4:Y:S04]  /*15a50*/  LDL R215, [R1+0x6cc] ;  /* 0x0006cc0001d77983 */ /* 0x000f280000100800 */
[----:B------:R-:W4:Y:S04]  /*15a60*/  LDL R230, [R1+0x6a8] ;  /* 0x0006a80001e67983 */ /* 0x000f280000100800 */
[----:B------:R-:W4:Y:S01]  /*15a70*/  LDL R207, [R1+0x6bc] ;  /* 0x0006bc0001cf7983 */ /* 0x000f220000100800 */
[----:B------:R-:W-:-:S03]  /*15a80*/  FFMA.FTZ R0, R219, R14, R0 ;  /* 0x0000000edb007223 */ /* 0x000fc60000010000 */
[----:B------:R-:W4:Y:S01]  /*15a90*/  LDL R226, [R1+0x698] ;  /* 0x0006980001e27983 */ /* 0x000f220000100800 */
[----:B------:R-:W-:-:S03]  /*15aa0*/  FFMA.FTZ R0, R211, R18, R0 ;  /* 0x00000012d3007223 */ /* 0x000fc60000010000 */
[----:B------:R-:W4:Y:S04]  /*15ab0*/  LDL R219, [R1+0x688] ;  /* 0x0006880001db7983 */ /* 0x000f280000100800 */
[----:B------:R-:W4:Y:S01]  /*15ac0*/  LDL R211, [R1+0x678] ;  /* 0x0006780001d37983 */ /* 0x000f220000100800 */
[----:B------:R-:W-:Y:S02]  /*15ad0*/  FFMA.FTZ R251, R247, R7, R251 ;  /* 0x00000007f7fb7223 */ /* 0x000fe400000100fb */
[----:B------:R-:W-:Y:S01]  /*15ae0*/  FFMA.FTZ R0, R249, R22, R0 ;  /* 0x00000016f9007223 */ /* 0x000fe20000010000 */
[----:B------:R-:W4:Y:S04]  /*15af0*/  LDL R247, [R1+0x638] ;  /* 0x0006380001f77983 */ /* 0x000f280000100800 */
[----:B------:R-:W4:Y:S01]  /*15b00*/  LDL R249, [R1+0x68c] ;  /* 0x00068c0001f97983 */ /* 0x000f220000100800 */
[----:B---3--:R-:W-:-:S02]  /*15b10*/  FFMA.FTZ R251, R243, R11, R251 ;  /* 0x0000000bf3fb7223 */ /* 0x008fc400000100fb */
[----:B--2---:R-:W-:Y:S01]  /*15b20*/  FFMA.FTZ R0, R246, R26, R0 ;  /* 0x0000001af6007223 */ /* 0x004fe20000010000 */
[----:B------:R-:W2:Y:S01]  /*15b30*/  LDL R243, [R1+0x628] ;  /* 0x0006280001f37983 */ /* 0x000ea20000100800 */
[----:B----4-:R-:W-:-:S03]  /*15b40*/  FFMA.FTZ R251, R239, R15, R251 ;  /* 0x0000000feffb7223 */ /* 0x010fc600000100fb */
[----:B------:R-:W3:Y:S01]  /*15b50*/  LDL R246, [R1+0x67c] ;  /* 0x00067c0001f67983 */ /* 0x000ee20000100800 */
[----:B------:R-:W-:-:S03]  /*15b60*/  FFMA.FTZ R0, R242, R30, R0 ;  /* 0x0000001ef2007223 */ /* 0x000fc60000010000 */
[----:B------:R-:W4:Y:S01]  /*15b70*/  LDL R239, [R1+0x618] ;  /* 0x0006180001ef7983 */ /* 0x000f220000100800 */
        /* <DEDUP_REMOVED lines=193> */
[----:B------:R-:W-:Y:S02]  /*16790*/  FADD.FTZ R249, R0, R252 ;  /* 0x000000fc00f97221 */ /* 0x000fe40000010000 */
[----:B------:R-:W-:Y:S02]  /*167a0*/  IMAD.MOV.U32 R252, RZ, RZ, c[0x0][0x1e8] ;  /* 0x00007a00fffc7624 */ /* 0x000fe400078e00ff */
        /* <DEDUP_REMOVED lines=8> */
[----:B---3--:R-:W-:-:S04]  /*16830*/  @P1 SEL R0, R0, RZ, !P3 ;  /* 0x000000ff00001207 */ /* 0x008fc80005800000 */
[----:B------:R-:W-:Y:S01]  /*16840*/  @P1 IADD3 R0, R0, R251, RZ ;  /* 0x000000fb00001210 */ /* 0x000fe20007ffe0ff */
[----:B--2---:R-:W-:-:S03]  /*16850*/  FFMA.FTZ R251, R243, UR52, R252 ;  /* 0x00000034f3fb7c23 */ /* 0x004fc600080100fc */
        /* <DEDUP_REMOVED lines=15> */
.L_x_2348:
[----:B------:R-:W-:Y:S05]  /*16950*/  BSYNC B1 ;  /* 0x0000000000017941 */ /* 0x000fea0003800000 */
.L_x_2347:
[----:B0-----:R-:W2:Y:S02]  /*16960*/  LDL.LU R0, [R1+0x30] ;  /* 0x0000300001007983 */ /* 0x001ea40000300800 */
[----:B--2---:R-:W-:-:S04]  /*16970*/  IADD3 R0, R0, 0x100, RZ ;  /* 0x0000010000007810 */ /* 0x004fc80007ffe0ff */
[----:B------:R-:W-:Y:S01]  /*16980*/  ISETP.GE.AND P0, PT, R0, UR6, PT ;  /* 0x0000000600007c0c */ /* 0x000fe2000bf06270 */
[----:B------:R0:W-:-:S12]  /*16990*/  STL [R1+0x30], R0 ;  /* 0x0000300001007387 */ /* 0x0001d80000100800 */
[----:B0-----:R-:W-:Y:S01]  /*169a0*/  @P0 CALL.REL.NOINC `(.L_x_2218) ;  /* 0x0000001000000944 */ /* 0x001fe20003c00000 */
[----:B------:R-:W-:Y:S05]  /*169b0*/  BRA `(.L_x_2349) ;  /* 0xfffed19000007947 */ /* 0x000fea000383ffff */
.L_x_2218:
[----:B------:R-:W-:Y:S05]  /*169c0*/  BSYNC B0 ;  /* 0x0000000000007941 */ /* 0x000fea0003800000 */
.L_x_2217:
[----:B------:R-:W2:Y:S01]  /*169d0*/  LDL.LU R251, [R1+0x34] ;  /* 0x0000340001fb7983 */ /* 0x000ea20000300800 */
[----:B------:R-:W-:Y:S03]  /*169e0*/  BSSY B0, `(.L_x_2350) ;  /* 0x0000092000007945 */ /* 0x000fe60003800000 */
[----:B--2---:R-:W0:Y:S02]  /*169f0*/  SHFL.BFLY PT, R0, R251, 0x10, 0x1f ;  /* 0x0e001f00fb007f89 */ /* 0x004e2400000e0000 */
[----:B0-----:R-:W-:Y:S02]  /*16a00*/  FMNMX.FTZ R0, R0, R251, !PT ;  /* 0x000000fb00007209 */ /* 0x001fe40007810000 */
[----:B------:R-:W0:Y:S04]  /*16a10*/  S2R R251, SR_TID.X ;  /* 0x0000000000fb7919 */ /* 0x000e280000002100 */
[----:B-----5:R-:W2:Y:S01]  /*16a20*/  SHFL.BFLY PT, R3, R0, 0x8, 0x1f ;  /* 0x0d001f0000037f89 */ /* 0x020ea200000e0000 */
[----:B01----:R-:W-:-:S02]  /*16a30*/  SHF.R.S32.HI R8, RZ, 0x1f, R251 ;  /* 0x0000001fff087819 */ /* 0x003fc400000114fb */
[----:B--2---:R-:W-:Y:S01]  /*16a40*/  FMNMX.FTZ R3, R0, R3, !PT ;  /* 0x0000000300037209 */ /* 0x004fe20007810000 */
[----:B------:R-:W-:Y:S01]  /*16a50*/  IMAD.MOV.U32 R0, RZ, RZ, -0x800001 ;  /* 0xff7fffffff007424 */ /* 0x000fe200078e00ff */
[----:B------:R-:W-:-:S03]  /*16a60*/  LEA.HI R7, R8, R251, RZ, 0x5 ;  /* 0x000000fb08077211 */ /* 0x000fc600078f28ff */
        /* <DEDUP_REMOVED lines=33> */
[----:B------:R-:W3:Y:S01]  /*16c80*/  S2R R251, SR_CTAID.Y ;  /* 0x0000000000fb7919 */ /* 0x000ee20000002600 */
[----:B------:R-:W-:Y:S02]  /*16c90*/  ISETP.NE.U32.AND P0, PT, RZ, c[0x0][0x200], PT ;  /* 0x00008000ff007a0c */ /* 0x000fe40003f05070 */
[----:B------:R-:W-:Y:S02]  /*16ca0*/  SHF.R.S32.HI R4, RZ, 0x1f, R7 ;  /* 0x0000001fff047819 */ /* 0x000fe40000011407 */
[----:B------:R-:W-:Y:S01]  /*16cb0*/  ISETP.NE.AND.EX P0, PT, RZ, c[0x0][0x204], PT, P0 ;  /* 0x00008100ff007a0c */ /* 0x000fe20003f05300 */
[----:B---3--:R-:W-:-:S05]  /*16cc0*/  IMAD R6, R251, c[0x0][0x1d4], RZ ;  /* 0x00007500fb067a24 */ /* 0x008fca00078e02ff */
[----:B0-----:R-:W-:Y:S02]  /*16cd0*/  SHF.R.S32.HI R5, RZ, 0x1f, R6 ;  /* 0x0000001fff057819 */ /* 0x001fe40000011406 */
[----:B------:R-:W-:Y:S02]  /*16ce0*/  IADD3 R11, P2, P3, R6, c[0x0][0x200], R7 ;  /* 0x00008000060b7a10 */ /* 0x000fe40007b5e007 */
[----:B------:R-:W-:Y:S02]  /*16cf0*/  MOV R6, RZ ;  /* 0x000000ff00067202 */ /* 0x000fe40000000f00 */
[----:B------:R-:W-:Y:S02]  /*16d00*/  IADD3.X R5, R5, c[0x0][0x204], R4, P2, P3 ;  /* 0x0000810005057a10 */ /* 0x000fe400017e6404 */
[----:B--2---:R-:W-:Y:S02]  /*16d10*/  IADD3 R9, R10, 0x840, RZ ;  /* 0x000008400a097810 */ /* 0x004fe40007ffe0ff */
.L_x_2357:
[----:B------:R-:W-:Y:S01]  /*16d20*/  BSSY B2, `(.L_x_2354) ;  /* 0x000000b000027945 */ /* 0x000fe20003800000 */
[----:B0-----:R-:W-:Y:S05]  /*16d30*/  @!P0 BRA `(.L_x_2355) ;  /* 0x0000005000008947 */ /* 0x001fea0003800000 */
[----:B------:R-:W-:-:S06]  /*16d40*/  IMAD.MOV.U32 R4, RZ, RZ, R11 ;  /* 0x000000ffff047224 */ /* 0x000fcc00078e000b */
[----:B------:R-:W2:Y:S01]  /*16d50*/  LDG.E.U8 R4, [R4.64] ;  /* 0x0000002404047981 */ /* 0x000ea2000c1e1100 */
[----:B------:R-:W-:Y:S01]  /*16d60*/  HFMA2.MMA R10, -RZ, RZ, 0, 0 ;  /* 0x00000000ff0a7435 */ /* 0x000fe200000001ff */
[----:B--2---:R-:W-:-:S13]  /*16d70*/  ISETP.NE.AND P2, PT, R4, RZ, PT ;  /* 0x000000ff0400720c */ /* 0x004fda0003f45270 */
[----:B------:R-:W-:Y:S05]  /*16d80*/  @P2 BRA `(.L_x_2356) ;  /* 0x0000004000002947 */ /* 0x000fea0003800000 */
.L_x_2355:
[----:B------:R-:W0:Y:S02]  /*16d90*/  LDS R4, [R9] ;  /* 0x0000000009047984 */ /* 0x000e240000000800 */
[----:B01----:R-:W-:-:S04]  /*16da0*/  FADD.FTZ R4, -R12, R4 ;  /* 0x000000040c047221 */ /* 0x003fc80000010100 */
[----:B------:R-:W-:-:S04]  /*16db0*/  FMUL.FTZ R4, R4, 1.4426950216293334961 ;  /* 0x3fb8aa3b04047820 */ /* 0x000fc80000410000 */
[----:B------:R0:W1:Y:S03]  /*16dc0*/  MUFU.EX2 R10, R4 ;  /* 0x00000004000a7308 */ /* 0x0000660000000800 */
.L_x_2356:
[----:B------:R-:W-:Y:S05]  /*16dd0*/  BSYNC B2 ;  /* 0x0000000000027941 */ /* 0x000fea0003800000 */
.L_x_2354:
        /* <DEDUP_REMOVED lines=9> */
.L_x_2353:
[----:B------:R-:W-:Y:S05]  /*16e70*/  BSYNC B1 ;  /* 0x0000000000017941 */ /* 0x000fea0003800000 */
.L_x_2352:
        /* <DEDUP_REMOVED lines=14> */
.L_x_2370:
[----:B------:R-:W-:Y:S01]  /*16f60*/  BSSY B1, `(.L_x_2358) ;  /* 0x000000a000017945 */ /* 0x000fe20003800000 */
[----:B------:R-:W-:Y:S05]  /*16f70*/  @!P0 BRA `(.L_x_2359) ;  /* 0x0000004000008947 */ /* 0x000fea0003800000 */
[----:B------:R-:W2:Y:S02]  /*16f80*/  LDG.E.U8 R3, [R4.64] ;  /* 0x0000002404037981 */ /* 0x000ea4000c1e1100 */
[----:B--2---:R-:W-:-:S13]  /*16f90*/  ISETP.NE.AND P2, PT, R3, RZ, PT ;  /* 0x000000ff0300720c */ /* 0x004fda0003f45270 */
[----:B------:R-:W-:Y:S01]  /*16fa0*/  @P2 IMAD.MOV.U32 R3, RZ, RZ, RZ ;  /* 0x000000ffff032224 */ /* 0x000fe200078e00ff */
[----:B------:R-:W-:Y:S05]  /*16fb0*/  @P2 BRA `(.L_x_2360) ;  /* 0x0000004000002947 */ /* 0x000fea0003800000 */
.L_x_2359:
[----:B------:R-:W0:Y:S02]  /*16fc0*/  LDS R3, [R0+-0x800] ;  /* 0xfff8000000037984 */ /* 0x000e240000000800 */
[----:B01----:R-:W-:-:S04]  /*16fd0*/  FADD.FTZ R3, -R12, R3 ;  /* 0x000000030c037221 */ /* 0x003fc80000010100 */
[----:B------:R-:W-:-:S06]  /*16fe0*/  FMUL.FTZ R3, R3, 1.4426950216293334961 ;  /* 0x3fb8aa3b03037820 */ /* 0x000fcc0000410000 */
[----:B------:R-:W0:Y:S02]  /*16ff0*/  MUFU.EX2 R3, R3 ;  /* 0x0000000300037308 */ /* 0x000e240000000800 */
.L_x_2360:
[----:B------:R-:W-:Y:S05]  /*17000*/  BSYNC B1 ;  /* 0x0000000000017941 */ /* 0x000fea0003800000 */
.L_x_2358:
        /* <DEDUP_REMOVED lines=8> */
.L_x_2362:
[----:B0-----:R-:W0:Y:S02]  /*17090*/  LDS R3, [R0+-0x400] ;  /* 0xfffc000000037984 */ /* 0x001e240000000800 */
[----:B01----:R-:W-:-:S04]  /*170a0*/  FADD.FTZ R3, -R12, R3 ;  /* 0x000000030c037221 */ /* 0x003fc80000010100 */
[----:B------:R-:W-:-:S06]  /*170b0*/  FMUL.FTZ R3, R3, 1.4426950216293334961 ;  /* 0x3fb8aa3b03037820 */ /* 0x000fcc0000410000 */
[----:B------:R-:W0:Y:S02]  /*170c0*/  MUFU.EX2 R3, R3 ;  /* 0x0000000300037308 */ /* 0x000e240000000800 */
.L_x_2363:
[----:B------:R-:W-:Y:S05]  /*170d0*/  BSYNC B1 ;  /* 0x0000000000017941 */ /* 0x000fea0003800000 */
.L_x_2361:
[----:B0-----:R0:W-:Y:S01]  /*170e0*/  STS [R0+-0x400], R3 ;  /* 0xfffc000300007388 */ /* 0x0011e20000000800 */
[----:B------:R-:W-:Y:S01]  /*170f0*/  BSSY B1, `(.L_x_2364) ;  /* 0x000000b000017945 */ /* 0x000fe20003800000 */
[----:B------:R-:W-:Y:S01]  /*17100*/  FADD.FTZ R6, R6, R3 ;  /* 0x0000000306067221 */ /* 0x000fe20000010000 */
[----:B------:R-:W-:Y:S05]  /*17110*/  @!P0 BRA `(.L_x_2365) ;  /* 0x0000004000008947 */ /* 0x000fea0003800000 */
[----:B0-----:R-:W2:Y:S02]  /*17120*/  LDG.E.U8 R3, [R4.64+0x200] ;  /* 0x0002002404037981 */ /* 0x001ea4000c1e1100 */
[----:B--2---:R-:W-:Y:S01]  /*17130*/  ISETP.NE.AND P2, PT, R3, RZ, PT ;  /* 0x000000ff0300720c */ /* 0x004fe20003f45270 */
[----:B------:R-:W-:-:S12]  /*17140*/  HFMA2.MMA R3, -RZ, RZ, 0, 0 ;  /* 0x00000000ff037435 */ /* 0x000fd800000001ff */
[----:B------:R-:W-:Y:S05]  /*17150*/  @P2 BRA `(.L_x_2366) ;  /* 0x0000004000002947 */ /* 0x000fea0003800000 */
.L_x_2365:
[----:B0-----:R-:W0:Y:S02]  /*17160*/  LDS R3, [R0] ;  /* 0x0000000000037984 */ /* 0x001e240000000800 */
[----:B01----:R-:W-:-:S04]  /*17170*/  FADD.FTZ R3, -R12, R3 ;  /* 0x000000030c037221 */ /* 0x003fc80000010100 */
[----:B------:R-:W-:-:S06]  /*17180*/  FMUL.FTZ R3, R3, 1.4426950216293334961 ;  /* 0x3fb8aa3b03037820 */ /* 0x000fcc0000410000 */
[----:B------:R-:W0:Y:S02]  /*17190*/  MUFU.EX2 R3, R3 ;  /* 0x0000000300037308 */ /* 0x000e240000000800 */
.L_x_2366:
[----:B------:R-:W-:Y:S05]  /*171a0*/  BSYNC B1 ;  /* 0x0000000000017941 */ /* 0x000fea0003800000 */
.L_x_2364:
        /* <DEDUP_REMOVED lines=8> */
.L_x_2368:
[----:B0-----:R-:W0:Y:S02]  /*17230*/  LDS R3, [R0+0x400] ;  /* 0x0004000000037984 */ /* 0x001e240000000800 */
[----:B01----:R-:W-:-:S04]  /*17240*/  FADD.FTZ R3, -R12, R3 ;  /* 0x000000030c037221 */ /* 0x003fc80000010100 */
[----:B------:R-:W-:-:S06]  /*17250*/  FMUL.FTZ R3, R3, 1.4426950216293334961 ;  /* 0x3fb8aa3b03037820 */ /* 0x000fcc0000410000 */
[----:B------:R-:W0:Y:S02]  /*17260*/  MUFU.EX2 R3, R3 ;  /* 0x0000000300037308 */ /* 0x000e240000000800 */
.L_x_2369:
[----:B------:R-:W-:Y:S05]  /*17270*/  BSYNC B1 ;  /* 0x0000000000017941 */ /* 0x000fea0003800000 */
.L_x_2367:
[----:B------:R-:W-:Y:S01]  /*17280*/  IADD3 R7, R7, 0x400, RZ ;  /* 0x0000040007077810 */ /* 0x000fe20007ffe0ff */
[----:B0-----:R0:W-:Y:S01]  /*17290*/  STS [R0+0x400], R3 ;  /* 0x0004000300007388 */ /* 0x0011e20000000800 */
[----:B------:R-:W-:Y:S01]  /*172a0*/  IADD3 R4, P3, R4, 0x400, RZ ;  /* 0x0000040004047810 */ /* 0x000fe20007f7e0ff */
[----:B------:R-:W-:Y:S01]  /*172b0*/  FADD.FTZ R6, R6, R3 ;  /* 0x0000000306067221 */ /* 0x000fe20000010000 */
[----:B------:R-:W-:-:S03]  /*172c0*/  ISETP.GE.AND P2, PT, R7, UR40, PT ;  /* 0x0000002807007c0c */ /* 0x000fc6000bf46270 */
[----:B------:R-:W-:Y:S01]  /*172d0*/  IMAD.X R5, RZ, RZ, R5, P3 ;  /* 0x000000ffff057224 */ /* 0x000fe200018e0605 */
[----:B0-----:R-:W-:-:S09]  /*172e0*/  IADD3 R0, R0, 0x1000, RZ ;  /* 0x0000100000007810 */ /* 0x001fd20007ffe0ff */
[----:B------:R-:W-:Y:S05]  /*172f0*/  @!P2 BRA `(.L_x_2370) ;  /* 0xfffffc600000a947 */ /* 0x000fea000383ffff */
.L_x_2351:
[----:B------:R-:W-:Y:S05]  /*17300*/  BSYNC B0 ;  /* 0x0000000000007941 */ /* 0x000fea0003800000 */
.L_x_2350:
[----:B------:R2:W3:Y:S04]  /*17310*/  LDL R15, [R1+0x77c] ;  /* 0x00077c00010f7983 */ /* 0x0004e80000100800 */
[----:B------:R-:W4:Y:S04]  /*17320*/  SHFL.BFLY PT, R3, R6, 0x10, 0x1f ;  /* 0x0e001f0006037f89 */ /* 0x000f2800000e0000 */
[----:B------:R-:W5:Y:S01]  /*17330*/  S2R R11, SR_TID.X ;  /* 0x00000000000b7919 */ /* 0x000f620000002100 */
[----:B----4-:R-:W-:Y:S01]  /*17340*/  FADD.FTZ R3, R3, R6 ;  /* 0x0000000603037221 */ /* 0x010fe20000010000 */
[----:B-----5:R-:W-:-:S04]  /*17350*/  LOP3.LUT P0, RZ, R11, 0x1f, RZ, 0xc0, !PT ;  /* 0x0000001f0bff7812 */ /* 0x020fc8000780c0ff */
[----:B------:R-:W4:Y:S01]  /*17360*/  SHFL.BFLY PT, R0, R3, 0x8, 0x1f ;  /* 0x0d001f0003007f89 */ /* 0x000f2200000e0000 */
[----:B------:R-:W-:-:S04]  /*17370*/  LOP3.LUT R9, R11, 0x1f, RZ, 0xc0, !PT ;  /* 0x0000001f0b097812 */ /* 0x000fc800078ec0ff */
[----:B------:R-:W-:-:S04]  /*17380*/  ISETP.GT.U32.AND P2, PT, R9, 0x7, PT ;  /* 0x000000070900780c */ /* 0x000fc80003f44070 */
[----:B------:R-:W-:-:S04]  /*17390*/  @!P0 SHF.R.U32.HI R6, RZ, 0x3, R11 ;  /* 0x00000003ff068819 */ /* 0x000fc8000001160b */
[----:B------:R-:W-:Y:S01]  /*173a0*/  @!P0 LOP3.LUT R10, R6, 0x1ffffffc, RZ, 0xc0, !PT ;  /* 0x1ffffffc060a8812 */ /* 0x000fe200078ec0ff */
[----:B----4-:R-:W-:-:S05]  /*173b0*/  FADD.FTZ R0, R3, R0 ;  /* 0x0000000003007221 */ /* 0x010fca0000010000 */
[----:B0-----:R-:W0:Y:S02]  /*173c0*/  SHFL.BFLY PT, R5, R0, 0x4, 0x1f ;  /* 0x0c801f0000057f89 */ /* 0x001e2400000e0000 */
[----:B0-----:R-:W-:-:S05]  /*173d0*/  FADD.FTZ R5, R0, R5 ;  /* 0x0000000500057221 */ /* 0x001fca0000010000 */
[----:B------:R-:W0:Y:S02]  /*173e0*/  SHFL.BFLY PT, R4, R5, 0x2, 0x1f ;  /* 0x0c401f0005047f89 */ /* 0x000e2400000e0000 */
[----:B0-----:R-:W-:-:S05]  /*173f0*/  FADD.FTZ R4, R5, R4 ;  /* 0x0000000405047221 */ /* 0x001fca0000010000 */
[----:B------:R-:W0:Y:S02]  /*17400*/  SHFL.BFLY PT, R7, R4, 0x1, 0x1f ;  /* 0x0c201f0004077f89 */ /* 0x000e2400000e0000 */
[----:B0-----:R-:W-:-:S05]  /*17410*/  FADD.FTZ R7, R4, R7 ;  /* 0x0000000704077221 */ /* 0x001fca0000010000 */
[----:B------:R-:W-:Y:S01]  /*17420*/  @!P0 STS [R10+0x20], R7 ;  /* 0x000020070a008388 */ /* 0x000fe20000000800 */
[----:B---3--:R-:W-:-:S04]  /*17430*/  @!P2 SHF.L.U32 R15, R11, 0x2, RZ ;  /* 0x000000020b0fa819 */ /* 0x008fc800000006ff */
        /* <DEDUP_REMOVED lines=41> */
.L_x_2375:
        /* <DEDUP_REMOVED lines=13> */
.L_x_2374:
[----:B0-2---:R-:W-:Y:S05]  /*177a0*/  BSYNC B1 ;  /* 0x0000000000017941 */ /* 0x005fea0003800000 */
.L_x_2373:
[----:B------:R-:W-:Y:S05]  /*177b0*/  @!P1 BRA `(.L_x_2372) ;  /* 0x0000021000009947 */ /* 0x000fea0003800000 */
[C---:B------:R-:W-:Y:S01]  /*177c0*/  LEA R0, R3.reuse, 0x800, 0x2 ;  /* 0x0000080003007811 */ /* 0x040fe200078e10ff */
[----:B-1----:R-:W-:Y:S01]  /*177d0*/  IMAD.U32 R7, RZ, RZ, UR4 ;  /* 0x00000004ff077e24 */ /* 0x002fe2000f8e00ff */
[----:B------:R-:W-:Y:S02]  /*177e0*/  IADD3 R11, P0, R3, R4, RZ ;  /* 0x00000004030b7210 */ /* 0x000fe40007f1e0ff */
[----:B------:R-:W-:Y:S01]  /*177f0*/  ISETP.NE.AND P2, PT, R14, RZ, PT ;  /* 0x000000ff0e00720c */ /* 0x000fe20003f45270 */
[----:B------:R-:W-:Y:S01]  /*17800*/  IMAD R0, R7, -0x4, R0 ;  /* 0xfffffffc07007824 */ /* 0x000fe200078e0200 */
[----:B------:R-:W-:-:S02]  /*17810*/  LEA.HI.X.SX32 R4, R3, R5, 0x1, P0 ;  /* 0x0000000503047211 */ /* 0x000fc400000f0eff */
[C---:B------:R-:W-:Y:S02]  /*17820*/  LEA R10, P0, R11.reuse, c[0x0][0x260], 0x2 ;  /* 0x000098000b0a7a11 */ /* 0x040fe400078010ff */
[----:B------:R-:W-:Y:S02]  /*17830*/  IADD3 R0, R0, 0x840, RZ ;  /* 0x0000084000007810 */ /* 0x000fe40007ffe0ff */
[----:B------:R-:W-:-:S03]  /*17840*/  LEA.HI.X R11, R11, c[0x0][0x264], R4, 0x2, P0 ;  /* 0x000099000b0b7a11 */ /* 0x000fc600000f1404 */
.L_x_2376:
[----:B------:R-:W0:Y:S01]  /*17850*/  LDS R4, [R0+-0x800] ;  /* 0xfff8000000047984 */ /* 0x000e220000000800 */
[----:B------:R-:W-:Y:S02]  /*17860*/  MOV R5, R11 ;  /* 0x0000000b00057202 */ /* 0x000fe40000000f00 */
[----:B------:R-:W-:Y:S01]  /*17870*/  IADD3 R3, R3, 0x400, RZ ;  /* 0x0000040003037810 */ /* 0x000fe20007ffe0ff */
[----:B------:R-:W1:Y:S03]  /*17880*/  LDS R6, [R0+-0x400] ;  /* 0xfffc000000067984 */ /* 0x000e660000000800 */
[----:B------:R-:W-:Y:S01]  /*17890*/  ISETP.GE.AND P0, PT, R3, UR40, PT ;  /* 0x0000002803007c0c */ /* 0x000fe2000bf06270 */
[----:B------:R-:W2:Y:S04]  /*178a0*/  LDS R7, [R0] ;  /* 0x0000000000077984 */ /* 0x000ea80000000800 */
[----:B------:R-:W3:Y:S01]  /*178b0*/  LDS R9, [R0+0x400] ;  /* 0x0004000000097984 */ /* 0x000ee20000000800 */
        /* <DEDUP_REMOVED lines=8> */
[----:B---3--:R-:W-:-:S03]  /*17940*/  FMUL.FTZ R9, R9, R13 ;  /* 0x0000000d09097220 */ /* 0x008fc60000410000 */
        /* <DEDUP_REMOVED lines=8> */
.L_x_2372:
[----:B------:R-:W-:Y:S05]  /*179d0*/  BSYNC B0 ;  /* 0x0000000000007941 */ /* 0x000fea0003800000 */
.L_x_2371:
[----:B--2---:R-:W2:Y:S01]  /*179e0*/  LDL.LU R0, [R1+0x790] ;  /* 0x0007900001007983 */ /* 0x004ea20000300800 */
[----:B------:R-:W-:Y:S01]  /*179f0*/  USHF.R.S32.HI UR5, URZ, 0x1f, UR39 ;  /* 0x0000001f3f057899 */ /* 0x000fe20008011427 */
[----:B------:R-:W-:Y:S01]  /*17a00*/  BSSY B0, `(.L_x_2377) ;  /* 0x0000027000007945 */ /* 0x000fe20003800000 */
[----:B------:R-:W-:Y:S01]  /*17a10*/  ULDC UR6, c[0x0][0x1d4] ;  /* 0x0000750000067ab9 */ /* 0x000fe20000000800 */
[----:B------:R-:W3:Y:S01]  /*17a20*/  S2R R3, SR_TID.X ;  /* 0x0000000000037919 */ /* 0x000ee20000002100 */
[----:B------:R-:W-:Y:S01]  /*17a30*/  ULEA.HI UR5, UR5, UR39, URZ, 0x2 ;  /* 0x0000002705057291 */ /* 0x000fe2000f8f103f */
[----:B------:R-:W-:Y:S01]  /*17a40*/  IMAD.MOV.U32 R11, RZ, RZ, RZ ;  /* 0x000000ffff0b7224 */ /* 0x000fe200078e00ff */
[----:B------:R-:W-:Y:S01]  /*17a50*/  UIMAD UR6, UR6, 0xa0, URZ ;  /* 0x000000a0060678a4 */ /* 0x000fe2000f8e023f */
[----:B------:R-:W4:Y:S01]  /*17a60*/  S2R R45, SR_CTAID.X ;  /* 0x00000000002d7919 */ /* 0x000f220000002500 */
[----:B------:R-:W-:Y:S01]  /*17a70*/  ULOP3.LUT UR5, UR5, 0xfffffffc, URZ, 0xc0, !UPT ;  /* 0xfffffffc05057892 */ /* 0x000fe2000f8ec03f */
[----:B01----:R-:W-:-:S03]  /*17a80*/  CS2R R6, SRZ ;  /* 0x0000000000067805 */ /* 0x003fc6000001ff00 */
[----:B------:R-:W-:Y:S01]  /*17a90*/  UIADD3 UR5, UR39, -UR5, URZ ;  /* 0x8000000527057290 */ /* 0x000fe2000fffe03f */
[----:B---3--:R-:W-:-:S04]  /*17aa0*/  LEA.HI R8, R8, R3, RZ, 0x6 ;  /* 0x0000000308087211 */ /* 0x008fc800078f30ff */
[----:B------:R-:W-:-:S04]  /*17ab0*/  SHF.R.S32.HI R13, RZ, 0x6, R8 ;  /* 0x00000006ff0d7819 */ /* 0x000fc80000011408 */
[----:B------:R-:W-:Y:S01]  /*17ac0*/  ISETP.NE.AND P0, PT, R13, UR5, PT ;  /* 0x000000050d007c0c */ /* 0x000fe2000bf05270 */
[----:B--2---:R-:W-:Y:S01]  /*17ad0*/  IMAD R4, R0, c[0x0][0x1d8], RZ ;  /* 0x0000760000047a24 */ /* 0x004fe200078e02ff */
[----:B------:R-:W-:-:S03]  /*17ae0*/  LOP3.LUT R0, R8, 0xffffffc0, RZ, 0xc0, !PT ;  /* 0xffffffc008007812 */ /* 0x000fc600078ec0ff */
[----:B----4-:R-:W-:Y:S01]  /*17af0*/  IMAD R41, R4, c[0x0][0x1d0], R45 ;  /* 0x0000740004297a24 */ /* 0x010fe200078e022d */
[----:B------:R-:W-:Y:S01]  /*17b00*/  IADD3 R15, -R0, R3, RZ ;  /* 0x00000003000f7210 */ /* 0x000fe20007ffe1ff */
[----:B------:R-:W-:Y:S01]  /*17b10*/  CS2R R4, SRZ ;  /* 0x0000000000047805 */ /* 0x000fe2000001ff00 */
[----:B------:R-:W0:Y:S02]  /*17b20*/  S2R R3, SR_CTAID.Y ;  /* 0x0000000000037919 */ /* 0x000e240000002600 */
[C---:B------:R-:W-:Y:S02]  /*17b30*/  ISETP.GT.AND P2, PT, R15.reuse, 0x27, PT ;  /* 0x000000270f00780c */ /* 0x040fe40003f44270 */
[----:B------:R-:W-:Y:S02]  /*17b40*/  SHF.L.U32 R0, R15, 0x2, RZ ;  /* 0x000000020f007819 */ /* 0x000fe400000006ff */
[----:B------:R-:W-:-:S03]  /*17b50*/  ISETP.NE.OR P1, PT, RZ, c[0x0][0x1ec], P2 ;  /* 0x00007b00ff007a0c */ /* 0x000fc60001725670 */
[----:B------:R-:W-:Y:S01]  /*17b60*/  IMAD R41, R41, UR6, R0 ;  /* 0x0000000629297c24 */ /* 0x000fe2000f8e0200 */
[----:B------:R-:W-:-:S04]  /*17b70*/  ISETP.NE.OR P1, PT, R13, UR5, P1 ;  /* 0x000000050d007c0c */ /* 0x000fc80008f25670 */
[----:B------:R-:W-:Y:S01]  /*17b80*/  SHF.R.S32.HI R43, RZ, 0x1f, R41 ;  /* 0x0000001fff2b7819 */ /* 0x000fe20000011429 */
[----:B0-----:R-:W-:-:S04]  /*17b90*/  IMAD R3, R3, c[0x0][0x1d8], R45 ;  /* 0x0000760003037a24 */ /* 0x001fc800078e022d */
[----:B------:R-:W-:-:S05]  /*17ba0*/  IMAD R14, R3, UR6, R0 ;  /* 0x00000006030e7c24 */ /* 0x000fca000f8e0200 */
        /* <DEDUP_REMOVED lines=11> */
.L_x_2379:
[----:B-----5:R0:W-:Y:S02]  /*17c60*/  STS.128 [R15.X16+0x440], R4 ;  /* 0x000440040f007388 */ /* 0x0201e4000000cc00 */
.L_x_2378:
[----:B------:R-:W-:Y:S05]  /*17c70*/  BSYNC B0 ;  /* 0x0000000000007941 */ /* 0x000fea0003800000 */
.L_x_2377:
        /* <DEDUP_REMOVED lines=11> */
[----:B------:R-:W-:Y:S02]  /*17d30*/  SHF.R.S32.HI R21, RZ, 0x1f, R19 ;  /* 0x0000001fff157819 */ /* 0x000fe40000011413 */
[----:B------:R-:W-:-:S04]  /*17d40*/  IADD3 R8, P1, R14, R19, RZ ;  /* 0x000000130e087210 */ /* 0x000fc80007f3e0ff */
[----:B------:R-:W-:Y:S02]  /*17d50*/  IADD3.X R9, R12, R21, RZ, P1, !PT ;  /* 0x000000150c097210 */ /* 0x000fe40000ffe4ff */
        /* <DEDUP_REMOVED lines=8> */
[----:B------:R-:W-:Y:S01]  /*17de0*/  IMAD R9, R2, c[0x0][0x1d8], R45 ;  /* 0x0000760002097a24 */ /* 0x000fe200078e022d */
[----:B------:R-:W-:Y:S01]  /*17df0*/  ULOP3.LUT UR6, URZ, UR6, URZ, 0x33, !UPT ;  /* 0x000000063f067292 */ /* 0x000fe2000f8e333f */
[----:B------:R-:W-:Y:S01]  /*17e00*/  IADD3 R8, -R8, -0x2, -R13 ;  /* 0xfffffffe08087810 */ /* 0x000fe20007ffe90d */
[----:B------:R-:W-:Y:S01]  /*17e10*/  IMAD.MOV.U32 R23, RZ, RZ, 0x4 ;  /* 0x00000004ff177424 */ /* 0x000fe200078e00ff */
[----:B------:R-:W-:Y:S01]  /*17e20*/  BSSY B2, `(.L_x_2384) ;  /* 0x0000024000027945 */ /* 0x000fe20003800000 */
[----:B------:R-:W-:Y:S01]  /*17e30*/  UISETP.LT.AND UP0, UPT, UR6, UR5, UPT ;  /* 0x000000050600728c */ /* 0x000fe2000bf01270 */
[----:B------:R-:W-:Y:S01]  /*17e40*/  IMAD R22, R9, 0xa0, R0 ;  /* 0x000000a009167824 */ /* 0x000fe200078e0200 */
[----:B------:R-:W-:Y:S01]  /*17e50*/  MOV R27, R25 ;  /* 0x00000019001b7202 */ /* 0x000fe20000000f00 */
[----:B------:R-:W-:Y:S01]  /*17e60*/  CS2R R10, SRZ ;  /* 0x00000000000a7805 */ /* 0x000fe2000001ff00 */
[----:B------:R-:W-:Y:S01]  /*17e70*/  USEL UR5, UR6, UR5, !UP0 ;  /* 0x0000000506057287 */ /* 0x000fe2000c000000 */
[----:B------:R-:W-:-:S05]  /*17e80*/  IMAD.WIDE R22, R22, R23, c[0x0][0x238] ;  /* 0x00008e0016167625 */ /* 0x000fca00078e0217 */
[----:B------:R-:W-:Y:S02]  /*17e90*/  IADD3 R18, R8, -UR5, RZ ;  /* 0x8000000508127c10 */ /* 0x000fe4000fffe0ff */
[----:B------:R-:W-:Y:S02]  /*17ea0*/  CS2R R8, SRZ ;  /* 0x0000000000087805 */ /* 0x000fe4000001ff00 */
[----:B------:R-:W-:-:S13]  /*17eb0*/  LOP3.LUT P1, RZ, R18, 0x4, RZ, 0xc0, !PT ;  /* 0x0000000412ff7812 */ /* 0x000fda000782c0ff */
[----:B------:R-:W-:Y:S05]  /*17ec0*/  @P1 BRA `(.L_x_2385) ;  /* 0x0000019000001947 */ /* 0x000fea0003800000 */
[----:B------:R-:W-:-:S04]  /*17ed0*/  IADD3 R19, P1, R41, R19, RZ ;  /* 0x0000001329137210 */ /* 0x000fc80007f3e0ff */
[----:B------:R-:W-:Y:S02]  /*17ee0*/  IADD3.X R10, R43, R21, RZ, P1, !PT ;  /* 0x000000152b0a7210 */ /* 0x000fe40000ffe4ff */
[----:B------:R-:W-:-:S04]  /*17ef0*/  LEA R8, P1, R19, c[0x0][0x1a0], 0x2 ;  /* 0x0000680013087a11 */ /* 0x000fc800078210ff */
[----:B------:R-:W-:Y:S02]  /*17f00*/  LEA.HI.X R9, R19, c[0x0][0x1a4], R10, 0x2, P1 ;  /* 0x0000690013097a11 */ /* 0x000fe400008f140a */
[----:B------:R1:W2:Y:S04]  /*17f10*/  LDS R19, [R13.X4+0x840] ;  /* 0x000840000d137984 */ /* 0x0002a80000004800 */
[----:B------:R-:W5:Y:S01]  /*17f20*/  LDG.E.128 R8, [R8.64] ;  /* 0x0000002408087981 */ /* 0x000f62000c1e1d00 */
        /* <DEDUP_REMOVED lines=14> */
.L_x_2386:
[----:B-12--5:R-:W-:Y:S01]  /*18010*/  FFMA.FTZ R8, R19, R8, RZ ;  /* 0x0000000813087223 */ /* 0x026fe200000100ff */
[----:B------:R-:W-:Y:S01]  /*18020*/  IADD3 R27, R25, 0x4, RZ ;  /* 0x00000004191b7810 */ /* 0x000fe20007ffe0ff */
[C---:B------:R-:W-:Y:S02]  /*18030*/  FFMA.FTZ R9, R19.reuse, R9, RZ ;  /* 0x0000000913097223 */ /* 0x040fe400000100ff */
[C---:B------:R-:W-:Y:S02]  /*18040*/  FFMA.FTZ R10, R19.reuse, R10, RZ ;  /* 0x0000000a130a7223 */ /* 0x040fe400000100ff */
[----:B------:R-:W-:Y:S02]  /*18050*/  FFMA.FTZ R11, R19, R11, RZ ;  /* 0x0000000b130b7223 */ /* 0x000fe400000100ff */
.L_x_2385:
[----:B------:R-:W-:Y:S05]  /*18060*/  BSYNC B2 ;  /* 0x0000000000027941 */ /* 0x000fea0003800000 */
.L_x_2384:
[----:B------:R-:W-:-:S13]  /*18070*/  LOP3.LUT P1, RZ, R18, 0xfffffffc, RZ, 0xc0, !PT ;  /* 0xfffffffc12ff7812 */ /* 0x000fda000782c0ff */
[----:B------:R-:W-:Y:S05]  /*18080*/  @!P1 BRA `(.L_x_2383) ;  /* 0x000003d000009947 */ /* 0x000fea0003800000 */
[C---:B------:R-:W-:Y:S01]  /*18090*/  IMAD R19, R27.reuse, 0xa0, RZ ;  /* 0x000000a01b137824 */ /* 0x040fe200078e02ff */
[----:B------:R-:W-:Y:S02]  /*180a0*/  LEA R18, R27, 0x10, 0x2 ;  /* 0x000000101b127811 */ /* 0x000fe400078e10ff */
[----:B------:R-:W-:Y:S02]  /*180b0*/  MOV R31, UR4 ;  /* 0x00000004001f7c02 */ /* 0x000fe40008000f00 */
[----:B------:R-:W-:Y:S02]  /*180c0*/  SHF.R.S32.HI R21, RZ, 0x1f, R19 ;  /* 0x0000001fff157819 */ /* 0x000fe40000011413 */
[-C--:B------:R-:W-:Y:S01]  /*180d0*/  IADD3 R29, P4, R14, R19.reuse, RZ ;  /* 0x000000130e1d7210 */ /* 0x080fe20007f9e0ff */
[----:B------:R-:W-:Y:S01]  /*180e0*/  IMAD R18, R31, -0x4, R18 ;  /* 0xfffffffc1f127824 */ /* 0x000fe200078e0212 */
[----:B------:R-:W-:Y:S02]  /*180f0*/  IADD3 R26, P3, R41, R19, RZ ;  /* 0x00000013291a7210 */ /* 0x000fe40007f7e0ff */
[----:B------:R-:W-:Y:S01]  /*18100*/  ISETP.NE.AND P1, PT, RZ, c[0x0][0x1ec], PT ;  /* 0x00007b00ff007a0c */ /* 0x000fe20003f25270 */
[----:B------:R-:W-:Y:S01]  /*18110*/  IMAD.X R30, R12, 0x1, R21, P4 ;  /* 0x000000010c1e7824 */ /* 0x000fe200020e0615 */
[----:B------:R-:W-:-:S02]  /*18120*/  LEA R20, P5, R26, c[0x0][0x1a0], 0x2 ;  /* 0x000068001a147a11 */ /* 0x000fc400078a10ff */
[----:B------:R-:W-:Y:S02]  /*18130*/  IADD3.X R21, R43, R21, RZ, P3, !PT ;  /* 0x000000152b157210 */ /* 0x000fe40001ffe4ff */
[C---:B------:R-:W-:Y:S02]  /*18140*/  LEA R28, P4, R29.reuse, c[0x0][0x1a0], 0x2 ;  /* 0x000068001d1c7a11 */ /* 0x040fe400078810ff */
[----:B------:R-:W-:Y:S02]  /*18150*/  LEA.HI.X R21, R26, c[0x0][0x1a4], R21, 0x2, P5 ;  /* 0x000069001a157a11 */ /* 0x000fe400028f1415 */
[----:B------:R-:W-:Y:S02]  /*18160*/  LEA.HI.X R19, R29, c[0x0][0x1a4], R30, 0x2, P4 ;  /* 0x000069001d137a11 */ /* 0x000fe400020f141e */
[----:B------:R-:W-:Y:S02]  /*18170*/  IADD3 R26, R18, 0x840, RZ ;  /* 0x00000840121a7810 */ /* 0x000fe40007ffe0ff */
.L_x_2389:
[----:B------:R-:W-:Y:S02]  /*18180*/  MOV R18, R28 ;  /* 0x0000001c00127202 */ /* 0x000fe40000000f00 */
[----:B------:R1:W5:Y:S01]  /*18190*/  LDG.E.128 R28, [R20.64] ;  /* 0x00000024141c7981 */ /* 0x000362000c1e1d00 */
[----:B------:R-:W-:Y:S01]  /*181a0*/  ISETP.NE.AND P3, PT, R248, RZ, PT ;  /* 0x000000fff800720c */ /* 0x000fe20003f65270 */
[----:B------:R-:W-:-:S12]  /*181b0*/  @P1 BRA `(.L_x_2387) ;  /* 0x000000b000001947 */ /* 0x000fd80003800000 */
[----:B------:R-:W2:Y:S04]  /*181c0*/  @P3 LDG.E.128 R36, [R22.64] ;  /* 0x0000002416243981 */ /* 0x000ea8000c1e1d00 */
[----:B------:R-:W3:Y:S02]  /*181d0*/  LDS.128 R32, [R15.X16+0x440] ;  /* 0x000440000f207984 */ /* 0x000ee4000000cc00 */
[----:B---3-5:R-:W-:-:S02]  /*181e0*/  FADD.FTZ R28, R28, R32 ;  /* 0x000000201c1c7221 */ /* 0x028fc40000010000 */
[----:B------:R-:W-:Y:S02]  /*181f0*/  FADD.FTZ R29, R29, R33 ;  /* 0x000000211d1d7221 */ /* 0x000fe40000010000 */
[----:B------:R-:W-:Y:S02]  /*18200*/  FADD.FTZ R30, R30, R34 ;  /* 0x000000221e1e7221 */ /* 0x000fe40000010000 */
[----:B------:R-:W-:Y:S02]  /*18210*/  FADD.FTZ R31, R31, R35 ;  /* 0x000000231f1f7221 */ /* 0x000fe40000010000 */
[----:B--2---:R-:W-:Y:S02]  /*18220*/  @P3 FMUL.FTZ R28, R28, R36 ;  /* 0x000000241c1c3220 */ /* 0x004fe40000410000 */
[----:B------:R-:W-:Y:S02]  /*18230*/  @P3 FMUL.FTZ R29, R29, R37 ;  /* 0x000000251d1d3220 */ /* 0x000fe40000410000 */
[----:B------:R-:W-:-:S02]  /*18240*/  @P3 FMUL.FTZ R30, R30, R38 ;  /* 0x000000261e1e3220 */ /* 0x000fc40000410000 */
[----:B------:R-:W-:-:S05]  /*18250*/  @P3 FMUL.FTZ R31, R31, R39 ;  /* 0x000000271f1f3220 */ /* 0x000fca0000410000 */
[----:B------:R2:W-:Y:S02]  /*18260*/  STG.E.128 [R18.64], R28 ;  /* 0x0000001c12007986 */ /* 0x0005e4000c101d24 */
.L_x_2387:
[----:B------:R3:W5:Y:S04]  /*18270*/  LDG.E.128 R36, [R20.64+0xa00] ;  /* 0x000a002414247981 */ /* 0x000768000c1e1d00 */
[----:B------:R-:W4:Y:S02]  /*18280*/  LDS R32, [R26+-0x10] ;  /* 0xfffff0001a207984 */ /* 0x000f240000000800 */
[C---:B----45:R-:W-:Y:S02]  /*18290*/  FFMA.FTZ R33, R32.reuse, R28, R8 ;  /* 0x0000001c20217223 */ /* 0x070fe40000010008 */
[C---:B------:R-:W-:Y:S02]  /*182a0*/  FFMA.FTZ R34, R32.reuse, R29, R9 ;  /* 0x0000001d20227223 */ /* 0x040fe40000010009 */
[----:B--2---:R-:W-:-:S02]  /*182b0*/  FFMA.FTZ R30, R32, R30, R10 ;  /* 0x0000001e201e7223 */ /* 0x004fc4000001000a */
[----:B------:R-:W-:Y:S01]  /*182c0*/  FFMA.FTZ R32, R32, R31, R11 ;  /* 0x0000001f20207223 */ /* 0x000fe2000001000b */
[----:B------:R-:W-:Y:S05]  /*182d0*/  @P1 BRA `(.L_x_2388) ;  /* 0x000000b000001947 */ /* 0x000fea0003800000 */
[----:B---3--:R-:W2:Y:S04]  /*182e0*/  @P3 LDG.E.128 R8, [R22.64] ;  /* 0x0000002416083981 */ /* 0x008ea8000c1e1d00 */
[----:B------:R-:W3:Y:S02]  /*182f0*/  LDS.128 R48, [R15.X16+0x440] ;  /* 0x000440000f307984 */ /* 0x000ee4000000cc00 */
[----:B---3--:R-:W-:Y:S02]  /*18300*/  FADD.FTZ R36, R48, R36 ;  /* 0x0000002430247221 */ /* 0x008fe40000010000 */
[----:B------:R-:W-:Y:S02]  /*18310*/  FADD.FTZ R37, R49, R37 ;  /* 0x0000002531257221 */ /* 0x000fe40000010000 */
[----:B------:R-:W-:-:S02]  /*18320*/  FADD.FTZ R38, R50, R38 ;  /* 0x0000002632267221 */ /* 0x000fc40000010000 */
[----:B------:R-:W-:Y:S02]  /*18330*/  FADD.FTZ R39, R51, R39 ;  /* 0x0000002733277221 */ /* 0x000fe40000010000 */
[----:B--2---:R-:W-:Y:S02]  /*18340*/  @P3 FMUL.FTZ R36, R36, R8 ;  /* 0x0000000824243220 */ /* 0x004fe40000410000 */
[----:B------:R-:W-:Y:S02]  /*18350*/  @P3 FMUL.FTZ R37, R37, R9 ;  /* 0x0000000925253220 */ /* 0x000fe40000410000 */
[----:B------:R-:W-:Y:S02]  /*18360*/  @P3 FMUL.FTZ R38, R38, R10 ;  /* 0x0000000a26263220 */ /* 0x000fe40000410000 */
[----:B------:R-:W-:-:S05]  /*18370*/  @P3 FMUL.FTZ R39, R39, R11 ;  /* 0x0000000b27273220 */ /* 0x000fca0000410000 */
[----:B------:R2:W-:Y:S02]  /*18380*/  STG.E.128 [R18.64+0xa00], R36 ;  /* 0x000a002412007986 */ /* 0x0005e4000c101d24 */
.L_x_2388:
[----:B---3--:R3:W4:Y:S01]  /*18390*/  LDS R11, [R26] ;  /* 0x000000001a0b7984 */ /* 0x0087220000000800 */
[----:B------:R-:W-:Y:S02]  /*183a0*/  IADD3 R28, P3, R18, 0x1400, RZ ;  /* 0x00001400121c7810 */ /* 0x000fe40007f7e0ff */
[----:B------:R-:W-:Y:S02]  /*183b0*/  IADD3 R27, R27, 0x8, RZ ;  /* 0x000000081b1b7810 */ /* 0x000fe40007ffe0ff */
[----:B--2---:R-:W-:Y:S02]  /*183c0*/  IADD3.X R19, RZ, R19, RZ, P3, !PT ;  /* 0x00000013ff137210 */ /* 0x004fe40001ffe4ff */
[----:B------:R-:W-:Y:S02]  /*183d0*/  ISETP.GE.AND P3, PT, R27, R24, PT ;  /* 0x000000181b00720c */ /* 0x000fe40003f66270 */
[----:B-1----:R-:W-:Y:S02]  /*183e0*/  IADD3 R20, P4, R20, 0x1400, RZ ;  /* 0x0000140014147810 */ /* 0x002fe40007f9e0ff */
[----:B---3--:R-:W-:-:S03]  /*183f0*/  IADD3 R26, R26, 0x20, RZ ;  /* 0x000000201a1a7810 */ /* 0x008fc60007ffe0ff */
[----:B------:R-:W-:Y:S02]  /*18400*/  IMAD.X R21, RZ, RZ, R21, P4 ;  /* 0x000000ffff157224 */ /* 0x000fe400020e0615 */
[C---:B----4-:R-:W-:Y:S02]  /*18410*/  FFMA.FTZ R8, R11.reuse, R36, R33 ;  /* 0x000000240b087223 */ /* 0x050fe40000010021 */
[C---:B------:R-:W-:Y:S02]  /*18420*/  FFMA.FTZ R9, R11.reuse, R37, R34 ;  /* 0x000000250b097223 */ /* 0x040fe40000010022 */
[C---:B------:R-:W-:Y:S02]  /*18430*/  FFMA.FTZ R10, R11.reuse, R38, R30 ;  /* 0x000000260b0a7223 */ /* 0x040fe4000001001e */
[----:B------:R-:W-:Y:S01]  /*18440*/  FFMA.FTZ R11, R11, R39, R32 ;  /* 0x000000270b0b7223 */ /* 0x000fe20000010020 */
[----:B------:R-:W-:Y:S05]  /*18450*/  @!P3 BRA `(.L_x_2389) ;  /* 0xfffffd200000b947 */ /* 0x000fea000383ffff */
.L_x_2383:
[----:B------:R-:W-:Y:S05]  /*18460*/  BSYNC B1 ;  /* 0x0000000000017941 */ /* 0x000fea0003800000 */
.L_x_2382:
[----:B------:R-:W-:-:S13]  /*18470*/  ISETP.GE.AND P1, PT, R25, UR39, PT ;  /* 0x0000002719007c0c */ /* 0x000fda000bf26270 */
[----:B------:R-:W-:Y:S05]  /*18480*/  @P1 BRA `(.L_x_2381) ;  /* 0x00000b8000001947 */ /* 0x000fea0003800000 */
[----:B------:R-:W-:Y:S01]  /*18490*/  MOV R18, UR40 ;  /* 0x0000002800127c02 */ /* 0x000fe20008000f00 */
[----:B------:R-:W-:Y:S01]  /*184a0*/  HFMA2.MMA R20, -RZ, RZ, 0, 2.384185791015625e-07 ;  /* 0x00000004ff147435 */ /* 0x000fe200000001ff */
[----:B------:R-:W-:Y:S01]  /*184b0*/  IMAD R19, R2, c[0x0][0x1d8], R45 ;  /* 0x0000760002137a24 */ /* 0x000fe200078e022d */
[----:B------:R-:W-:Y:S01]  /*184c0*/  BSSY B1, `(.L_x_2390) ;  /* 0x000003b000017945 */ /* 0x000fe20003800000 */
[----:B------:R-:W-:Y:S02]  /*184d0*/  IADD3 R18, -R13, -0x2, R18 ;  /* 0xfffffffe0d127810 */ /* 0x000fe40007ffe112 */
[----:B------:R-:W-:Y:S02]  /*184e0*/  IMAD R19, R19, 0xa0, R0 ;  /* 0x000000a013137824 */ /* 0x000fe400078e0200 */
[----:B------:R-:W-:-:S03]  /*184f0*/  IADD3 R22, R18, -UR4, RZ ;  /* 0x8000000412167c10 */ /* 0x000fc6000fffe0ff */
[----:B------:R-:W-:Y:S01]  /*18500*/  IMAD.WIDE R20, R19, R20, c[0x0][0x238] ;  /* 0x00008e0013147625 */ /* 0x000fe200078e0214 */
[----:B------:R-:W-:-:S13]  /*18510*/  LOP3.LUT P1, RZ, R22, 0x4, RZ, 0xc0, !PT ;  /* 0x0000000416ff7812 */ /* 0x000fda000782c0ff */
[----:B------:R-:W-:Y:S05]  /*18520*/  @P1 BRA `(.L_x_2391) ;  /* 0x0000034000001947 */ /* 0x000fea0003800000 */
[----:B------:R-:W-:Y:S01]  /*18530*/  ISETP.GE.AND P1, PT, R25, c[0x0][0x1d4], PT ;  /* 0x0000750019007a0c */ /* 0x000fe20003f26270 */
[----:B------:R-:W-:-:S12]  /*18540*/  BSSY B2, `(.L_x_2392) ;  /* 0x0000031000027945 */ /* 0x000fd80003800000 */
        /* <DEDUP_REMOVED lines=9> */
[----:B-1----:R-:W-:-:S05]  /*185e0*/  IADD3 R18, RZ, -R19, RZ ;  /* 0x80000013ff127210 */ /* 0x002fca0007ffe0ff */
        /* <DEDUP_REMOVED lines=11> */
[----:B------:R1:W2:Y:S03]  /*186a0*/  LDS R23, [R13.X4+0x840] ;  /* 0x000840000d177984 */ /* 0x0002a60000004800 */
[----:B------:R-:W-:Y:S02]  /*186b0*/  @!P3 IADD3 R18, -R18, RZ, RZ ;  /* 0x000000ff1212b210 */ /* 0x000fe40007ffe1ff */
[----:B------:R-:W-:-:S05]  /*186c0*/  @!P4 LOP3.LUT R18, RZ, c[0x0][0x1d4], RZ, 0x33, !PT ;  /* 0x00007500ff12ca12 */ /* 0x000fca00078e33ff */
        /* <DEDUP_REMOVED lines=20> */
.L_x_2394:
[C---:B-12--5:R-:W-:Y:S02]  /*18810*/  FFMA.FTZ R8, R23.reuse, R28, R8 ;  /* 0x0000001c17087223 */ /* 0x066fe40000010008 */
[C---:B------:R-:W-:Y:S02]  /*18820*/  FFMA.FTZ R9, R23.reuse, R29, R9 ;  /* 0x0000001d17097223 */ /* 0x040fe40000010009 */
[C---:B------:R-:W-:Y:S02]  /*18830*/  FFMA.FTZ R10, R23.reuse, R30, R10 ;  /* 0x0000001e170a7223 */ /* 0x040fe4000001000a */
[----:B------:R-:W-:Y:S02]  /*18840*/  FFMA.FTZ R11, R23, R31, R11 ;  /* 0x0000001f170b7223 */ /* 0x000fe4000001000b */
.L_x_2393:
[----:B------:R-:W-:Y:S05]  /*18850*/  BSYNC B2 ;  /* 0x0000000000027941 */ /* 0x000fea0003800000 */
.L_x_2392:
[----:B------:R-:W-:Y:S02]  /*18860*/  IADD3 R25, R25, 0x4, RZ ;  /* 0x0000000419197810 */ /* 0x000fe40007ffe0ff */
.L_x_2391:
[----:B------:R-:W-:Y:S05]  /*18870*/  BSYNC B1 ;  /* 0x0000000000017941 */ /* 0x000fea0003800000 */
.L_x_2390:
[----:B------:R-:W-:-:S13]  /*18880*/  LOP3.LUT P1, RZ, R22, 0xfffffffc, RZ, 0xc0, !PT ;  /* 0xfffffffc16ff7812 */ /* 0x000fda000782c0ff */
[----:B------:R-:W-:Y:S05]  /*18890*/  @!P1 BRA `(.L_x_2381) ;  /* 0x0000077000009947 */ /* 0x000fea0003800000 */
[----:B------:R-:W-:Y:S01]  /*188a0*/  HFMA2.MMA R22, -RZ, RZ, 0, 9.5367431640625e-06 ;  /* 0x000000a0ff167435 */ /* 0x000fe200000001ff */
[----:B------:R-:W-:Y:S01]  /*188b0*/  USHF.L.U32 UR5, UR4, 0x2, URZ ;  /* 0x0000000204057899 */ /* 0x000fe2000800063f */
[----:B------:R-:W-:-:S05]  /*188c0*/  MOV R23, RZ ;  /* 0x000000ff00177202 */ /* 0x000fca0000000f00 */
[----:B------:R-:W-:-:S03]  /*188d0*/  LEA R26, R25, -UR5, 0x2 ;  /* 0x80000005191a7c11 */ /* 0x000fc6000f8e10ff */
[----:B------:R-:W-:-:S05]  /*188e0*/  IMAD R22, R25, R22, 0x280 ;  /* 0x0000028019167424 */ /* 0x000fca00078e0216 */
.L_x_2401:
        /* <DEDUP_REMOVED lines=18> */
[----:B------:R-:W-:Y:S01]  /*18a10*/  IMAD R31, R16, R29, RZ ;  /* 0x0000001d101f7224 */ /* 0x000fe200078e02ff */
[----:B------:R-:W-:-:S10]  /*18a20*/  HFMA2.MMA R16, -RZ, RZ, 0, 0 ;  /* 0x00000000ff107435 */ /* 0x000fd400000001ff */
        /* <DEDUP_REMOVED lines=8> */
[----:B------:R-:W-:-:S04]  /*18ab0*/  @!P1 IADD3 R16, R16, -R29, RZ ;  /* 0x8000001d10109210 */ /* 0x000fc80007ffe0ff */
[----:B------:R-:W-:Y:S02]  /*18ac0*/  @!P3 IADD3 R16, -R16, RZ, RZ ;  /* 0x000000ff1010b210 */ /* 0x000fe40007ffe1ff */
[----:B------:R-:W-:-:S05]  /*18ad0*/  @!P4 LOP3.LUT R16, RZ, c[0x0][0x1d4], RZ, 0x33, !PT ;  /* 0x00007500ff10ca12 */ /* 0x000fca00078e33ff */
        /* <DEDUP_REMOVED lines=21> */
.L_x_2397:
[C---:B-12--5:R-:W-:Y:S02]  /*18c30*/  FFMA.FTZ R8, R24.reuse, R28, R8 ;  /* 0x0000001c18087223 */ /* 0x066fe40000010008 */
[C---:B------:R-:W-:Y:S02]  /*18c40*/  FFMA.FTZ R9, R24.reuse, R29, R9 ;  /* 0x0000001d18097223 */ /* 0x040fe40000010009 */
[C---:B------:R-:W-:Y:S02]  /*18c50*/  FFMA.FTZ R10, R24.reuse, R30, R10 ;  /* 0x0000001e180a7223 */ /* 0x040fe4000001000a */
[----:B------:R-:W-:Y:S02]  /*18c60*/  FFMA.FTZ R11, R24, R31, R11 ;  /* 0x0000001f180b7223 */ /* 0x000fe4000001000b */
.L_x_2396:
[----:B------:R-:W-:Y:S05]  /*18c70*/  BSYNC B1 ;  /* 0x0000000000017941 */ /* 0x000fea0003800000 */
.L_x_2395:
        /* <DEDUP_REMOVED lines=21> */
[----:B------:R-:W-:-:S05]  /*18dd0*/  @!P1 IMAD.IADD R16, R16, 0x1, -R29 ;  /* 0x0000000110109824 */ /* 0x000fca00078e0a1d */
        /* <DEDUP_REMOVED lines=25> */
.L_x_2400:
[C---:B-12--5:R-:W-:Y:S02]  /*18f70*/  FFMA.FTZ R8, R24.reuse, R28, R8 ;  /* 0x0000001c18087223 */ /* 0x066fe40000010008 */
[C---:B------:R-:W-:Y:S02]  /*18f80*/  FFMA.FTZ R9, R24.reuse, R29, R9 ;  /* 0x0000001d18097223 */ /* 0x040fe40000010009 */
[C---:B------:R-:W-:Y:S02]  /*18f90*/  FFMA.FTZ R10, R24.reuse, R30, R10 ;  /* 0x0000001e180a7223 */ /* 0x040fe4000001000a */
[----:B------:R-:W-:Y:S02]  /*18fa0*/  FFMA.FTZ R11, R24, R31, R11 ;  /* 0x0000001f180b7223 */ /* 0x000fe4000001000b */
.L_x_2399:
[----:B------:R-:W-:Y:S05]  /*18fb0*/  BSYNC B1 ;  /* 0x0000000000017941 */ /* 0x000fea0003800000 */
.L_x_2398:
[----:B------:R-:W-:Y:S02]  /*18fc0*/  IADD3 R25, R25, 0x8, RZ ;  /* 0x0000000819197810 */ /* 0x000fe40007ffe0ff */
[----:B------:R-:W-:Y:S02]  /*18fd0*/  IADD3 R23, R23, 0x20, RZ ;  /* 0x0000002017177810 */ /* 0x000fe40007ffe0ff */
[----:B------:R-:W-:-:S02]  /*18fe0*/  ISETP.GE.AND P1, PT, R25, UR39, PT ;  /* 0x0000002719007c0c */ /* 0x000fc4000bf26270 */
[----:B------:R-:W-:-:S11]  /*18ff0*/  IADD3 R22, R22, 0x500, RZ ;  /* 0x0000050016167810 */ /* 0x000fd60007ffe0ff */
[----:B------:R-:W-:Y:S05]  /*19000*/  @!P1 BRA `(.L_x_2401) ;  /* 0xfffff8e000009947 */ /* 0x000fea000383ffff */
.L_x_2381:
[----:B------:R-:W-:Y:S05]  /*19010*/  BSYNC B0 ;  /* 0x0000000000007941 */ /* 0x000fea0003800000 */
.L_x_2380:
        /* <DEDUP_REMOVED lines=14> */
[----:B------:R-:W1:Y:S02]  /*19100*/  LDS R15, [R15.X4+0x840] ;  /* 0x000840000f0f7984 */ /* 0x000e640000004800 */
[----:B------:R-:W-:Y:S05]  /*19110*/  @P0 BRA `(.L_x_2404) ;  /* 0x0000015000000947 */ /* 0x000fea0003800000 */
[----:B0-----:R-:W-:-:S13]  /*19120*/  ISETP.NE.AND P1, PT, R248, RZ, PT ;  /* 0x000000fff800720c */ /* 0x001fda0003f25270 */
[----:B------:R-:W-:Y:S01]  /*19130*/  @P1 IMAD R45, R2, c[0x0][0x1d8], R45 ;  /* 0x00007600022d1a24 */ /* 0x000fe200078e022d */
[----:B------:R-:W-:-:S03]  /*19140*/  @P1 MOV R17, 0x4 ;  /* 0x0000000400111802 */ /* 0x000fc60000000f00 */
[----:B------:R-:W-:-:S04]  /*19150*/  @P1 IMAD R16, R45, 0xa0, R0 ;  /* 0x000000a02d101824 */ /* 0x000fc800078e0200 */
[----:B------:R-:W-:-:S06]  /*19160*/  @P1 IMAD.WIDE R16, R16, R17, c[0x0][0x238] ;  /* 0x00008e0010101625 */ /* 0x000fcc00078e0211 */
[----:B------:R-:W2:Y:S01]  /*19170*/  @P1 LDG.E.128 R16, [R16.64] ;  /* 0x0000002410101981 */ /* 0x000ea2000c1e1d00 */
        /* <DEDUP_REMOVED lines=10> */
[----:B--2---:R-:W-:Y:S02]  /*19220*/  @P1 FMUL.FTZ R20, R20, R16 ;  /* 0x0000001014141220 */ /* 0x004fe40000410000 */
[----:B------:R-:W-:Y:S02]  /*19230*/  @P1 FMUL.FTZ R21, R21, R17 ;  /* 0x0000001115151220 */ /* 0x000fe40000410000 */
[----:B------:R-:W-:Y:S02]  /*19240*/  @P1 FMUL.FTZ R22, R22, R18 ;  /* 0x0000001216161220 */ /* 0x000fe40000410000 */
[----:B------:R-:W-:-:S05]  /*19250*/  @P1 FMUL.FTZ R23, R23, R19 ;  /* 0x0000001317171220 */ /* 0x000fca0000410000 */
[----:B------:R0:W-:Y:S02]  /*19260*/  STG.E.128 [R4.64], R20 ;  /* 0x0000001404007986 */ /* 0x0001e4000c101d24 */
.L_x_2404:
[C---:B01---5:R-:W-:Y:S02]  /*19270*/  FFMA.FTZ R8, R15.reuse, R20, R8 ;  /* 0x000000140f087223 */ /* 0x063fe40000010008 */
[C---:B------:R-:W-:Y:S02]  /*19280*/  FFMA.FTZ R9, R15.reuse, R21, R9 ;  /* 0x000000150f097223 */ /* 0x040fe40000010009 */
[C---:B------:R-:W-:Y:S02]  /*19290*/  FFMA.FTZ R10, R15.reuse, R22, R10 ;  /* 0x000000160f0a7223 */ /* 0x040fe4000001000a */
[----:B------:R-:W-:Y:S02]  /*192a0*/  FFMA.FTZ R11, R15, R23, R11 ;  /* 0x000000170f0b7223 */ /* 0x000fe4000001000b */
.L_x_2403:
[----:B------:R-:W-:Y:S05]  /*192b0*/  BSYNC B0 ;  /* 0x0000000000007941 */ /* 0x000fea0003800000 */
.L_x_2402:
[----:B------:R-:W1:Y:S04]  /*192c0*/  S2R R12, SR_TID.X ;  /* 0x00000000000c7919 */ /* 0x000e680000002100 */
[----:B------:R-:W-:Y:S01]  /*192d0*/  BAR.SYNC.DEFER_BLOCKING 0x0 ;  /* 0x0000000000007b1d */ /* 0x000fe20000010000 */
[----:B-1----:R-:W-:-:S04]  /*192e0*/  IADD3 R2, R12, 0x3f, RZ ;  /* 0x0000003f0c027810 */ /* 0x002fc80007ffe0ff */
        /* <DEDUP_REMOVED lines=26> */
.L_x_2405:
[----:B------:R-:W-:Y:S05]  /*19490*/  @P0 EXIT ;  /* 0x000000000000094d */ /* 0x000fea0003800000 */
[----:B------:R-:W-:-:S05]  /*194a0*/  IMAD.MOV.U32 R2, RZ, RZ, c[0x0][0x258] ;  /* 0x00009600ff027624 */ /* 0x000fca00078e00ff */
        /* <DEDUP_REMOVED lines=15> */
[----:B------:R-:W1:Y:S08]  /*195a0*/  F2I.S8.NTZ R9, R9 ;  /* 0x0000000900097305 */ /* 0x000e700000202100 */
[----:B------:R-:W2:Y:S01]  /*195b0*/  F2I.S8.NTZ R10, R10 ;  /* 0x0000000a000a7305 */ /* 0x000ea20000202100 */
[----:B0-----:R-:W-:-:S04]  /*195c0*/  PRMT R2, R8, 0x8880, RZ ;  /* 0x0000888008027816 */ /* 0x001fc800000000ff */
[----:B------:R-:W-:-:S03]  /*195d0*/  PRMT R2, R2, 0x7710, RZ ;  /* 0x0000771002027816 */ /* 0x000fc600000000ff */
[----:B------:R-:W0:Y:S01]  /*195e0*/  F2I.S8.NTZ R11, R11 ;  /* 0x0000000b000b7305 */ /* 0x000e220000202100 */
[----:B-1----:R-:W-:Y:S02]  /*195f0*/  PRMT R6, R9, 0x8880, RZ ;  /* 0x0000888009067816 */ /* 0x002fe400000000ff */
[----:B------:R-:W-:Y:S02]  /*19600*/  LOP3.LUT R5, R2, 0xff, RZ, 0xc0, !PT ;  /* 0x000000ff02057812 */ /* 0x000fe400078ec0ff */
[----:B------:R-:W-:Y:S02]  /*19610*/  PRMT R4, R6, 0x7710, RZ ;  /* 0x0000771006047816 */ /* 0x000fe400000000ff */
[----:B--2---:R-:W-:Y:S02]  /*19620*/  PRMT R2, R10, 0x8880, RZ ;  /* 0x000088800a027816 */ /* 0x004fe400000000ff */
        /* <DEDUP_REMOVED lines=10> */
.L_x_2406:
        /* <DEDUP_REMOVED lines=11> */
.L_x_4335:


//--------------------- .text._ZN4mmha33masked_multihead_attention_kernelIfLi160ELi256ELi2ELi64ELi128ELb1ELb0EEEv26Multihead_attention_paramsIT_XT5_EE --------------------------
	.section	.text._ZN4mmha33masked_multihead_attention_kernelIfLi160ELi256ELi2ELi64ELi128ELb1ELb0EEEv26Multihead_attention_paramsIT_XT5_EE,"ax",@progbits
	.sectioninfo	@"SHI_REGISTERS=255"
	.align	128
        .global         _ZN4mmha33masked_multihead_attention_kernelIfLi160ELi256ELi2ELi64ELi128ELb1ELb0EEEv26Multihead_attention_paramsIT_XT5_EE
        .type           _ZN4mmha33masked_multihead_attention_kernelIfLi160ELi256ELi2ELi64ELi128ELb1ELb0EEEv26Multihead_attention_paramsIT_XT5_EE,@function
        .size           _ZN4mmha33masked_multihead_attention_kernelIfLi160ELi256ELi2ELi64ELi128ELb1ELb0EEEv26Multihead_attention_paramsIT_XT5_EE,(.L_x_4314 - _ZN4mmha33masked_multihead_attention_kernelIfLi160ELi256ELi2ELi64ELi128ELb1ELb0EEEv26Multihead_attention_paramsIT_XT5_EE)
        .other          _ZN4mmha33masked_multihead_attention_kernelIfLi160ELi256ELi2ELi64ELi128ELb1ELb0EEEv26Multihead_attention_paramsIT_XT5_EE,@"STO_CUDA_ENTRY STV_DEFAULT"
_ZN4mmha33masked_multihead_attention_kernelIfLi160ELi256ELi2ELi64ELi128ELb1ELb0EEEv26Multihead_attention_paramsIT_XT5_EE:
.text._ZN4mmha33masked_multihead_attention_kernelIfLi160ELi256ELi2ELi64ELi128ELb1ELb0EEEv26Multihead_attention_paramsIT_XT5_EE:
        /* <DEDUP_REMOVED lines=12> */
.L_x_2407:
[----:B------:R-:W-:Y:S01]  /*00c0*/  IABS R5, c[0x0][0x1d0] ;  /* 0x0000740000057a13 */ /* 0x000fe20000000000 */
[----:B------:R-:W-:Y:S01]  /*00d0*/  IMAD.MOV.U32 R14, RZ, RZ, 0x4 ;  /* 0x00000004ff0e7424 */ /* 0x000fe200078e00ff */
[----:B0-----:R-:W-:Y:S02]  /*00e0*/  IABS R6, R19 ;  /* 0x0000001300067213 */ /* 0x001fe40000000000 */
[----:B------:R-:W0:Y:S08]  /*00f0*/  I2F.RP R0, R5 ;  /* 0x0000000500007306 */ /* 0x000e300000209400 */
[----:B0-----:R-:W0:Y:S02]  /*0100*/  MUFU.RCP R0, R0 ;  /* 0x0000000000007308 */ /* 0x001e240000001000 */
[----:B0-----:R-:W-:-:S06]  /*0110*/  IADD3 R2, R0, 0xffffffe, RZ ;  /* 0x0ffffffe00027810 */ /* 0x001fcc0007ffe0ff */
[----:B------:R0:W1:Y:S02]  /*0120*/  F2I.FTZ.U32.TRUNC.NTZ R3, R2 ;  /* 0x0000000200037305 */ /* 0x000064000021f000 */
[----:B0-----:R-:W-:Y:S02]  /*0130*/  IMAD.MOV.U32 R2, RZ, RZ, RZ ;  /* 0x000000ffff027224 */ /* 0x001fe400078e00ff */
[----:B-1----:R-:W-:-:S04]  /*0140*/  IMAD.MOV R4, RZ, RZ, -R3 ;  /* 0x000000ffff047224 */ /* 0x002fc800078e0a03 */
[----:B------:R-:W-:-:S04]  /*0150*/  IMAD R7, R4, R5, RZ ;  /* 0x0000000504077224 */ /* 0x000fc800078e02ff */
[----:B------:R-:W-:-:S06]  /*0160*/  IMAD.HI.U32 R3, R3, R7, R2 ;  /* 0x0000000703037227 */ /* 0x000fcc00078e0002 */
[----:B------:R-:W-:-:S04]  /*0170*/  IMAD.HI.U32 R4, R3, R6, RZ ;  /* 0x0000000603047227 */ /* 0x000fc800078e00ff */
[----:B------:R-:W-:Y:S01]  /*0180*/  IMAD.MOV R0, RZ, RZ, -R4 ;  /* 0x000000ffff007224 */ /* 0x000fe200078e0a04 */
[----:B------:R-:W-:Y:S01]  /*0190*/  ISETP.NE.U32.AND P0, PT, RZ, c[0x0][0x240], PT ;  /* 0x00009000ff007a0c */ /* 0x000fe20003f05070 */
[----:B------:R-:W-:-:S04]  /*01a0*/  IMAD.WIDE R2, R19, R14, c[0x0][0x278] ;  /* 0x00009e0013027625 */ /* 0x000fc800078e020e */
[C---:B------:R-:W-:Y:S01]  /*01b0*/  IMAD R0, R5.reuse, R0, R6 ;  /* 0x0000000005007224 */ /* 0x040fe200078e0206 */
[----:B------:R-:W-:Y:S01]  /*01c0*/  ISETP.NE.AND.EX P0, PT, RZ, c[0x0][0x244], PT, P0 ;  /* 0x00009100ff007a0c */ /* 0x000fe20003f05300 */
[----:B------:R-:W-:Y:S01]  /*01d0*/  IMAD.MOV.U32 R16, RZ, RZ, RZ ;  /* 0x000000ffff107224 */ /* 0x000fe200078e00ff */
[----:B------:R-:W2:Y:S02]  /*01e0*/  LDG.E R3, [R2.64] ;  /* 0x0000002402037981 */ /* 0x000ea4000c1e1900 */
        /* <DEDUP_REMOVED lines=111> */
.L_x_2409:
[----:B0-2---:R-:W-:Y:S05]  /*08e0*/  BSYNC B0 ;  /* 0x0000000000007941 */ /* 0x005fea0003800000 */
.L_x_2408:
        /* <DEDUP_REMOVED lines=11> */
.L_x_2411:
[----:B------:R-:W-:Y:S05]  /*09a0*/  BSYNC B0 ;  /* 0x0000000000007941 */ /* 0x000fea0003800000 */
.L_x_2410:
        /* <DEDUP_REMOVED lines=47> */
[----:B------:R-:W-:-:S04]  /*0ca0*/  IMAD.MOV.U32 R23, RZ, RZ, R5 ;  /* 0x000000ffff177224 */ /* 0x000fc800078e0005 */
        /* <DEDUP_REMOVED lines=27> */
.L_x_2414:
        /* <DEDUP_REMOVED lines=9> */
.L_x_2415:
        /* <DEDUP_REMOVED lines=54> */
.L_x_2419:
        /* <DEDUP_REMOVED lines=50> */
[----:B------:R-:W-:Y:S02]  /*1570*/  IMAD.MOV.U32 R32, RZ, RZ, R3 ;  /* 0x000000ffff207224 */ /* 0x000fe400078e0003 */
.L_x_2422:
[----:B0-----:R-:W-:Y:S05]  /*1580*/  BSYNC B2 ;  /* 0x0000000000027941 */ /* 0x001fea0003800000 */
.L_x_2421:
[----:B----4-:R0:W-:Y:S04]  /*1590*/  STS [R21], R24 ;  /* 0x0000001815007388 */ /* 0x0101e80000000800 */
[----:B---3--:R0:W-:Y:S04]  /*15a0*/  STS [R21+0x4], R26 ;  /* 0x0000041a15007388 */ /* 0x0081e80000000800 */
[----:B--2---:R0:W-:Y:S04]  /*15b0*/  STS [R18], R25 ;  /* 0x0000001912007388 */ /* 0x0041e80000000800 */
[----:B-1----:R0:W-:Y:S02]  /*15c0*/  STS [R18+0x4], R27 ;  /* 0x0000041b12007388 */ /* 0x0021e40000000800 */
.L_x_2420:
[----:B------:R-:W-:Y:S05]  /*15d0*/  BSYNC B1 ;  /* 0x0000000000017941 */ /* 0x000fea0003800000 */
.L_x_2418:
[----:B-1----:R1:W-:Y:S04]  /*15e0*/  STS [R19], R32 ;  /* 0x0000002013007388 */ /* 0x0023e80000000800 */
[----:B--2---:R1:W-:Y:S04]  /*15f0*/  STS [R19+0x4], R34 ;  /* 0x0000042213007388 */ /* 0x0043e80000000800 */
[----:B---3--:R1:W-:Y:S04]  /*1600*/  STS [R22], R33 ;  /* 0x0000002116007388 */ /* 0x0083e80000000800 */
[----:B----4-:R1:W-:Y:S02]  /*1610*/  STS [R22+0x4], R35 ;  /* 0x0000042316007388 */ /* 0x0103e40000000800 */
.L_x_2417:
[----:B------:R-:W-:Y:S05]  /*1620*/  BSYNC B0 ;  /* 0x0000000000007941 */ /* 0x000fea0003800000 */
.L_x_2416:
[----:B------:R-:W-:Y:S06]  /*1630*/  BAR.SYNC.DEFER_BLOCKING 0x0 ;  /* 0x0000000000007b1d */ /* 0x000fec0000010000 */
[----:B------:R-:W-:Y:S01]  /*1640*/  BSSY B0, `(.L_x_2423) ;  /* 0x0000005000007945 */ /* 0x000fe20003800000 */
[----:B------:R-:W-:Y:S05]  /*1650*/  @!P6 BRA `(.L_x_2424) ;  /* 0x000000300000e947 */ /* 0x000fea0003800000 */
[----:B------:R-:W-:Y:S01]  /*1660*/  ISETP.NE.AND P0, PT, RZ, c[0x0][0x1ec], PT ;  /* 0x00007b00ff007a0c */ /* 0x000fe20003f05270 */
[----:B01----:R0:W1:-:S12]  /*1670*/  LDS.128 R32, [R14] ;  /* 0x000000000e207984 */ /* 0x0030580000000c00 */
[----:B------:R0:W2:Y:S02]  /*1680*/  @!P0 LDS.128 R24, [R15] ;  /* 0x000000000f188984 */ /* 0x0000a40000000c00 */
.L_x_2424:
[----:B------:R-:W-:Y:S05]  /*1690*/  BSYNC B0 ;  /* 0x0000000000007941 */ /* 0x000fea0003800000 */
.L_x_2423:
[----:B------:R-:W-:Y:S06]  /*16a0*/  BAR.SYNC.DEFER_BLOCKING 0x0 ;  /* 0x0000000000007b1d */ /* 0x000fec0000010000 */
[----:B------:R-:W-:Y:S05]  /*16b0*/  BRA `(.L_x_2413) ;  /* 0x000004c000007947 */ /* 0x000fea0003800000 */
.L_x_2412:
        /* <DEDUP_REMOVED lines=35> */
.L_x_2425:
        /* <DEDUP_REMOVED lines=40> */
.L_x_2426:
[----:B------:R-:W-:Y:S05]  /*1b70*/  BSYNC B0 ;  /* 0x0000000000007941 */ /* 0x000fea0003800000 */
.L_x_2413:
        /* <DEDUP_REMOVED lines=9> */
[----:B------:R-:W-:Y:S02]  /*1c10*/  @!P0 IMAD.SHL.U32 R0, R0, 0x4, RZ ;  /* 0x0000000400008824 */ /* 0x000fe400078e00ff */
[----:B------:R-:W-:Y:S01]  /*1c20*/  @!P0 IMAD.MOV.U32 R5, RZ, RZ, 0x4 ;  /* 0x00000004ff058424 */ /* 0x000fe200078e00ff */
[----:B------:R1:W-:Y:S01]  /*1c30*/  @!P1 STS.128 [R40.X16+0x420], R28 ;  /* 0x0004201c28009388 */ /* 0x0003e2000000cc00 */
[----:B------:R-:W-:-:S04]  /*1c40*/  @!P0 IMAD R0, R17, c[0x0][0x1d4], R0 ;  /* 0x0000750011008a24 */ /* 0x000fc800078e0200 */
[----:B------:R-:W-:-:S04]  /*1c50*/  @!P0 IMAD.WIDE R4, R0, R5, c[0x0][0x198] ;  /* 0x0000660000048625 */ /* 0x000fc800078e0205 */
[----:B--2---:R-:W-:Y:S01]  /*1c60*/  FMUL.FTZ R0, R32, R24 ;  /* 0x0000001820007220 */ /* 0x004fe20000410000 */
[----:B------:R1:W-:Y:S03]  /*1c70*/  @!P0 STG.E.128 [R4.64], R24 ;  /* 0x0000001804008986 */ /* 0x0003e6000c101d24 */
[----:B------:R-:W-:-:S04]  /*1c80*/  FFMA.FTZ R3, R33, R25, R0 ;  /* 0x0000001921037223 */ /* 0x000fc80000010000 */
[----:B------:R-:W-:-:S04]  /*1c90*/  FFMA.FTZ R0, R34, R26, R3 ;  /* 0x0000001a22007223 */ /* 0x000fc80000010003 */
[----:B------:R-:W-:Y:S02]  /*1ca0*/  FFMA.FTZ R0, R35, R27, R0 ;  /* 0x0000001b23007223 */ /* 0x000fe40000010000 */
.L_x_2428:
[----:B------:R-:W-:Y:S05]  /*1cb0*/  BSYNC B0 ;  /* 0x0000000000007941 */ /* 0x000fea0003800000 */
.L_x_2427:
        /* <DEDUP_REMOVED lines=37> */
[----:B------:R-:W-:-:S04]  /*1f10*/  IMAD.MOV.U32 R5, RZ, RZ, 0x4 ;  /* 0x00000004ff057424 */ /* 0x000fc800078e00ff */
[----:B------:R-:W-:-:S04]  /*1f20*/  IMAD R0, R252, c[0x0][0x220], R3 ;  /* 0x00008800fc007a24 */ /* 0x000fc800078e0203 */
[----:B------:R-:W-:-:S04]  /*1f30*/  IMAD R0, R0, c[0x0][0x220], R3 ;  /* 0x0000880000007a24 */ /* 0x000fc800078e0203 */
[----:B------:R-:W-:-:S06]  /*1f40*/  IMAD.WIDE R4, R0, R5, c[0x0][0x218] ;  /* 0x0000860000047625 */ /* 0x000fcc00078e0205 */
[----:B------:R-:W3:Y:S02]  /*1f50*/  LDG.E R4, [R4.64] ;  /* 0x0000002404047981 */ /* 0x000ee4000c1e1900 */
[----:B---3--:R-:W-:-:S05]  /*1f60*/  FADD.FTZ R17, R17, R4 ;  /* 0x0000000411117221 */ /* 0x008fca0000010000 */
.L_x_2431:
[----:B------:R1:W-:Y:S02]  /*1f70*/  STS [R6.X4+0x820], R17 ;  /* 0x0008201106007388 */ /* 0x0003e40000004800 */
.L_x_2430:
[----:B------:R-:W-:Y:S05]  /*1f80*/  BSYNC B0 ;  /* 0x0000000000007941 */ /* 0x000fea0003800000 */
.L_x_2429:
        /* <DEDUP_REMOVED lines=202> */
[----:B------:R3:W1:Y:S04]  /*2c30*/  LDS.64 R98, [R0.X8+0x790] ;  /* 0x0007900000627984 */ /* 0x0006680000008a00 */
[----:B------:R3:W2:Y:S04]  /*2c40*/  LDS.64 R100, [R0.X8+0x7a0] ;  /* 0x0007a00000647984 */ /* 0x0006a80000008a00 */
[----:B------:R3:W3:Y:S04]  /*2c50*/  LDS.64 R102, [R0.X8+0x7b0] ;  /* 0x0007b00000667984 */ /* 0x0006e80000008a00 */
[----:B------:R0:W3:Y:S04]  /*2c60*/  LDS.64 R104, [R0.X8+0x7c0] ;  /* 0x0007c00000687984 */ /* 0x0000e80000008a00 */
[----:B------:R0:W3:Y:S04]  /*2c70*/  LDS.64 R106, [R0.X8+0x7d0] ;  /* 0x0007d000006a7984 */ /* 0x0000e80000008a00 */
[----:B------:R0:W3:Y:S04]  /*2c80*/  LDS.64 R108, [R0.X8+0x7e0] ;  /* 0x0007e000006c7984 */ /* 0x0000e80000008a00 */
[----:B------:R0:W3:Y:S04]  /*2c90*/  LDS.64 R110, [R0.X8+0x7f0] ;  /* 0x0007f000006e7984 */ /* 0x0000e80000008a00 */
[----:B------:R0:W3:Y:S04]  /*2ca0*/  LDS.64 R112, [R0.X8+0x800] ;  /* 0x0008000000707984 */ /* 0x0000e80000008a00 */
[----:B------:R1:W3:Y:S04]  /*2cb0*/  LDS.64 R114, [R0.X8+0x810] ;  /* 0x0008100000727984 */ /* 0x0002e80000008a00 */
[----:B0-----:R0:W-:Y:S04]  /*2cc0*/  STL.64 [R1+0x10], R10 ;  /* 0x0000100a01007387 */ /* 0x0011e80000100a00 */
[----:B-1----:R0:W-:Y:S04]  /*2cd0*/  STL.64 [R1+0x8], R8 ;  /* 0x0000080801007387 */ /* 0x0021e80000100a00 */
[----:B--2---:R0:W-:Y:S02]  /*2ce0*/  STL.64 [R1], R6 ;  /* 0x0000000601007387 */ /* 0x0041e40000100a00 */
.L_x_2432:
[----:B----4-:R-:W-:Y:S01]  /*2cf0*/  BSSY B0, `(.L_x_2433) ;  /* 0x0000a73000007945 */ /* 0x010fe20003800000 */
[----:B---3--:R-:W-:Y:S01]  /*2d00*/  IMAD.SHL.U32 R0, R0, 0x2, RZ ;  /* 0x0000000200007824 */ /* 0x008fe200078e00ff */
[----:B------:R-:W-:Y:S05]  /*2d10*/  @P0 BRA `(.L_x_2434) ;  /* 0x0000a70000000947 */ /* 0x000fea0003800000 */
[----:B------:R-:W-:Y:S02]  /*2d20*/  IMAD R4, R117, 0xa0, RZ ;  /* 0x000000a075047824 */ /* 0x000fe400078e02ff */
[----:B------:R-:W-:-:S02]  /*2d30*/  IMAD R3, R116, c[0x0][0x1d4], R0 ;  /* 0x0000750074037a24 */ /* 0x000fc400078e0200 */
[----:B------:R-:W-:-:S03]  /*2d40*/  IMAD R4, R4, c[0x0][0x1d4], R0 ;  /* 0x0000750004047a24 */ /* 0x000fc600078e0200 */
[----:B0-----:R-:W-:Y:S02]  /*2d50*/  SHF.R.S32.HI R7, RZ, 0x1f, R3 ;  /* 0x0000001fff077819 */ /* 0x001fe40000011403 */
[----:B------:R-:W-:Y:S02]  /*2d60*/  SHF.R.S32.HI R6, RZ, 0x1f, R4 ;  /* 0x0000001fff067819 */ /* 0x000fe40000011404 */
.L_x_2694:
[----:B------:R-:W-:Y:S01]  /*2d70*/  IABS R242, c[0x0][0x1d4] ;  /* 0x0000750000f27a13 */ /* 0x000fe20000000000 */
[----:B------:R-:W-:Y:S01]  /*2d80*/  IMAD.MOV.U32 R8, RZ, RZ, RZ ;  /* 0x000000ffff087224 */ /* 0x000fe200078e00ff */
[----:B------:R-:W0:Y:S02]  /*2d90*/  S2R R243, SR_CTAID.Y ;  /* 0x0000000000f37919 */ /* 0x000e240000002600 */
[----:B------:R-:W1:Y:S08]  /*2da0*/  I2F.RP R7, R242 ;  /* 0x000000f200077306 */ /* 0x000e700000209400 */
[----:B-1----:R-:W1:Y:S02]  /*2db0*/  MUFU.RCP R7, R7 ;  /* 0x0000000700077308 */ /* 0x002e640000001000 */
[----:B-1----:R-:W-:-:S06]  /*2dc0*/  IADD3 R7, R7, 0xffffffe, RZ ;  /* 0x0ffffffe07077810 */ /* 0x002fcc0007ffe0ff */
[----:B------:R-:W1:Y:S02]  /*2dd0*/  F2I.FTZ.U32.TRUNC.NTZ R9, R7 ;  /* 0x0000000700097305 */ /* 0x000e64000021f000 */
[----:B-1----:R-:W-:-:S05]  /*2de0*/  IADD3 R7, RZ, -R9, RZ ;  /* 0x80000009ff077210 */ /* 0x002fca0007ffe0ff */
[----:B------:R-:W-:-:S04]  /*2df0*/  IMAD R7, R7, R242, RZ ;  /* 0x000000f207077224 */ /* 0x000fc800078e02ff */
[----:B------:R-:W-:Y:S01]  /*2e00*/  IMAD.HI.U32 R7, R9, R7, R8 ;  /* 0x0000000709077227 */ /* 0x000fe200078e0008 */
[----:B------:R-:W-:-:S05]  /*2e10*/  IABS R8, R5 ;  /* 0x0000000500087213 */ /* 0x000fca0000000000 */
[----:B------:R-:W-:-:S04]  /*2e20*/  IMAD.HI.U32 R7, R7, R8, RZ ;  /* 0x0000000807077227 */ /* 0x000fc800078e00ff */
[----:B------:R-:W-:-:S04]  /*2e30*/  IMAD.MOV R7, RZ, RZ, -R7 ;  /* 0x000000ffff077224 */ /* 0x000fc800078e0a07 */
[----:B------:R-:W-:-:S05]  /*2e40*/  IMAD R7, R242, R7, R8 ;  /* 0x00000007f2077224 */ /* 0x000fca00078e0208 */
[----:B------:R-:W-:-:S13]  /*2e50*/  ISETP.GT.U32.AND P0, PT, R242, R7, PT ;  /* 0x00000007f200720c */ /* 0x000fda0003f04070 */
[----:B------:R-:W-:Y:S01]  /*2e60*/  @!P0 IMAD.IADD R7, R7, 0x1, -R242 ;  /* 0x0000000107078824 */ /* 0x000fe200078e0af2 */
[----:B------:R-:W-:-:S04]  /*2e70*/  ISETP.NE.U32.AND P0, PT, RZ, c[0x0][0x200], PT ;  /* 0x00008000ff007a0c */ /* 0x000fc80003f05070 */
[----:B------:R-:W-:Y:S02]  /*2e80*/  ISETP.NE.AND.EX P0, PT, RZ, c[0x0][0x204], PT, P0 ;  /* 0x00008100ff007a0c */ /* 0x000fe40003f05300 */
[----:B------:R-:W-:-:S11]  /*2e90*/  ISETP.GT.U32.AND P1, PT, R242, R7, PT ;  /* 0x00000007f200720c */ /* 0x000fd60003f24070 */
[----:B0-----:R-:W-:Y:S02]  /*2ea0*/  @P0 IMAD R8, R243, c[0x0][0x1d4], RZ ;  /* 0x00007500f3080a24 */ /* 0x001fe400078e02ff */
[----:B------:R-:W-:Y:S01]  /*2eb0*/  @!P1 IMAD.IADD R7, R7, 0x1, -R242 ;  /* 0x0000000107079824 */ /* 0x000fe200078e0af2 */
[----:B------:R-:W-:Y:S02]  /*2ec0*/  @P0 SHF.R.S32.HI R242, RZ, 0x1f, R5 ;  /* 0x0000001ffff20819 */ /* 0x000fe40000011405 */
[--C-:B------:R-:W-:Y:S02]  /*2ed0*/  @P0 SHF.R.S32.HI R9, RZ, 0x1f, R8.reuse ;  /* 0x0000001fff090819 */ /* 0x100fe40000011408 */
[----:B------:R-:W-:-:S04]  /*2ee0*/  @P0 IADD3 R8, P1, P2, R5, c[0x0][0x200], R8 ;  /* 0x0000800005080a10 */ /* 0x000fc80007a3e008 */
[----:B------:R-:W-:-:S05]  /*2ef0*/  @P0 IADD3.X R9, R242, c[0x0][0x204], R9, P1, P2 ;  /* 0x00008100f2090a10 */ /* 0x000fca0000fe4409 */
[----:B------:R-:W3:Y:S01]  /*2f00*/  @P0 LDG.E.U8 R8, [R8.64] ;  /* 0x0000002408080981 */ /* 0x000ee2000c1e1100 */
[C---:B------:R-:W-:Y:S01]  /*2f10*/  ISETP.GE.AND P1, PT, R5.reuse, UR39, PT ;  /* 0x0000002705007c0c */ /* 0x040fe2000bf26270 */
[----:B------:R-:W-:Y:S01]  /*2f20*/  BSSY B1, `(.L_x_2435) ;  /* 0x000002b000017945 */ /* 0x000fe20003800000 */
[----:B------:R-:W-:Y:S02]  /*2f30*/  ISETP.GE.AND P2, PT, R5, RZ, PT ;  /* 0x000000ff0500720c */ /* 0x000fe40003f46270 */
[----:B------:R-:W-:Y:S02]  /*2f40*/  ISETP.NE.AND P3, PT, RZ, c[0x0][0x1d4], PT ;  /* 0x00007500ff007a0c */ /* 0x000fe40003f65270 */
[----:B------:R-:W-:-:S09]  /*2f50*/  MOV R243, c[0x0][0x1d4] ;  /* 0x0000750000f37a02 */ /* 0x000fd20000000f00 */
[----:B------:R-:W-:Y:S02]  /*2f60*/  @!P2 IMAD.MOV R7, RZ, RZ, -R7 ;  /* 0x000000ffff07a224 */ /* 0x000fe400078e0a07 */
[----:B------:R-:W-:Y:S02]  /*2f70*/  @!P3 LOP3.LUT R7, RZ, c[0x0][0x1d4], RZ, 0x33, !PT ;  /* 0x00007500ff07ba12 */ /* 0x000fe400078e33ff */
[----:B---3--:R-:W-:Y:S01]  /*2f80*/  ISETP.NE.AND P0, PT, R8, RZ, P0 ;  /* 0x000000ff0800720c */ /* 0x008fe20000705270 */
[----:B------:R-:W-:Y:S01]  /*2f90*/  IMAD R8, R243, 0xa0, RZ ;  /* 0x000000a0f3087824 */ /* 0x000fe200078e02ff */
[----:B------:R-:W-:Y:S06]  /*2fa0*/  @P1 BRA `(.L_x_2436) ;  /* 0x0000022000001947 */ /* 0x000fec0003800000 */
[----:B------:R-:W-:Y:S01]  /*2fb0*/  IMAD.SHL.U32 R9, R7, 0x4, RZ ;  /* 0x0000000407097824 */ /* 0x000fe200078e00ff */
[----:B------:R-:W-:Y:S01]  /*2fc0*/  BSSY B2, `(.L_x_2437) ;  /* 0x000000a000027945 */ /* 0x000fe20003800000 */
[----:B------:R-:W-:Y:S01]  /*2fd0*/  ISETP.NE.AND P4, PT, RZ, c[0x0][0x1ec], PT ;  /* 0x00007b00ff007a0c */ /* 0x000fe20003f85270 */
[----:B------:R-:W-:Y:S02]  /*2fe0*/  CS2R R10, SRZ ;  /* 0x00000000000a7805 */ /* 0x000fe4000001ff00 */
[----:B------:R-:W-:-:S13]  /*2ff0*/  ISETP.GE.AND P2, PT, R9, R8, PT ;  /* 0x000000080900720c */ /* 0x000fda0003f46270 */
[----:B------:R-:W-:Y:S05]  /*3000*/  @P2 BRA `(.L_x_2438) ;  /* 0x0000005000002947 */ /* 0x000fea0003800000 */
[----:B------:R-:W-:-:S04]  /*3010*/  IADD3 R11, P3, R4, R9, RZ ;  /* 0x00000009040b7210 */ /* 0x000fc80007f7e0ff */
[----:B------:R-:W-:Y:S02]  /*3020*/  LEA.HI.X.SX32 R242, R9, R6, 0x1, P3 ;  /* 0x0000000609f27211 */ /* 0x000fe400018f0eff */
[----:B------:R-:W-:-:S04]  /*3030*/  LEA R10, P3, R11, c[0x0][0x198], 0x2 ;  /* 0x000066000b0a7a11 */ /* 0x000fc800078610ff */
[----:B------:R-:W-:-:S06]  /*3040*/  LEA.HI.X R11, R11, c[0x0][0x19c], R242, 0x2, P3 ;  /* 0x000067000b0b7a11 */ /* 0x000fcc00018f14f2 */
[----:B------:R-:W5:Y:S03]  /*3050*/  LDG.E.64 R10, [R10.64] ;  /* 0x000000240a0a7981 */ /* 0x000f66000c1e1b00 */
.L_x_2438:
[----:B------:R-:W-:Y:S05]  /*3060*/  BSYNC B2 ;  /* 0x0000000000027941 */ /* 0x000fea0003800000 */
.L_x_2437:
        /* <DEDUP_REMOVED lines=9> */
[----:B---3-5:R-:W-:Y:S02]  /*3100*/  FADD.FTZ R11, R8, R11 ;  /* 0x0000000b080b7221 */ /* 0x028fe40000010000 */
[----:B------:R-:W-:-:S04]  /*3110*/  IMAD.MOV.U32 R8, RZ, RZ, c[0x0][0x1d4] ;  /* 0x00007500ff087624 */ /* 0x000fc800078e00ff */
[----:B------:R-:W-:Y:S02]  /*3120*/  IMAD R8, R8, 0xa0, RZ ;  /* 0x000000a008087824 */ /* 0x000fe400078e02ff */
[----:B----4-:R-:W-:Y:S02]  /*3130*/  FADD.FTZ R10, R252, R10 ;  /* 0x0000000afc0a7221 */ /* 0x010fe40000010000 */
[----:B------:R-:W0:Y:S02]  /*3140*/  S2R R252, SR_CTAID.X ;  /* 0x0000000000fc7919 */ /* 0x000e240000002500 */
        /* <DEDUP_REMOVED lines=8> */
.L_x_2436:
[----:B0-----:R-:W-:Y:S05]  /*31d0*/  BSYNC B1 ;  /* 0x0000000000017941 */ /* 0x001fea0003800000 */
.L_x_2435:
        /* <DEDUP_REMOVED lines=9> */
[----:B------:R-:W-:-:S04]  /*3270*/  IADD3 R117, P3, R4, R9, RZ ;  /* 0x0000000904757210 */ /* 0x000fc80007f7e0ff */
[----:B-1----:R-:W-:Y:S02]  /*3280*/  LEA.HI.X.SX32 R242, R9, R6, 0x1, P3 ;  /* 0x0000000609f27211 */ /* 0x002fe400018f0eff */
[----:B------:R-:W-:-:S04]  /*3290*/  LEA R116, P3, R117, c[0x0][0x198], 0x2 ;  /* 0x0000660075747a11 */ /* 0x000fc800078610ff */
[----:B------:R-:W-:-:S06]  /*32a0*/  LEA.HI.X R117, R117, c[0x0][0x19c], R242, 0x2, P3 ;  /* 0x0000670075757a11 */ /* 0x000fcc00018f14f2 */
[----:B------:R-:W5:Y:S03]  /*32b0*/  LDG.E.64 R116, [R116.64] ;  /* 0x0000002474747981 */ /* 0x000f66000c1e1b00 */
.L_x_2442:
[----:B------:R-:W-:Y:S05]  /*32c0*/  BSYNC B2 ;  /* 0x0000000000027941 */ /* 0x000fea0003800000 */
.L_x_2441:
[----:B------:R-:W-:Y:S05]  /*32d0*/  @P4 BRA `(.L_x_2440) ;  /* 0x0000016000004947 */ /* 0x000fea0003800000 */
[----:B------:R-:W-:Y:S01]  /*32e0*/  ISETP.NE.AND P3, PT, R2, RZ, PT ;  /* 0x000000ff0200720c */ /* 0x000fe20003f65270 */
[----:B------:R-:W3:-:S12]  /*32f0*/  LDL R8, [R1+0x3c] ;  /* 0x00003c0001087983 */ /* 0x000ed80000100800 */
[----:B-1----:R-:W-:Y:S02]  /*3300*/  @P3 IMAD R242, R16, c[0x0][0x1d8], R252 ;  /* 0x0000760010f23a24 */ /* 0x002fe400078e02fc */
[----:B------:R-:W-:Y:S01]  /*3310*/  @P3 IMAD.MOV.U32 R243, RZ, RZ, 0x4 ;  /* 0x00000004fff33424 */ /* 0x000fe200078e00ff */
[----:B------:R-:W4:Y:S01]  /*3320*/  LDL R252, [R1+0x38] ;  /* 0x0000380001fc7983 */ /* 0x000f220000100800 */
[----:B------:R-:W-:-:S05]  /*3330*/  @P3 IMAD R242, R242, 0xa0, R0 ;  /* 0x000000a0f2f23824 */ /* 0x000fca00078e0200 */
[----:B------:R-:W-:-:S05]  /*3340*/  @P3 IADD3 R242, R242, 0x4, RZ ;  /* 0x00000004f2f23810 */ /* 0x000fca0007ffe0ff */
[----:B------:R-:W-:-:S06]  /*3350*/  @P3 IMAD.WIDE R242, R242, R243, c[0x0][0x230] ;  /* 0x00008c00f2f23625 */ /* 0x000fcc00078e02f3 */
[----:B--2---:R-:W2:Y:S01]  /*3360*/  @P3 LDG.E.64 R242, [R242.64] ;  /* 0x00000024f2f23981 */ /* 0x004ea2000c1e1b00 */
[----:B---3-5:R-:W-:Y:S01]  /*3370*/  FADD.FTZ R117, R8, R117 ;  /* 0x0000007508757221 */ /* 0x028fe20000010000 */
[----:B------:R-:W-:-:S05]  /*3380*/  MOV R8, c[0x0][0x1d4] ;  /* 0x0000750000087a02 */ /* 0x000fca0000000f00 */
        /* <DEDUP_REMOVED lines=11> */
.L_x_2440:
[----:B0-----:R-:W-:Y:S05]  /*3440*/  BSYNC B1 ;  /* 0x0000000000017941 */ /* 0x001fea0003800000 */
.L_x_2439:
        /* <DEDUP_REMOVED lines=15> */
.L_x_2446:
[----:B------:R-:W-:Y:S05]  /*3540*/  BSYNC B2 ;  /* 0x0000000000027941 */ /* 0x000fea0003800000 */
.L_x_2445:
        /* <DEDUP_REMOVED lines=23> */
.L_x_2444:
[----:B0-----:R-:W-:Y:S05]  /*36c0*/  BSYNC B1 ;  /* 0x0000000000017941 */ /* 0x001fea0003800000 */
.L_x_2443:
        /* <DEDUP_REMOVED lines=15> */
.L_x_2450:
[----:B------:R-:W-:Y:S05]  /*37c0*/  BSYNC B2 ;  /* 0x0000000000027941 */ /* 0x000fea0003800000 */
.L_x_2449:
        /* <DEDUP_REMOVED lines=23> */
.L_x_2448:
[----:B0-----:R-:W-:Y:S05]  /*3940*/  BSYNC B1 ;  /* 0x0000000000017941 */ /* 0x001fea0003800000 */
.L_x_2447:
        /* <DEDUP_REMOVED lines=10> */
[----:B------:R-:W-:-:S04]  /*39f0*/  IADD3 R123, P3, R4, R9, RZ ;  /* 0x00000009047b7210 */ /* 0x000fc80007f7e0ff */
[----:B-1----:R-:W-:Y:S02]  /*3a00*/  LEA.HI.X.SX32 R242, R9, R6, 0x1, P3 ;  /* 0x0000000609f27211 */ /* 0x002fe400018f0eff */
[----:B------:R-:W-:-:S04]  /*3a10*/  LEA R122, P3, R123, c[0x0][0x198], 0x2 ;  /* 0x000066007b7a7a11 */ /* 0x000fc800078610ff */
[----:B------:R-:W-:-:S06]  /*3a20*/  LEA.HI.X R123, R123, c[0x0][0x19c], R242, 0x2, P3 ;  /* 0x000067007b7b7a11 */ /* 0x000fcc00018f14f2 */
[----:B------:R-:W5:Y:S03]  /*3a30*/  LDG.E.64 R122, [R122.64] ;  /* 0x000000247a7a7981 */ /* 0x000f66000c1e1b00 */
.L_x_2454:
[----:B------:R-:W-:Y:S05]  /*3a40*/  BSYNC B2 ;  /* 0x0000000000027941 */ /* 0x000fea0003800000 */
.L_x_2453:
        /* <DEDUP_REMOVED lines=23> */
.L_x_2452:
[----:B0-----:R-:W-:Y:S05]  /*3bc0*/  BSYNC B1 ;  /* 0x0000000000017941 */ /* 0x001fea0003800000 */
.L_x_2451:
        /* <DEDUP_REMOVED lines=15> */
.L_x_2458:
[----:B------:R-:W-:Y:S05]  /*3cc0*/  BSYNC B2 ;  /* 0x0000000000027941 */ /* 0x000fea0003800000 */
.L_x_2457:
        /* <DEDUP_REMOVED lines=23> */
.L_x_2456:
[----:B0-----:R-:W-:Y:S05]  /*3e40*/  BSYNC B1 ;  /* 0x0000000000017941 */ /* 0x001fea0003800000 */
.L_x_2455:
        /* <DEDUP_REMOVED lines=15> */
.L_x_2462:
[----:B------:R-:W-:Y:S05]  /*3f40*/  BSYNC B2 ;  /* 0x0000000000027941 */ /* 0x000fea0003800000 */
.L_x_2461:
        /* <DEDUP_REMOVED lines=23> */
.L_x_2460:
[----:B0-----:R-:W-:Y:S05]  /*40c0*/  BSYNC B1 ;  /* 0x0000000000017941 */ /* 0x001fea0003800000 */
.L_x_2459:
        /* <DEDUP_REMOVED lines=15> */
.L_x_2466:
[----:B------:R-:W-:Y:S05]  /*41c0*/  BSYNC B2 ;  /* 0x0000000000027941 */ /* 0x000fea0003800000 */
.L_x_2465:
        /* <DEDUP_REMOVED lines=23> */
.L_x_2464:
[----:B0-----:R-:W-:Y:S05]  /*4340*/  BSYNC B1 ;  /* 0x0000000000017941 */ /* 0x001fea0003800000 */
.L_x_2463:
        /* <DEDUP_REMOVED lines=15> */
.L_x_2470:
[----:B------:R-:W-:Y:S05]  /*4440*/  BSYNC B2 ;  /* 0x0000000000027941 */ /* 0x000fea0003800000 */
.L_x_2469:
[----:B------:R-:W-:Y:S05]  /*4450*/  @P4 BRA `(.L_x_2468) ;  /* 0x0000016000004947 */ /* 0x000fea0003800000 */
[----:B------:R-:W-:Y:S01]  /*4460*/  ISETP.NE.AND P3, PT, R2, RZ, PT ;  /* 0x000000ff0200720c */ /* 0x000fe20003f65270 */
[----:B------:R-:W3:-:S12]  /*4470*/  LDL R8, [R1+0x4] ;  /* 0x0000040001087983 */ /* 0x000ed80000100800 */
[----:B-1----:R-:W-:Y:S01]  /*4480*/  @P3 IMAD R242, R16, c[0x0][0x1d8], R252 ;  /* 0x0000760010f23a24 */ /* 0x002fe200078e02fc */
[----:B------:R-:W-:Y:S01]  /*4490*/  @P3 MOV R243, 0x4 ;  /* 0x0000000400f33802 */ /* 0x000fe20000000f00 */
[----:B------:R-:W4:Y:S02]  /*44a0*/  LDL R252, [R1] ;  /* 0x0000000001fc7983 */ /* 0x000f240000100800 */
        /* <DEDUP_REMOVED lines=17> */
.L_x_2468:
[----:B0-----:R-:W-:Y:S05]  /*45c0*/  BSYNC B1 ;  /* 0x0000000000017941 */ /* 0x001fea0003800000 */
.L_x_2467:
        /* <DEDUP_REMOVED lines=15> */
.L_x_2474:
[----:B------:R-:W-:Y:S05]  /*46c0*/  BSYNC B2 ;  /* 0x0000000000027941 */ /* 0x000fea0003800000 */
.L_x_2473:
[----:B------:R-:W-:Y:S05]  /*46d0*/  @P4 BRA `(.L_x_2472) ;  /* 0x0000011000004947 */ /* 0x000fea0003800000 */
[----:B------:R-:W-:-:S13]  /*46e0*/  ISETP.NE.AND P3, PT, R2, RZ, PT ;  /* 0x000000ff0200720c */ /* 0x000fda0003f65270 */
[----:B-1----:R-:W-:Y:S02]  /*46f0*/  @P3 IMAD R242, R16, c[0x0][0x1d8], R252 ;  /* 0x0000760010f23a24 */ /* 0x002fe400078e02fc */
[----:B------:R-:W-:Y:S02]  /*4700*/  @P3 IMAD.MOV.U32 R243, RZ, RZ, 0x4 ;  /* 0x00000004fff33424 */ /* 0x000fe400078e00ff */
[----:B------:R-:W-:-:S05]  /*4710*/  @P3 IMAD R242, R242, 0xa0, R0 ;  /* 0x000000a0f2f23824 */ /* 0x000fca00078e0200 */
[----:B------:R-:W-:-:S05]  /*4720*/  @P3 IADD3 R242, R242, 0x24, RZ ;  /* 0x00000024f2f23810 */ /* 0x000fca0007ffe0ff */
[----:B------:R-:W-:-:S06]  /*4730*/  @P3 IMAD.WIDE R242, R242, R243, c[0x0][0x230] ;  /* 0x00008c00f2f23625 */ /* 0x000fcc00078e02f3 */
[----:B------:R-:W3:Y:S01]  /*4740*/  @P3 LDG.E.64 R242, [R242.64] ;  /* 0x00000024f2f23981 */ /* 0x000ee2000c1e1b00 */
[----:B-----5:R-:W-:Y:S02]  /*4750*/  FADD.FTZ R132, R250, R132 ;  /* 0x00000084fa847221 */ /* 0x020fe40000010000 */
[----:B------:R-:W-:Y:S02]  /*4760*/  FADD.FTZ R133, R251, R133 ;  /* 0x00000085fb857221 */ /* 0x000fe40000010000 */
[----:B---3--:R-:W-:Y:S01]  /*4770*/  @P3 FMUL.FTZ R132, R132, R242 ;  /* 0x000000f284843220 */ /* 0x008fe20000410000 */
[----:B------:R-:W-:Y:S01]  /*4780*/  SHF.R.S32.HI R242, RZ, 0x1f, R3 ;  /* 0x0000001ffff27819 */ /* 0x000fe20000011403 */
[----:B------:R-:W-:Y:S01]  /*4790*/  @P3 FMUL.FTZ R133, R133, R243 ;  /* 0x000000f385853220 */ /* 0x000fe20000410000 */
[----:B------:R-:W-:-:S04]  /*47a0*/  @!P2 IADD3 R243, P3, R3, R9, RZ ;  /* 0x0000000903f3a210 */ /* 0x000fc80007f7e0ff */
[----:B------:R-:W-:Y:S02]  /*47b0*/  @!P2 LEA.HI.X.SX32 R9, R9, R242, 0x1, P3 ;  /* 0x000000f20909a211 */ /* 0x000fe400018f0eff */
[----:B------:R-:W-:-:S04]  /*47c0*/  @!P2 LEA R242, P3, R243, c[0x0][0x198], 0x2 ;  /* 0x00006600f3f2aa11 */ /* 0x000fc800078610ff */
[----:B------:R-:W-:-:S05]  /*47d0*/  @!P2 LEA.HI.X R243, R243, c[0x0][0x19c], R9, 0x2, P3 ;  /* 0x00006700f3f3aa11 */ /* 0x000fca00018f1409 */
[----:B------:R0:W-:Y:S04]  /*47e0*/  @!P2 STG.E.64 [R242.64], R132 ;  /* 0x00000084f200a986 */ /* 0x0001e8000c101b24 */
.L_x_2472:
[----:B------:R-:W-:Y:S05]  /*47f0*/  BSYNC B1 ;  /* 0x0000000000017941 */ /* 0x000fea0003800000 */
.L_x_2471:
        /* <DEDUP_REMOVED lines=11> */
[----:B01----:R-:W-:Y:S02]  /*48b0*/  LEA.HI.X.SX32 R242, R9, R6, 0x1, P3 ;  /* 0x0000000609f27211 */ /* 0x003fe400018f0eff */
[----:B------:R-:W-:-:S04]  /*48c0*/  LEA R134, P3, R135, c[0x0][0x198], 0x2 ;  /* 0x0000660087867a11 */ /* 0x000fc800078610ff */
[----:B------:R-:W-:-:S06]  /*48d0*/  LEA.HI.X R135, R135, c[0x0][0x19c], R242, 0x2, P3 ;  /* 0x0000670087877a11 */ /* 0x000fcc00018f14f2 */
[----:B------:R-:W5:Y:S03]  /*48e0*/  LDG.E.64 R134, [R134.64] ;  /* 0x0000002486867981 */ /* 0x000f66000c1e1b00 */
.L_x_2478:
[----:B------:R-:W-:Y:S05]  /*48f0*/  BSYNC B2 ;  /* 0x0000000000027941 */ /* 0x000fea0003800000 */
.L_x_2477:
[----:B------:R-:W-:Y:S05]  /*4900*/  @P4 BRA `(.L_x_2476) ;  /* 0x0000011000004947 */ /* 0x000fea0003800000 */
[----:B------:R-:W-:-:S13]  /*4910*/  ISETP.NE.AND P3, PT, R2, RZ, PT ;  /* 0x000000ff0200720c */ /* 0x000fda0003f65270 */
[----:B01----:R-:W-:Y:S02]  /*4920*/  @P3 IMAD R242, R16, c[0x0][0x1d8], R252 ;  /* 0x0000760010f23a24 */ /* 0x003fe400078e02fc */
        /* <DEDUP_REMOVED lines=15> */
.L_x_2476:
[----:B------:R-:W-:Y:S05]  /*4a20*/  BSYNC B1 ;  /* 0x0000000000017941 */ /* 0x000fea0003800000 */
.L_x_2475:
        /* <DEDUP_REMOVED lines=11> */
[----:B01----:R-:W-:Y:S02]  /*4ae0*/  LEA.HI.X.SX32 R242, R9, R6, 0x1, P3 ;  /* 0x0000000609f27211 */ /* 0x003fe400018f0eff */
[----:B------:R-:W-:-:S04]  /*4af0*/  LEA R136, P3, R137, c[0x0][0x198], 0x2 ;  /* 0x0000660089887a11 */ /* 0x000fc800078610ff */
[----:B------:R-:W-:-:S06]  /*4b00*/  LEA.HI.X R137, R137, c[0x0][0x19c], R242, 0x2, P3 ;  /* 0x0000670089897a11 */ /* 0x000fcc00018f14f2 */
[----:B------:R-:W5:Y:S03]  /*4b10*/  LDG.E.64 R136, [R136.64] ;  /* 0x0000002488887981 */ /* 0x000f66000c1e1b00 */
.L_x_2482:
[----:B------:R-:W-:Y:S05]  /*4b20*/  BSYNC B2 ;  /* 0x0000000000027941 */ /* 0x000fea0003800000 */
.L_x_2481:
        /* <DEDUP_REMOVED lines=18> */
.L_x_2480:
[----:B------:R-:W-:Y:S05]  /*4c50*/  BSYNC B1 ;  /* 0x0000000000017941 */ /* 0x000fea0003800000 */
.L_x_2479:
        /* <DEDUP_REMOVED lines=15> */
.L_x_2486:
[----:B------:R-:W-:Y:S05]  /*4d50*/  BSYNC B2 ;  /* 0x0000000000027941 */ /* 0x000fea0003800000 */
.L_x_2485:
        /* <DEDUP_REMOVED lines=18> */
.L_x_2484:
[----:B------:R-:W-:Y:S05]  /*4e80*/  BSYNC B1 ;  /* 0x0000000000017941 */ /* 0x000fea0003800000 */
.L_x_2483:
        /* <DEDUP_REMOVED lines=15> */
.L_x_2490:
[----:B------:R-:W-:Y:S05]  /*4f80*/  BSYNC B2 ;  /* 0x0000000000027941 */ /* 0x000fea0003800000 */
.L_x_2489:
        /* <DEDUP_REMOVED lines=18> */
.L_x_2488:
[----:B------:R-:W-:Y:S05]  /*50b0*/  BSYNC B1 ;  /* 0x0000000000017941 */ /* 0x000fea0003800000 */
.L_x_2487:
        /* <DEDUP_REMOVED lines=15> */
.L_x_2494:
[----:B------:R-:W-:Y:S05]  /*51b0*/  BSYNC B2 ;  /* 0x0000000000027941 */ /* 0x000fea0003800000 */
.L_x_2493:
        /* <DEDUP_REMOVED lines=18> */
.L_x_2492:
[----:B------:R-:W-:Y:S05]  /*52e0*/  BSYNC B1 ;  /* 0x0000000000017941 */ /* 0x000fea0003800000 */
.L_x_2491:
        /* <DEDUP_REMOVED lines=15> */
.L_x_2498:
[----:B------:R-:W-:Y:S05]  /*53e0*/  BSYNC B2 ;  /* 0x0000000000027941 */ /* 0x000fea0003800000 */
.L_x_2497:
        /* <DEDUP_REMOVED lines=18> */
.L_x_2496:
[----:B------:R-:W-:Y:S05]  /*5510*/  BSYNC B1 ;  /* 0x0000000000017941 */ /* 0x000fea0003800000 */
.L_x_2495:
[----:B------:R-:W-:Y:S01]  /*5520*/  BSSY B1, `(.L_x_2499) ;  /* 0x0000022000017945 */ /* 0x000fe20003800000 */
[----:B------:R-:W-:Y:S05]  /*5530*/  @P1 BRA `(.L_x_2500) ;  /* 0x0000020000001947 */ /* 0x000fea0003800000 */
[----:B------:R-:W-:Y:S01]  /*5540*/  IMAD.MOV.U32 R9, RZ, RZ, c[0x0][0x1d4] ;  /* 0x00007500ff097624 */ /* 0x000fe200078e00ff */
[----:B------:R-:W-:Y:S01]  /*5550*/  BSSY B2, `(.L_x_2501) ;  /* 0x000000c000027945 */ /* 0x000fe20003800000 */
[----:B------:R-:W-:Y:S01]  /*5560*/  ISETP.NE.AND P4, PT, RZ, c[0x0][0x1ec], PT ;  /* 0x00007b00ff007a0c */ /* 0x000fe20003f85270 */
[----:B------:R-:W-:Y:S02]  /*5570*/  CS2R R146, SRZ ;  /* 0x0000000000927805 */ /* 0x000fe4000001ff00 */
[----:B------:R-:W-:-:S05]  /*5580*/  LEA R9, R9, R7, 0x4 ;  /* 0x0000000709097211 */ /* 0x000fca00078e20ff */
        /* <DEDUP_REMOVED lines=8> */
.L_x_2502:
[----:B------:R-:W-:Y:S05]  /*5610*/  BSYNC B2 ;  /* 0x0000000000027941 */ /* 0x000fea0003800000 */
.L_x_2501:
        /* <DEDUP_REMOVED lines=18> */
.L_x_2500:
[----:B------:R-:W-:Y:S05]  /*5740*/  BSYNC B1 ;  /* 0x0000000000017941 */ /* 0x000fea0003800000 */
.L_x_2499:
        /* <DEDUP_REMOVED lines=15> */
.L_x_2506:
[----:B------:R-:W-:Y:S05]  /*5840*/  BSYNC B2 ;  /* 0x0000000000027941 */ /* 0x000fea0003800000 */
.L_x_2505:
        /* <DEDUP_REMOVED lines=18> */
.L_x_2504:
[----:B------:R-:W-:Y:S05]  /*5970*/  BSYNC B1 ;  /* 0x0000000000017941 */ /* 0x000fea0003800000 */
.L_x_2503:
        /* <DEDUP_REMOVED lines=15> */
.L_x_2510:
[----:B------:R-:W-:Y:S05]  /*5a70*/  BSYNC B2 ;  /* 0x0000000000027941 */ /* 0x000fea0003800000 */
.L_x_2509:
        /* <DEDUP_REMOVED lines=8> */
[----:B--2--5:R-:W-:Y:S02]  /*5b00*/  FADD.FTZ R150, R24, R150 ;  /* 0x0000009618967221 */ /* 0x024fe40000010000 */
        /* <DEDUP_REMOVED lines=9> */
.L_x_2508:
[----:B------:R-:W-:Y:S05]  /*5ba0*/  BSYNC B1 ;  /* 0x0000000000017941 */ /* 0x000fea0003800000 */
.L_x_2507:
        /* <DEDUP_REMOVED lines=15> */
.L_x_2514:
[----:B------:R-:W-:Y:S05]  /*5ca0*/  BSYNC B2 ;  /* 0x0000000000027941 */ /* 0x000fea0003800000 */
.L_x_2513:
        /* <DEDUP_REMOVED lines=18> */
.L_x_2512:
[----:B------:R-:W-:Y:S05]  /*5dd0*/  BSYNC B1 ;  /* 0x0000000000017941 */ /* 0x000fea0003800000 */
.L_x_2511:
        /* <DEDUP_REMOVED lines=15> */
.L_x_2518:
[----:B------:R-:W-:Y:S05]  /*5ed0*/  BSYNC B2 ;  /* 0x0000000000027941 */ /* 0x000fea0003800000 */
.L_x_2517:
        /* <DEDUP_REMOVED lines=18> */
.L_x_2516:
[----:B------:R-:W-:Y:S05]  /*6000*/  BSYNC B1 ;  /* 0x0000000000017941 */ /* 0x000fea0003800000 */
.L_x_2515:
        /* <DEDUP_REMOVED lines=15> */
.L_x_2522:
[----:B------:R-:W-:Y:S05]  /*6100*/  BSYNC B2 ;  /* 0x0000000000027941 */ /* 0x000fea0003800000 */
.L_x_2521:
        /* <DEDUP_REMOVED lines=18> */
.L_x_2520:
[----:B------:R-:W-:Y:S05]  /*6230*/  BSYNC B1 ;  /* 0x0000000000017941 */ /* 0x000fea0003800000 */
.L_x_2519:
        /* <DEDUP_REMOVED lines=15> */
.L_x_2526:
[----:B------:R-:W-:Y:S05]  /*6330*/  BSYNC B2 ;  /* 0x0000000000027941 */ /* 0x000fea0003800000 */
.L_x_2525:
        /* <DEDUP_REMOVED lines=18> */
.L_x_2524:
[----:B------:R-:W-:Y:S05]  /*6460*/  BSYNC B1 ;  /* 0x0000000000017941 */ /* 0x000fea0003800000 */
.L_x_2523:
        /* <DEDUP_REMOVED lines=15> */
.L_x_2530:
[----:B------:R-:W-:Y:S05]  /*6560*/  BSYNC B2 ;  /* 0x0000000000027941 */ /* 0x000fea0003800000 */
.L_x_2529:
        /* <DEDUP_REMOVED lines=18> */
.L_x_2528:
[----:B------:R-:W-:Y:S05]  /*6690*/  BSYNC B1 ;  /* 0x0000000000017941 */ /* 0x000fea0003800000 */
.L_x_2527:
        /* <DEDUP_REMOVED lines=15> */
.L_x_2534:
[----:B------:R-:W-:Y:S05]  /*6790*/  BSYNC B2 ;  /* 0x0000000000027941 */ /* 0x000fea0003800000 */
.L_x_2533:
        /* <DEDUP_REMOVED lines=18> */
.L_x_2532:
[----:B------:R-:W-:Y:S05]  /*68c0*/  BSYNC B1 ;  /* 0x0000000000017941 */ /* 0x000fea0003800000 */
.L_x_2531:
        /* <DEDUP_REMOVED lines=15> */
.L_x_2538:
[----:B------:R-:W-:Y:S05]  /*69c0*/  BSYNC B2 ;  /* 0x0000000000027941 */ /* 0x000fea0003800000 */
.L_x_2537:
        /* <DEDUP_REMOVED lines=18> */
.L_x_2536:
[----:B------:R-:W-:Y:S05]  /*6af0*/  BSYNC B1 ;  /* 0x0000000000017941 */ /* 0x000fea0003800000 */
.L_x_2535:
        /* <DEDUP_REMOVED lines=15> */
.L_x_2542:
[----:B------:R-:W-:Y:S05]  /*6bf0*/  BSYNC B2 ;  /* 0x0000000000027941 */ /* 0x000fea0003800000 */
.L_x_2541:
        /* <DEDUP_REMOVED lines=18> */
.L_x_2540:
[----:B------:R-:W-:Y:S05]  /*6d20*/  BSYNC B1 ;  /* 0x0000000000017941 */ /* 0x000fea0003800000 */
.L_x_2539:
        /* <DEDUP_REMOVED lines=15> */
.L_x_2546:
[----:B------:R-:W-:Y:S05]  /*6e20*/  BSYNC B2 ;  /* 0x0000000000027941 */ /* 0x000fea0003800000 */
.L_x_2545:
        /* <DEDUP_REMOVED lines=18> */
.L_x_2544:
[----:B------:R-:W-:Y:S05]  /*6f50*/  BSYNC B1 ;  /* 0x0000000000017941 */ /* 0x000fea0003800000 */
.L_x_2543:
        /* <DEDUP_REMOVED lines=15> */
.L_x_2550:
[----:B------:R-:W-:Y:S05]  /*7050*/  BSYNC B2 ;  /* 0x0000000000027941 */ /* 0x000fea0003800000 */
.L_x_2549:
        /* <DEDUP_REMOVED lines=18> */
.L_x_2548:
[----:B------:R-:W-:Y:S05]  /*7180*/  BSYNC B1 ;  /* 0x0000000000017941 */ /* 0x000fea0003800000 */
.L_x_2547:
        /* <DEDUP_REMOVED lines=15> */
.L_x_2554:
[----:B------:R-:W-:Y:S05]  /*7280*/  BSYNC B2 ;  /* 0x0000000000027941 */ /* 0x000fea0003800000 */
.L_x_2553:
        /* <DEDUP_REMOVED lines=18> */
.L_x_2552:
[----:B------:R-:W-:Y:S05]  /*73b0*/  BSYNC B1 ;  /* 0x0000000000017941 */ /* 0x000fea0003800000 */
.L_x_2551:
        /* <DEDUP_REMOVED lines=15> */
.L_x_2558:
[----:B------:R-:W-:Y:S05]  /*74b0*/  BSYNC B2 ;  /* 0x0000000000027941 */ /* 0x000fea0003800000 */
.L_x_2557:
        /* <DEDUP_REMOVED lines=18> */
.L_x_2556:
[----:B------:R-:W-:Y:S05]  /*75e0*/  BSYNC B1 ;  /* 0x0000000000017941 */ /* 0x000fea0003800000 */
.L_x_2555:
        /* <DEDUP_REMOVED lines=15> */
.L_x_2562:
[----:B------:R-:W-:Y:S05]  /*76e0*/  BSYNC B2 ;  /* 0x0000000000027941 */ /* 0x000fea0003800000 */
.L_x_2561:
        /* <DEDUP_REMOVED lines=18> */
.L_x_2560:
[----:B------:R-:W-:Y:S05]  /*7810*/  BSYNC B1 ;  /* 0x0000000000017941 */ /* 0x000fea0003800000 */
.L_x_2559:
        /* <DEDUP_REMOVED lines=15> */
.L_x_2566:
[----:B------:R-:W-:Y:S05]  /*7910*/  BSYNC B2 ;  /* 0x0000000000027941 */ /* 0x000fea0003800000 */
.L_x_2565:
        /* <DEDUP_REMOVED lines=18> */
.L_x_2564:
[----:B------:R-:W-:Y:S05]  /*7a40*/  BSYNC B1 ;  /* 0x0000000000017941 */ /* 0x000fea0003800000 */
.L_x_2563:
        /* <DEDUP_REMOVED lines=15> */
.L_x_2570:
[----:B------:R-:W-:Y:S05]  /*7b40*/  BSYNC B2 ;  /* 0x0000000000027941 */ /* 0x000fea0003800000 */
.L_x_2569:
[----:B------:R-:W-:Y:S05]  /*7b50*/  @P4 BRA `(.L_x_2568) ;  /* 0x0000011000004947 */ /* 0x000fea0003800000 */
[----:B------:R-:W-:-:S13]  /*7b60*/  ISETP.NE.AND P3, PT, R2, RZ, PT ;  /* 0x000000ff0200720c */ /* 0x000fda0003f65270 */
[----:B01----:R-:W-:Y:S01]  /*7b70*/  @P3 IMAD R242, R16, c[0x0][0x1d8], R252 ;  /* 0x0000760010f23a24 */ /* 0x003fe200078e02fc */
[----:B------:R-:W-:-:S03]  /*7b80*/  @P3 MOV R243, 0x4 ;  /* 0x0000000400f33802 */ /* 0x000fc60000000f00 */
        /* <DEDUP_REMOVED lines=14> */
.L_x_2568:
[----:B------:R-:W-:Y:S05]  /*7c70*/  BSYNC B1 ;  /* 0x0000000000017941 */ /* 0x000fea0003800000 */
.L_x_2567:
        /* <DEDUP_REMOVED lines=15> */
.L_x_2574:
[----:B------:R-:W-:Y:S05]  /*7d70*/  BSYNC B2 ;  /* 0x0000000000027941 */ /* 0x000fea0003800000 */
.L_x_2573:
        /* <DEDUP_REMOVED lines=18> */
.L_x_2572:
[----:B------:R-:W-:Y:S05]  /*7ea0*/  BSYNC B1 ;  /* 0x0000000000017941 */ /* 0x000fea0003800000 */
.L_x_2571:
        /* <DEDUP_REMOVED lines=15> */
.L_x_2578:
[----:B------:R-:W-:Y:S05]  /*7fa0*/  BSYNC B2 ;  /* 0x0000000000027941 */ /* 0x000fea0003800000 */
.L_x_2577:
        /* <DEDUP_REMOVED lines=18> */
.L_x_2576:
[----:B------:R-:W-:Y:S05]  /*80d0*/  BSYNC B1 ;  /* 0x0000000000017941 */ /* 0x000fea0003800000 */
.L_x_2575:
        /* <DEDUP_REMOVED lines=15> */
.L_x_2582:
[----:B------:R-:W-:Y:S05]  /*81d0*/  BSYNC B2 ;  /* 0x0000000000027941 */ /* 0x000fea0003800000 */
.L_x_2581:
        /* <DEDUP_REMOVED lines=18> */
.L_x_2580:
[----:B------:R-:W-:Y:S05]  /*8300*/  BSYNC B1 ;  /* 0x0000000000017941 */ /* 0x000fea0003800000 */
.L_x_2579:
        /* <DEDUP_REMOVED lines=15> */
.L_x_2586:
[----:B------:R-:W-:Y:S05]  /*8400*/  BSYNC B2 ;  /* 0x0000000000027941 */ /* 0x000fea0003800000 */
.L_x_2585:
        /* <DEDUP_REMOVED lines=18> */
.L_x_2584:
[----:B------:R-:W-:Y:S05]  /*8530*/  BSYNC B1 ;  /* 0x0000000000017941 */ /* 0x000fea0003800000 */
.L_x_2583:
        /* <DEDUP_REMOVED lines=15> */
.L_x_2590:
[----:B------:R-:W-:Y:S05]  /*8630*/  BSYNC B2 ;  /* 0x0000000000027941 */ /* 0x000fea0003800000 */
.L_x_2589:
        /* <DEDUP_REMOVED lines=18> */
.L_x_2588:
[----:B------:R-:W-:Y:S05]  /*8760*/  BSYNC B1 ;  /* 0x0000000000017941 */ /* 0x000fea0003800000 */
.L_x_2587:
        /* <DEDUP_REMOVED lines=15> */
.L_x_2594:
[----:B------:R-:W-:Y:S05]  /*8860*/  BSYNC B2 ;  /* 0x0000000000027941 */ /* 0x000fea0003800000 */
.L_x_2593:
        /* <DEDUP_REMOVED lines=18> */
.L_x_2592:
[----:B------:R-:W-:Y:S05]  /*8990*/  BSYNC B1 ;  /* 0x0000000000017941 */ /* 0x000fea0003800000 */
.L_x_2591:
        /* <DEDUP_REMOVED lines=15> */
.L_x_2598:
[----:B------:R-:W-:Y:S05]  /*8a90*/  BSYNC B2 ;  /* 0x0000000000027941 */ /* 0x000fea0003800000 */
.L_x_2597:
        /* <DEDUP_REMOVED lines=18> */
.L_x_2596:
[----:B------:R-:W-:Y:S05]  /*8bc0*/  BSYNC B1 ;  /* 0x0000000000017941 */ /* 0x000fea0003800000 */
.L_x_2595:
        /* <DEDUP_REMOVED lines=15> */
.L_x_2602:
[----:B------:R-:W-:Y:S05]  /*8cc0*/  BSYNC B2 ;  /* 0x0000000000027941 */ /* 0x000fea0003800000 */
.L_x_2601:
        /* <DEDUP_REMOVED lines=18> */
.L_x_2600:
[----:B------:R-:W-:Y:S05]  /*8df0*/  BSYNC B1 ;  /* 0x0000000000017941 */ /* 0x000fea0003800000 */
.L_x_2599:
        /* <DEDUP_REMOVED lines=15> */
.L_x_2606:
[----:B------:R-:W-:Y:S05]  /*8ef0*/  BSYNC B2 ;  /* 0x0000000000027941 */ /* 0x000fea0003800000 */
.L_x_2605:
        /* <DEDUP_REMOVED lines=18> */
.L_x_2604:
[----:B------:R-:W-:Y:S05]  /*9020*/  BSYNC B1 ;  /* 0x0000000000017941 */ /* 0x000fea0003800000 */
.L_x_2603:
        /* <DEDUP_REMOVED lines=15> */
.L_x_2610:
[----:B------:R-:W-:Y:S05]  /*9120*/  BSYNC B2 ;  /* 0x0000000000027941 */ /* 0x000fea0003800000 */
.L_x_2609:
        /* <DEDUP_REMOVED lines=18> */
.L_x_2608:
[----:B------:R-:W-:Y:S05]  /*9250*/  BSYNC B1 ;  /* 0x0000000000017941 */ /* 0x000fea0003800000 */
.L_x_2607:
        /* <DEDUP_REMOVED lines=15> */
.L_x_2614:
[----:B------:R-:W-:Y:S05]  /*9350*/  BSYNC B2 ;  /* 0x0000000000027941 */ /* 0x000fea0003800000 */
.L_x_2613:
        /* <DEDUP_REMOVED lines=18> */
.L_x_2612:
[----:B------:R-:W-:Y:S05]  /*9480*/  BSYNC B1 ;  /* 0x0000000000017941 */ /* 0x000fea0003800000 */
.L_x_2611:
        /* <DEDUP_REMOVED lines=15> */
.L_x_2618:
[----:B------:R-:W-:Y:S05]  /*9580*/  BSYNC B2 ;  /* 0x0000000000027941 */ /* 0x000fea0003800000 */
.L_x_2617:
        /* <DEDUP_REMOVED lines=18> */
.L_x_2616:
[----:B------:R-:W-:Y:S05]  /*96b0*/  BSYNC B1 ;  /* 0x0000000000017941 */ /* 0x000fea0003800000 */
.L_x_2615:
        /* <DEDUP_REMOVED lines=15> */
.L_x_2622:
[----:B------:R-:W-:Y:S05]  /*97b0*/  BSYNC B2 ;  /* 0x0000000000027941 */ /* 0x000fea0003800000 */
.L_x_2621:
        /* <DEDUP_REMOVED lines=18> */
.L_x_2620:
[----:B------:R-:W-:Y:S05]  /*98e0*/  BSYNC B1 ;  /* 0x0000000000017941 */ /* 0x000fea0003800000 */
.L_x_2619:
        /* <DEDUP_REMOVED lines=15> */
.L_x_2626:
[----:B------:R-:W-:Y:S05]  /*99e0*/  BSYNC B2 ;  /* 0x0000000000027941 */ /* 0x000fea0003800000 */
.L_x_2625:
        /* <DEDUP_REMOVED lines=18> */
.L_x_2624:
[----:B------:R-:W-:Y:S05]  /*9b10*/  BSYNC B1 ;  /* 0x0000000000017941 */ /* 0x000fea0003800000 */
.L_x_2623:
        /* <DEDUP_REMOVED lines=15> */
.L_x_2630:
[----:B------:R-:W-:Y:S05]  /*9c10*/  BSYNC B2 ;  /* 0x0000000000027941 */ /* 0x000fea0003800000 */
.L_x_2629:
        /* <DEDUP_REMOVED lines=18> */
.L_x_2628:
[----:B------:R-:W-:Y:S05]  /*9d40*/  BSYNC B1 ;  /* 0x0000000000017941 */ /* 0x000fea0003800000 */
.L_x_2627:
        /* <DEDUP_REMOVED lines=15> */
.L_x_2634:
[----:B------:R-:W-:Y:S05]  /*9e40*/  BSYNC B2 ;  /* 0x0000000000027941 */ /* 0x000fea0003800000 */
.L_x_2633:
        /* <DEDUP_REMOVED lines=18> */
.L_x_2632:
[----:B------:R-:W-:Y:S05]  /*9f70*/  BSYNC B1 ;  /* 0x0000000000017941 */ /* 0x000fea0003800000 */
.L_x_2631:
        /* <DEDUP_REMOVED lines=15> */
.L_x_2638:
[----:B------:R-:W-:Y:S05]  /*a070*/  BSYNC B2 ;  /* 0x0000000000027941 */ /* 0x000fea0003800000 */
.L_x_2637:
        /* <DEDUP_REMOVED lines=18> */
.L_x_2636:
[----:B------:R-:W-:Y:S05]  /*a1a0*/  BSYNC B1 ;  /* 0x0000000000017941 */ /* 0x000fea0003800000 */
.L_x_2635:
        /* <DEDUP_REMOVED lines=15> */
.L_x_2642:
[----:B------:R-:W-:Y:S05]  /*a2a0*/  BSYNC B2 ;  /* 0x0000000000027941 */ /* 0x000fea0003800000 */
.L_x_2641:
        /* <DEDUP_REMOVED lines=18> */
.L_x_2640:
[----:B------:R-:W-:Y:S05]  /*a3d0*/  BSYNC B1 ;  /* 0x0000000000017941 */ /* 0x000fea0003800000 */
.L_x_2639:
        /* <DEDUP_REMOVED lines=15> */
.L_x_2646:
[----:B------:R-:W-:Y:S05]  /*a4d0*/  BSYNC B2 ;  /* 0x0000000000027941 */ /* 0x000fea0003800000 */
.L_x_2645:
        /* <DEDUP_REMOVED lines=18> */
.L_x_2644:
[----:B------:R-:W-:Y:S05]  /*a600*/  BSYNC B1 ;  /* 0x0000000000017941 */ /* 0x000fea0003800000 */
.L_x_2643:
        /* <DEDUP_REMOVED lines=15> */
.L_x_2650:
[----:B------:R-:W-:Y:S05]  /*a700*/  BSYNC B2 ;  /* 0x0000000000027941 */ /* 0x000fea0003800000 */
.L_x_2649:
        /* <DEDUP_REMOVED lines=18> */
.L_x_2648:
[----:B------:R-:W-:Y:S05]  /*a830*/  BSYNC B1 ;  /* 0x0000000000017941 */ /* 0x000fea0003800000 */
.L_x_2647:
        /* <DEDUP_REMOVED lines=15> */
.L_x_2654:
[----:B------:R-:W-:Y:S05]  /*a930*/  BSYNC B2 ;  /* 0x0000000000027941 */ /* 0x000fea0003800000 */
.L_x_2653:
        /* <DEDUP_REMOVED lines=18> */
.L_x_2652:
[----:B------:R-:W-:Y:S05]  /*aa60*/  BSYNC B1 ;  /* 0x0000000000017941 */ /* 0x000fea0003800000 */
.L_x_2651:
        /* <DEDUP_REMOVED lines=15> */
.L_x_2658:
[----:B------:R-:W-:Y:S05]  /*ab60*/  BSYNC B2 ;  /* 0x0000000000027941 */ /* 0x000fea0003800000 */
.L_x_2657:
        /* <DEDUP_REMOVED lines=18> */
.L_x_2656:
[----:B------:R-:W-:Y:S05]  /*ac90*/  BSYNC B1 ;  /* 0x0000000000017941 */ /* 0x000fea0003800000 */
.L_x_2655:
        /* <DEDUP_REMOVED lines=15> */
.L_x_2662:
[----:B------:R-:W-:Y:S05]  /*ad90*/  BSYNC B2 ;  /* 0x0000000000027941 */ /* 0x000fea0003800000 */
.L_x_2661:
        /* <DEDUP_REMOVED lines=18> */
.L_x_2660:
[----:B------:R-:W-:Y:S05]  /*aec0*/  BSYNC B1 ;  /* 0x0000000000017941 */ /* 0x000fea0003800000 */
.L_x_2659:
        /* <DEDUP_REMOVED lines=15> */
.L_x_2666:
[----:B------:R-:W-:Y:S05]  /*afc0*/  BSYNC B2 ;  /* 0x0000000000027941 */ /* 0x000fea0003800000 */
.L_x_2665:
        /* <DEDUP_REMOVED lines=18> */
.L_x_2664:
[----:B------:R-:W-:Y:S05]  /*b0f0*/  BSYNC B1 ;  /* 0x0000000000017941 */ /* 0x000fea0003800000 */
.L_x_2663:
        /* <DEDUP_REMOVED lines=15> */
.L_x_2670:
[----:B------:R-:W-:Y:S05]  /*b1f0*/  BSYNC B2 ;  /* 0x0000000000027941 */ /* 0x000fea0003800000 */
.L_x_2669:
        /* <DEDUP_REMOVED lines=18> */
.L_x_2668:
[----:B------:R-:W-:Y:S05]  /*b320*/  BSYNC B1 ;  /* 0x0000000000017941 */ /* 0x000fea0003800000 */
.L_x_2667:
        /* <DEDUP_REMOVED lines=15> */
.L_x_2674:
[----:B------:R-:W-:Y:S05]  /*b420*/  BSYNC B2 ;  /* 0x0000000000027941 */ /* 0x000fea0003800000 */
.L_x_2673:
        /* <DEDUP_REMOVED lines=18> */
.L_x_2672:
[----:B------:R-:W-:Y:S05]  /*b550*/  BSYNC B1 ;  /* 0x0000000000017941 */ /* 0x000fea0003800000 */
.L_x_2671:
        /* <DEDUP_REMOVED lines=15> */
.L_x_2678:
[----:B------:R-:W-:Y:S05]  /*b650*/  BSYNC B2 ;  /* 0x0000000000027941 */ /* 0x000fea0003800000 */
.L_x_2677:
        /* <DEDUP_REMOVED lines=18> */
.L_x_2676:
[----:B------:R-:W-:Y:S05]  /*b780*/  BSYNC B1 ;  /* 0x0000000000017941 */ /* 0x000fea0003800000 */
.L_x_2675:
        /* <DEDUP_REMOVED lines=15> */
.L_x_2682:
[----:B------:R-:W-:Y:S05]  /*b880*/  BSYNC B2 ;  /* 0x0000000000027941 */ /* 0x000fea0003800000 */
.L_x_2681:
        /* <DEDUP_REMOVED lines=18> */
.L_x_2680:
[----:B------:R-:W-:Y:S05]  /*b9b0*/  BSYNC B1 ;  /* 0x0000000000017941 */ /* 0x000fea0003800000 */
.L_x_2679:
        /* <DEDUP_REMOVED lines=15> */
.L_x_2686:
[----:B------:R-:W-:Y:S05]  /*bab0*/  BSYNC B2 ;  /* 0x0000000000027941 */ /* 0x000fea0003800000 */
.L_x_2685:
        /* <DEDUP_REMOVED lines=18> */
.L_x_2684:
[----:B------:R-:W-:Y:S05]  /*bbe0*/  BSYNC B1 ;  /* 0x0000000000017941 */ /* 0x000fea0003800000 */
.L_x_2683:
[----:B------:R-:W-:Y:S01]  /*bbf0*/  MOV R9, c[0x0][0x1d4] ;  /* 0x0000750000097a02 */ /* 0x000fe20000000f00 */
[----:B------:R-:W-:Y:S04]  /*bc00*/  BSSY B1, `(.L_x_2687) ;  /* 0x0000021000017945 */ /* 0x000fe80003800000 */
[----:B------:R-:W-:Y:S01]  /*bc10*/  IMAD R7, R9, 0x3f, R7 ;  /* 0x0000003f09077824 */ /* 0x000fe200078e0207 */
[----:B------:R-:W-:Y:S05]  /*bc20*/  @P1 BRA `(.L_x_2688) ;  /* 0x000001e000001947 */ /* 0x000fea0003800000 */
        /* <DEDUP_REMOVED lines=11> */
.L_x_2690:
[----:B------:R-:W-:Y:S05]  /*bce0*/  BSYNC B2 ;  /* 0x0000000000027941 */ /* 0x000fea0003800000 */
.L_x_2689:
        /* <DEDUP_REMOVED lines=9> */
[----:B01----:R-:W-:Y:S01]  /*bd80*/  SHF.R.S32.HI R242, RZ, 0x1f, R3 ;  /* 0x0000001ffff27819 */ /* 0x003fe20000011403 */
[----:B------:R-:W-:Y:S02]  /*bd90*/  FADD.FTZ R241, R115, R241 ;  /* 0x000000f173f17221 */ /* 0x000fe40000010000 */
[----:B---3--:R-:W-:Y:S02]  /*bda0*/  @P3 FMUL.FTZ R240, R240, R8 ;  /* 0x00000008f0f03220 */ /* 0x008fe40000410000 */
[----:B------:R-:W-:Y:S01]  /*bdb0*/  @P3 FMUL.FTZ R241, R241, R9 ;  /* 0x00000009f1f13220 */ /* 0x000fe20000410000 */
[----:B------:R-:W-:-:S04]  /*bdc0*/  @!P2 IADD3 R9, P3, R3, R7, RZ ;  /* 0x000000070309a210 */ /* 0x000fc80007f7e0ff */
[----:B------:R-:W-:Y:S02]  /*bdd0*/  @!P2 LEA.HI.X.SX32 R7, R7, R242, 0x1, P3 ;  /* 0x000000f20707a211 */ /* 0x000fe400018f0eff */
[----:B------:R-:W-:-:S04]  /*bde0*/  @!P2 LEA R8, P3, R9, c[0x0][0x198], 0x2 ;  /* 0x000066000908aa11 */ /* 0x000fc800078610ff */
[----:B------:R-:W-:-:S05]  /*bdf0*/  @!P2 LEA.HI.X R9, R9, c[0x0][0x19c], R7, 0x2, P3 ;  /* 0x000067000909aa11 */ /* 0x000fca00018f1407 */
[----:B------:R0:W-:Y:S04]  /*be00*/  @!P2 STG.E.64 [R8.64], R240 ;  /* 0x000000f00800a986 */ /* 0x0001e8000c101b24 */
.L_x_2688:
[----:B------:R-:W-:Y:S05]  /*be10*/  BSYNC B1 ;  /* 0x0000000000017941 */ /* 0x000fea0003800000 */
.L_x_2687:
[----:B0-----:R-:W3:Y:S04]  /*be20*/  LDL R8, [R1+0x238] ;  /* 0x0002380001087983 */ /* 0x001ee80000100800 */
[----:B------:R-:W4:Y:S04]  /*be30*/  LDL R7, [R1+0x23c] ;  /* 0x00023c0001077983 */ /* 0x000f280000100800 */
[----:B--2---:R-:W2:Y:S04]  /*be40*/  LDL R252, [R1+0x1f8] ;  /* 0x0001f80001fc7983 */ /* 0x004ea80000100800 */
[----:B-1----:R-:W2:Y:S04]  /*be50*/  LDL R243, [R1+0x1fc] ;  /* 0x0001fc0001f37983 */ /* 0x002ea80000100800 */
[----:B------:R-:W2:Y:S04]  /*be60*/  LDL R242, [R1+0x1f0] ;  /* 0x0001f00001f27983 */ /* 0x000ea80000100800 */
[----:B------:R-:W2:Y:S04]  /*be70*/  LDL R9, [R1+0x1f4] ;  /* 0x0001f40001097983 */ /* 0x000ea80000100800 */
        /* <DEDUP_REMOVED lines=44> */
[----:B------:R-:W2:Y:S01]  /*c140*/  LDL R2, [R1+0x1a8] ;  /* 0x0001a80001027983 */ /* 0x000ea20000100800 */
[----:B---3-5:R-:W-:-:S03]  /*c150*/  FMUL.FTZ R8, R8, R116 ;  /* 0x0000007408087220 */ /* 0x028fc60000410000 */
[----:B------:R-:W3:Y:S01]  /*c160*/  LDL R0, [R1+0x1ac] ;  /* 0x0001ac0001007983 */ /* 0x000ee20000100800 */
[----:B----4-:R-:W-:-:S03]  /*c170*/  FMUL.FTZ R7, R7, R117 ;  /* 0x0000007507077220 */ /* 0x010fc60000410000 */
[----:B------:R-:W4:Y:S04]  /*c180*/  LDL R15, [R1+0x194] ;  /* 0x00019400010f7983 */ /* 0x000f280000100800 */
[----:B------:R-:W3:Y:S04]  /*c190*/  LDL R14, [R1+0x188] ;  /* 0x00018800010e7983 */ /* 0x000ee80000100800 */
[----:B------:R-:W3:Y:S04]  /*c1a0*/  LDL R13, [R1+0x18c] ;  /* 0x00018c00010d7983 */ /* 0x000ee80000100800 */
[----:B------:R-:W3:Y:S04]  /*c1b0*/  LDL R12, [R1+0x180] ;  /* 0x00018000010c7983 */ /* 0x000ee80000100800 */
[----:B------:R-:W3:Y:S04]  /*c1c0*/  LDL R6, [R1+0x178] ;  /* 0x0001780001067983 */ /* 0x000ee80000100800 */
[----:B------:R-:W3:Y:S01]  /*c1d0*/  LDL R5, [R1+0x17c] ;  /* 0x00017c0001057983 */ /* 0x000ee20000100800 */
        /* <DEDUP_REMOVED lines=52> */
[----:B------:R-:W-:Y:S02]  /*c520*/  FFMA.FTZ R8, R242, R142, R8 ;  /* 0x0000008ef2087223 */ /* 0x000fe40000010008 */
[----:B------:R-:W-:Y:S01]  /*c530*/  FFMA.FTZ R7, R29, R143, R7 ;  /* 0x0000008f1d077223 */ /* 0x000fe20000010007 */
[----:B------:R-:W4:Y:S01]  /*c540*/  LDL R242, [R1+0x140] ;  /* 0x0001400001f27983 */ /* 0x000f220000100800 */
        /* <DEDUP_REMOVED lines=17> */
[----:B------:R-:W3:Y:S01]  /*c660*/  LDL R0, [R1+0x16c] ;  /* 0x00016c0001007983 */ /* 0x000ee20000100800 */
        /* <DEDUP_REMOVED lines=171> */
[----:B------:R-:W-:-:S03]  /*d120*/  FFMA.FTZ R7, R9, R239, R7 ;  /* 0x000000ef09077223 */ /* 0x000fc60000010007 */
[----:B------:R-:W1:Y:S01]  /*d130*/  S2R R9, SR_TID.X ;  /* 0x0000000000097919 */ /* 0x000e620000002100 */
[----:B------:R-:W-:-:S03]  /*d140*/  FFMA.FTZ R8, R252, R238, R8 ;  /* 0x000000eefc087223 */ /* 0x000fc60000010008 */
[----:B------:R-:W2:Y:S01]  /*d150*/  S2R R252, SR_CTAID.X ;  /* 0x0000000000fc7919 */ /* 0x000ea20000002500 */
[----:B------:R-:W-:Y:S02]  /*d160*/  FFMA.FTZ R8, R243, R240, R8 ;  /* 0x000000f0f3087223 */ /* 0x000fe40000010008 */
[----:B------:R-:W-:Y:S01]  /*d170*/  FFMA.FTZ R7, R242, R241, R7 ;  /* 0x000000f1f2077223 */ /* 0x000fe20000010007 */
[----:B-1----:R-:W-:-:S03]  /*d180*/  LOP3.LUT R243, R9, 0x1, RZ, 0xc0, !PT ;  /* 0x0000000109f37812 */ /* 0x002fc600078ec0ff */
[----:B------:R-:W-:Y:S01]  /*d190*/  FADD.FTZ R7, R8, R7 ;  /* 0x0000000708077221 */ /* 0x000fe20000010000 */
[----:B------:R-:W-:Y:S05]  /*d1a0*/  BRA.DIV ~URZ, `(.L_x_2691) ;  /* 0x00002eb27f007947 */ /* 0x000fea000b800000 */
[----:B0-----:R0:W1:Y:S02]  /*d1b0*/  SHFL.BFLY PT, R242, R7, 0x1, 0x1f ;  /* 0x0c201f0007f27f89 */ /* 0x00106400000e0000 */
.L_x_2753:
[----:B------:R-:W-:Y:S01]  /*d1c0*/  ISETP.EQ.U32.OR P1, PT, R243, 0x1, P1 ;  /* 0x00000001f300780c */ /* 0x000fe20000f22470 */
[----:B------:R-:W-:Y:S01]  /*d1d0*/  BSSY B1, `(.L_x_2692) ;  /* 0x0000020000017945 */ /* 0x000fe20003800000 */
[----:B01----:R-:W-:-:S11]  /*d1e0*/  FADD.FTZ R7, R7, R242 ;  /* 0x000000f207077221 */ /* 0x003fd60000010000 */
[----:B------:R-:W-:Y:S05]  /*d1f0*/  @P1 BRA `(.L_x_2693) ;  /* 0x000001d000001947 */ /* 0x000fea0003800000 */
[----:B------:R-:W-:Y:S01]  /*d200*/  ISETP.NE.U32.AND P1, PT, RZ, c[0x0][0x218], PT ;  /* 0x00008600ff007a0c */ /* 0x000fe20003f25070 */
[----:B------:R-:W3:Y:S01]  /*d210*/  LDL R243, [R1+0x248] ;  /* 0x0002480001f37983 */ /* 0x000ee20000100800 */
[----:B------:R-:W-:Y:S02]  /*d220*/  IMAD.MOV.U32 R8, RZ, RZ, c[0x0][0x220] ;  /* 0x00008800ff087624 */ /* 0x000fe400078e00ff */
[----:B------:R-:W-:-:S13]  /*d230*/  ISETP.NE.AND.EX P2, PT, RZ, c[0x0][0x21c], PT, P1 ;  /* 0x00008700ff007a0c */ /* 0x000fda0003f45310 */
[----:B--2---:R-:W-:Y:S02]  /*d240*/  @P2 IMAD R8, R252, R8, UR38 ;  /* 0x00000026fc082e24 */ /* 0x004fe4000f8e0208 */
[----:B------:R-:W-:-:S03]  /*d250*/  @P2 IMAD.MOV.U32 R9, RZ, RZ, 0x4 ;  /* 0x00000004ff092424 */ /* 0x000fc600078e00ff */
[----:B------:R-:W-:-:S05]  /*d260*/  @P2 IADD3 R8, R8, -0x1, RZ ;  /* 0xffffffff08082810 */ /* 0x000fca0007ffe0ff */
[----:B-----5:R-:W-:-:S04]  /*d270*/  @P2 IMAD R8, R8, c[0x0][0x220], R5 ;  /* 0x0000880008082a24 */ /* 0x020fc800078e0205 */
[----:B------:R-:W-:-:S06]  /*d280*/  @P2 IMAD.WIDE R8, R8, R9, c[0x0][0x218] ;  /* 0x0000860008082625 */ /* 0x000fcc00078e0209 */
[----:B------:R-:W2:Y:S01]  /*d290*/  @P2 LDG.E R8, [R8.64] ;  /* 0x0000002408082981 */ /* 0x000ea2000c1e1900 */
[----:B------:R-:W-:Y:S01]  /*d2a0*/  ISETP.NE.U32.AND P1, PT, RZ, c[0x0][0x228], PT ;  /* 0x00008a00ff007a0c */ /* 0x000fe20003f25070 */
[----:B------:R-:W-:Y:S01]  /*d2b0*/  FMUL.FTZ R7, R7, c[0x0][0x1f0] ;  /* 0x00007c0007077a20 */ /* 0x000fe20000410000 */
[----:B------:R-:W-:Y:S02]  /*d2c0*/  MOV R242, c[0x0][0x1e8] ;  /* 0x00007a0000f27a02 */ /* 0x000fe40000000f00 */
[----:B------:R-:W-:Y:S02]  /*d2d0*/  ISETP.NE.AND.EX P1, PT, RZ, c[0x0][0x22c], PT, P1 ;  /* 0x00008b00ff007a0c */ /* 0x000fe40003f25310 */
[----:B------:R-:W-:Y:S01]  /*d2e0*/  IADD3 R242, R242, c[0x0][0x210], RZ ;  /* 0x00008400f2f27a10 */ /* 0x000fe20007ffe0ff */
[----:B--2---:R-:W-:-:S10]  /*d2f0*/  @P2 FADD.FTZ R7, R7, R8 ;  /* 0x0000000807072221 */ /* 0x004fd40000010000 */
[----:B------:R-:W-:Y:S01]  /*d300*/  @P1 ISETP.GE.AND P2, PT, R5, R242, PT ;  /* 0x000000f20500120c */ /* 0x000fe20003f46270 */
[----:B------:R-:W-:-:S03]  /*d310*/  IMAD.U32 R242, RZ, RZ, UR38 ;  /* 0x00000026fff27e24 */ /* 0x000fc6000f8e00ff */
[----:B---3--:R-:W-:Y:S02]  /*d320*/  @P1 SEL R8, R243, RZ, !P2 ;  /* 0x000000fff3081207 */ /* 0x008fe40005000000 */
[----:B------:R-:W-:-:S05]  /*d330*/  @P1 IADD3 R242, R5, 0x1, -R242 ;  /* 0x0000000105f21810 */ /* 0x000fca0007ffe8f2 */
[----:B------:R-:W-:Y:S02]  /*d340*/  @P1 IMAD.IADD R242, R8, 0x1, R242 ;  /* 0x0000000108f21824 */ /* 0x000fe400078e02f2 */
        /* <DEDUP_REMOVED lines=8> */
.L_x_2693:
[----:B------:R-:W-:Y:S05]  /*d3d0*/  BSYNC B1 ;  /* 0x0000000000017941 */ /* 0x000fea0003800000 */
.L_x_2692:
[----:B-----5:R-:W-:-:S04]  /*d3e0*/  IADD3 R5, R5, 0x40, RZ ;  /* 0x0000004005057810 */ /* 0x020fc80007ffe0ff */
[----:B------:R-:W-:-:S13]  /*d3f0*/  ISETP.GE.AND P0, PT, R5, UR5, PT ;  /* 0x0000000505007c0c */ /* 0x000fda000bf06270 */
[----:B0-2---:R-:W-:Y:S01]  /*d400*/  @P0 CALL.REL.NOINC `(.L_x_2434) ;  /* 0x0000001000000944 */ /* 0x005fe20003c00000 */
[----:B------:R-:W-:Y:S05]  /*d410*/  BRA `(.L_x_2694) ;  /* 0xffff595000007947 */ /* 0x000fea000383ffff */
.L_x_2434:
[----:B------:R-:W-:Y:S05]  /*d420*/  BSYNC B0 ;  /* 0x0000000000007941 */ /* 0x000fea0003800000 */
.L_x_2433:
[----:B------:R-:W-:Y:S05]  /*d430*/  BRA.DIV ~URZ, `(.L_x_2695) ;  /* 0x00002c727f007947 */ /* 0x000fea000b800000 */
[----:B------:R1:W3:Y:S02]  /*d440*/  SHFL.BFLY PT, R242, R17, 0x10, 0x1f ;  /* 0x0e001f0011f27f89 */ /* 0x0002e400000e0000 */
.L_x_2754:
[----:B-1-3--:R-:W-:Y:S01]  /*d450*/  FMNMX.FTZ R17, R242, R17, !PT ;  /* 0x00000011f2117209 */ /* 0x00afe20007810000 */
[----:B------:R-:W-:Y:S05]  /*d460*/  BRA.DIV ~URZ, `(.L_x_2696) ;  /* 0x00002ca27f007947 */ /* 0x000fea000b800000 */
[----:B------:R-:W1:Y:S02]  /*d470*/  SHFL.BFLY PT, R0, R17, 0x8, 0x1f ;  /* 0x0d001f0011007f89 */ /* 0x000e6400000e0000 */
[----:B-1----:R-:W-:-:S05]  /*d480*/  FMNMX.FTZ R0, R17, R0, !PT ;  /* 0x0000000011007209 */ /* 0x002fca0007810000 */
[----:B------:R-:W1:Y:S02]  /*d490*/  SHFL.BFLY PT, R3, R0, 0x4, 0x1f ;  /* 0x0c801f0000037f89 */ /* 0x000e6400000e0000 */
[----:B01----:R-:W-:-:S05]  /*d4a0*/  FMNMX.FTZ R7, R0, R3, !PT ;  /* 0x0000000300077209 */ /* 0x003fca0007810000 */
[----:B------:R0:W1:Y:S02]  /*d4b0*/  SHFL.BFLY PT, R242, R7, 0x2, 0x1f ;  /* 0x0c401f0007f27f89 */ /* 0x00006400000e0000 */
.L_x_2755:
[----:B------:R-:W3:Y:S01]  /*d4c0*/  S2R R8, SR_TID.X ;  /* 0x0000000000087919 */ /* 0x000ee20000002100 */
[----:B-1----:R-:W-:Y:S01]  /*d4d0*/  FMNMX.FTZ R242, R242, R7, !PT ;  /* 0x00000007f2f27209 */ /* 0x002fe20007810000 */
[----:B------:R-:W-:Y:S01]  /*d4e0*/  WARPSYNC 0xffffffff ;  /* 0xffffffff00007948 */ /* 0x000fe20003800000 */
[----:B---3--:R-:W-:-:S04]  /*d4f0*/  SHF.R.S32.HI R0, RZ, 0x1f, R8 ;  /* 0x0000001fff007819 */ /* 0x008fc80000011408 */
[----:B------:R-:W-:-:S04]  /*d500*/  LEA.HI R3, R0, R8, RZ, 0x5 ;  /* 0x0000000800037211 */ /* 0x000fc800078f28ff */
[----:B------:R-:W-:-:S05]  /*d510*/  LOP3.LUT R4, R3, 0xffffffe0, RZ, 0xc0, !PT ;  /* 0xffffffe003047812 */ /* 0x000fca00078ec0ff */
[----:B------:R-:W-:-:S05]  /*d520*/  IMAD.IADD R4, R8, 0x1, -R4 ;  /* 0x0000000108047824 */ /* 0x000fca00078e0a04 */
[----:B------:R-:W-:-:S13]  /*d530*/  ISETP.NE.AND P0, PT, R4, RZ, PT ;  /* 0x000000ff0400720c */ /* 0x000fda0003f05270 */
[----:B------:R-:W-:-:S05]  /*d540*/  @!P0 SHF.R.S32.HI R3, RZ, 0x5, R3 ;  /* 0x00000005ff038819 */ /* 0x000fca0000011403 */
[----:B------:R1:W-:Y:S02]  /*d550*/  @!P0 STS [R3.X4], R242 ;  /* 0x000000f203008388 */ /* 0x0003e40000004800 */
[----:B------:R-:W-:Y:S01]  /*d560*/  BAR.SYNC.DEFER_BLOCKING 0x0 ;  /* 0x0000000000007b1d */ /* 0x000fe20000010000 */
[----:B------:R-:W-:Y:S01]  /*d570*/  ISETP.GT.AND P0, PT, R4, 0x3, PT ;  /* 0x000000030400780c */ /* 0x000fe20003f04270 */
[----:B0-----:R-:W-:Y:S01]  /*d580*/  IMAD.MOV.U32 R7, RZ, RZ, RZ ;  /* 0x000000ffff077224 */ /* 0x001fe200078e00ff */
[----:B-1----:R-:W-:Y:S02]  /*d590*/  MOV R3, 0xff7fffff ;  /* 0xff7fffff00037802 */ /* 0x002fe40000000f00 */
[----:B------:R-:W-:Y:S01]  /*d5a0*/  IADD3 R9, R8, UR6, RZ ;  /* 0x0000000608097c10 */ /* 0x000fe2000fffe0ff */
[----:B------:R-:W-:Y:S03]  /*d5b0*/  BSSY B0, `(.L_x_2697) ;  /* 0x000007d000007945 */ /* 0x000fe60003800000 */
[----:B------:R-:W-:-:S05]  /*d5c0*/  ISETP.GE.AND P1, PT, R9, UR38, PT ;  /* 0x0000002609007c0c */ /* 0x000fca000bf26270 */
[----:B------:R-:W0:Y:S04]  /*d5d0*/  @!P0 LDS R3, [R4.X4] ;  /* 0x0000000004038984 */ /* 0x000e280000004800 */
[----:B0-----:R-:W0:Y:S02]  /*d5e0*/  SHFL.BFLY PT, R6, R3, 0x2, 0x1f ;  /* 0x0c401f0003067f89 */ /* 0x001e2400000e0000 */
[----:B0-----:R-:W-:-:S05]  /*d5f0*/  FMNMX.FTZ R6, R6, R3, !PT ;  /* 0x0000000306067209 */ /* 0x001fca0007810000 */
[----:B------:R-:W0:Y:S02]  /*d600*/  SHFL.BFLY PT, R5, R6, 0x1, 0x1f ;  /* 0x0c201f0006057f89 */ /* 0x000e2400000e0000 */
[----:B0-----:R-:W-:-:S05]  /*d610*/  FMNMX.FTZ R5, R6, R5, !PT ;  /* 0x0000000506057209 */ /* 0x001fca0007810000 */
[----:B------:R0:W1:Y:S01]  /*d620*/  SHFL.IDX PT, R13, R5, RZ, 0x1f ;  /* 0x00001fff050d7589 */ /* 0x00006200000e0000 */
[----:B------:R-:W-:Y:S05]  /*d630*/  @P1 BRA `(.L_x_2698) ;  /* 0x0000074000001947 */ /* 0x000fea0003800000 */
[----:B------:R-:W-:Y:S01]  /*d640*/  LOP3.LUT R3, RZ, UR6, RZ, 0x33, !PT ;  /* 0x00000006ff037c12 */ /* 0x000fe2000f8e33ff */
[----:B------:R-:W-:Y:S01]  /*d650*/  BSSY B1, `(.L_x_2699) ;  /* 0x0000029000017945 */ /* 0x000fe20003800000 */
[----:B------:R-:W-:Y:S02]  /*d660*/  IMAD.MOV.U32 R7, RZ, RZ, RZ ;  /* 0x000000ffff077224 */ /* 0x000fe400078e00ff */
[----:B------:R-:W-:Y:S01]  /*d670*/  IADD3 R3, -R8, UR38, R3 ;  /* 0x0000002608037c10 */ /* 0x000fe2000fffe103 */
[----:B------:R-:W-:-:S03]  /*d680*/  IMAD.MOV.U32 R8, RZ, RZ, R9 ;  /* 0x000000ffff087224 */ /* 0x000fc600078e0009 */
[----:B------:R-:W-:-:S04]  /*d690*/  LEA.HI R4, R3, 0x1, RZ, 0x19 ;  /* 0x0000000103047811 */ /* 0x000fc800078fc8ff */
[----:B------:R-:W-:-:S13]  /*d6a0*/  LOP3.LUT P0, R4, R4, 0x3, RZ, 0xc0, !PT ;  /* 0x0000000304047812 */ /* 0x000fda000780c0ff */
[----:B------:R-:W-:Y:S05]  /*d6b0*/  @!P0 BRA `(.L_x_2700) ;  /* 0x0000022000008947 */ /* 0x000fea0003800000 */
[----:B------:R-:W3:Y:S04]  /*d6c0*/  LDL R10, [R1+0x24c] ;  /* 0x00024c00010a7983 */ /* 0x000ee80000100800 */
[----:B------:R-:W4:Y:S01]  /*d6d0*/  S2R R11, SR_CTAID.Y ;  /* 0x00000000000b7919 */ /* 0x000f220000002600 */
[----:B0-----:R-:W-:Y:S02]  /*d6e0*/  SHF.R.S32.HI R5, RZ, 0x1f, R9 ;  /* 0x0000001fff057819 */ /* 0x001fe40000011409 */
[----:B------:R-:W-:Y:S01]  /*d6f0*/  ISETP.NE.U32.AND P0, PT, RZ, c[0x0][0x200], PT ;  /* 0x00008000ff007a0c */ /* 0x000fe20003f05070 */
[----:B------:R-:W-:Y:S01]  /*d700*/  HFMA2.MMA R7, -RZ, RZ, 0, 0 ;  /* 0x00000000ff077435 */ /* 0x000fe200000001ff */
[----:B------:R-:W-:Y:S02]  /*d710*/  IMAD.MOV.U32 R6, RZ, RZ, R4 ;  /* 0x000000ffff067224 */ /* 0x000fe400078e0004 */
[----:B------:R-:W-:Y:S01]  /*d720*/  ISETP.NE.AND.EX P0, PT, RZ, c[0x0][0x204], PT, P0 ;  /* 0x00008100ff007a0c */ /* 0x000fe20003f05300 */
[----:B----4-:R-:W-:-:S05]  /*d730*/  IMAD R12, R11, c[0x0][0x1d4], RZ ;  /* 0x000075000b0c7a24 */ /* 0x010fca00078e02ff */
[----:B------:R-:W-:Y:S02]  /*d740*/  SHF.R.S32.HI R8, RZ, 0x1f, R12 ;  /* 0x0000001fff087819 */ /* 0x000fe4000001140c */
[----:B------:R-:W-:-:S04]  /*d750*/  IADD3 R12, P2, P3, R12, c[0x0][0x200], R9 ;  /* 0x000080000c0c7a10 */ /* 0x000fc80007b5e009 */
[----:B------:R-:W-:Y:S01]  /*d760*/  IADD3.X R5, R8, c[0x0][0x204], R5, P2, P3 ;  /* 0x0000810008057a10 */ /* 0x000fe200017e6405 */
[----:B------:R-:W-:Y:S01]  /*d770*/  IMAD.MOV.U32 R8, RZ, RZ, R9 ;  /* 0x000000ffff087224 */ /* 0x000fe200078e0009 */
[----:B---3--:R-:W-:Y:S02]  /*d780*/  IADD3 R10, R10, 0x820, RZ ;  /* 0x000008200a0a7810 */ /* 0x008fe40007ffe0ff */
.L_x_2704:
[----:B------:R-:W-:Y:S01]  /*d790*/  BSSY B2, `(.L_x_2701) ;  /* 0x000000b000027945 */ /* 0x000fe20003800000 */
[----:B0-----:R-:W-:Y:S05]  /*d7a0*/  @!P0 BRA `(.L_x_2702) ;  /* 0x0000005000008947 */ /* 0x001fea0003800000 */
[----:B------:R-:W-:-:S06]  /*d7b0*/  IMAD.MOV.U32 R4, RZ, RZ, R12 ;  /* 0x000000ffff047224 */ /* 0x000fcc00078e000c */
[----:B------:R-:W3:Y:S01]  /*d7c0*/  LDG.E.U8 R4, [R4.64] ;  /* 0x0000002404047981 */ /* 0x000ee2000c1e1100 */
[----:B------:R-:W-:Y:S01]  /*d7d0*/  IMAD.MOV.U32 R11, RZ, RZ, RZ ;  /* 0x000000ffff0b7224 */ /* 0x000fe200078e00ff */
[----:B---3--:R-:W-:-:S13]  /*d7e0*/  ISETP.NE.AND P2, PT, R4, RZ, PT ;  /* 0x000000ff0400720c */ /* 0x008fda0003f45270 */
[----:B------:R-:W-:Y:S05]  /*d7f0*/  @P2 BRA `(.L_x_2703) ;  /* 0x0000004000002947 */ /* 0x000fea0003800000 */
.L_x_2702:
[----:B------:R-:W0:Y:S02]  /*d800*/  LDS R4, [R10] ;  /* 0x000000000a047984 */ /* 0x000e240000000800 */
[----:B01----:R-:W-:-:S04]  /*d810*/  FADD.FTZ R4, -R13, R4 ;  /* 0x000000040d047221 */ /* 0x003fc80000010100 */
[----:B------:R-:W-:-:S04]  /*d820*/  FMUL.FTZ R4, R4, 1.4426950216293334961 ;  /* 0x3fb8aa3b04047820 */ /* 0x000fc80000410000 */
[----:B------:R0:W1:Y:S03]  /*d830*/  MUFU.EX2 R11, R4 ;  /* 0x00000004000b7308 */ /* 0x0000660000000800 */
.L_x_2703:
[----:B------:R-:W-:Y:S05]  /*d840*/  BSYNC B2 ;  /* 0x0000000000027941 */ /* 0x000fea0003800000 */
.L_x_2701:
[----:B------:R-:W-:Y:S01]  /*d850*/  IADD3 R6, R6, -0x1, RZ ;  /* 0xffffffff06067810 */ /* 0x000fe20007ffe0ff */
[----:B-1----:R1:W-:Y:S01]  /*d860*/  STS [R10], R11 ;  /* 0x0000000b0a007388 */ /* 0x0023e20000000800 */
[----:B------:R-:W-:Y:S01]  /*d870*/  IADD3 R12, P3, R12, 0x80, RZ ;  /* 0x000000800c0c7810 */ /* 0x000fe20007f7e0ff */
[----:B------:R-:W-:Y:S01]  /*d880*/  FADD.FTZ R7, R11, R7 ;  /* 0x000000070b077221 */ /* 0x000fe20000010000 */
[----:B------:R-:W-:Y:S02]  /*d890*/  ISETP.NE.AND P2, PT, R6, RZ, PT ;  /* 0x000000ff0600720c */ /* 0x000fe40003f45270 */
[----:B------:R-:W-:Y:S01]  /*d8a0*/  IADD3 R8, R8, 0x80, RZ ;  /* 0x0000008008087810 */ /* 0x000fe20007ffe0ff */
[----:B------:R-:W-:Y:S01]  /*d8b0*/  IMAD.X R5, RZ, RZ, R5, P3 ;  /* 0x000000ffff057224 */ /* 0x000fe200018e0605 */
[----:B-1----:R-:W-:-:S09]  /*d8c0*/  IADD3 R10, R10, 0x200, RZ ;  /* 0x000002000a0a7810 */ /* 0x002fd20007ffe0ff */
[----:B------:R-:W-:Y:S05]  /*d8d0*/  @P2 BRA `(.L_x_2704) ;  /* 0xfffffeb000002947 */ /* 0x000fea000383ffff */
.L_x_2700:
[----:B------:R-:W-:Y:S05]  /*d8e0*/  BSYNC B1 ;  /* 0x0000000000017941 */ /* 0x000fea0003800000 */
.L_x_2699:
[----:B------:R-:W-:-:S13]  /*d8f0*/  ISETP.GE.U32.AND P0, PT, R3, 0x180, PT ;  /* 0x000001800300780c */ /* 0x000fda0003f06070 */
[----:B------:R-:W-:Y:S05]  /*d900*/  @!P0 BRA `(.L_x_2698) ;  /* 0x0000047000008947 */ /* 0x000fea0003800000 */
[----:B------:R-:W3:Y:S01]  /*d910*/  S2R R11, SR_CTAID.Y ;  /* 0x00000000000b7919 */ /* 0x000ee20000002600 */
[----:B------:R-:W-:Y:S02]  /*d920*/  LEA R3, R8, 0x400, 0x2 ;  /* 0x0000040008037811 */ /* 0x000fe400078e10ff */
[----:B0-----:R-:W-:Y:S02]  /*d930*/  MOV R4, UR6 ;  /* 0x0000000600047c02 */ /* 0x001fe40008000f00 */
[----:B------:R-:W-:-:S03]  /*d940*/  ISETP.NE.U32.AND P0, PT, RZ, c[0x0][0x200], PT ;  /* 0x00008000ff007a0c */ /* 0x000fc60003f05070 */
[----:B------:R-:W-:Y:S01]  /*d950*/  IMAD R3, R4, -0x4, R3 ;  /* 0xfffffffc04037824 */ /* 0x000fe200078e0203 */
[----:B------:R-:W-:Y:S02]  /*d960*/  SHF.R.S32.HI R4, RZ, 0x1f, R8 ;  /* 0x0000001fff047819 */ /* 0x000fe40000011408 */
[----:B------:R-:W-:Y:S02]  /*d970*/  ISETP.NE.AND.EX P0, PT, RZ, c[0x0][0x204], PT, P0 ;  /* 0x00008100ff007a0c */ /* 0x000fe40003f05300 */
[----:B------:R-:W-:Y:S01]  /*d980*/  IADD3 R3, R3, 0x820, RZ ;  /* 0x0000082003037810 */ /* 0x000fe20007ffe0ff */
[----:B---3--:R-:W-:-:S05]  /*d990*/  IMAD R5, R11, c[0x0][0x1d4], RZ ;  /* 0x000075000b057a24 */ /* 0x008fca00078e02ff */
[--C-:B------:R-:W-:Y:S02]  /*d9a0*/  IADD3 R10, P2, P3, R8, c[0x0][0x200], R5.reuse ;  /* 0x00008000080a7a10 */ /* 0x100fe40007b5e005 */
[----:B------:R-:W-:-:S04]  /*d9b0*/  SHF.R.S32.HI R5, RZ, 0x1f, R5 ;  /* 0x0000001fff057819 */ /* 0x000fc80000011405 */
[----:B------:R-:W-:Y:S02]  /*d9c0*/  IADD3.X R5, R4, c[0x0][0x204], R5, P2, P3 ;  /* 0x0000810004057a10 */ /* 0x000fe400017e6405 */
.L_x_2717:
[----:B------:R-:W-:Y:S01]  /*d9d0*/  BSSY B1, `(.L_x_2705) ;  /* 0x000000b000017945 */ /* 0x000fe20003800000 */
[----:B------:R-:W-:Y:S01]  /*d9e0*/  IMAD.MOV.U32 R4, RZ, RZ, R10 ;  /* 0x000000ffff047224 */ /* 0x000fe200078e000a */
[----:B------:R-:W-:Y:S05]  /*d9f0*/  @!P0 BRA `(.L_x_2706) ;  /* 0x0000004000008947 */ /* 0x000fea0003800000 */
[----:B------:R-:W3:Y:S02]  /*da00*/  LDG.E.U8 R6, [R4.64] ;  /* 0x0000002404067981 */ /* 0x000ee4000c1e1100 */
[----:B---3--:R-:W-:-:S13]  /*da10*/  ISETP.NE.AND P2, PT, R6, RZ, PT ;  /* 0x000000ff0600720c */ /* 0x008fda0003f45270 */
[----:B------:R-:W-:Y:S01]  /*da20*/  @P2 IMAD.MOV.U32 R6, RZ, RZ, RZ ;  /* 0x000000ffff062224 */ /* 0x000fe200078e00ff */
[----:B------:R-:W-:Y:S05]  /*da30*/  @P2 BRA `(.L_x_2707) ;  /* 0x0000004000002947 */ /* 0x000fea0003800000 */
.L_x_2706:
[----:B------:R-:W0:Y:S02]  /*da40*/  LDS R6, [R3+-0x400] ;  /* 0xfffc000003067984 */ /* 0x000e240000000800 */
[----:B01----:R-:W-:-:S04]  /*da50*/  FADD.FTZ R6, -R13, R6 ;  /* 0x000000060d067221 */ /* 0x003fc80000010100 */
[----:B------:R-:W-:-:S06]  /*da60*/  FMUL.FTZ R6, R6, 1.4426950216293334961 ;  /* 0x3fb8aa3b06067820 */ /* 0x000fcc0000410000 */
[----:B------:R-:W0:Y:S02]  /*da70*/  MUFU.EX2 R6, R6 ;  /* 0x0000000600067308 */ /* 0x000e240000000800 */
.L_x_2707:
[----:B------:R-:W-:Y:S05]  /*da80*/  BSYNC B1 ;  /* 0x0000000000017941 */ /* 0x000fea0003800000 */
.L_x_2705:
[----:B0-----:R0:W-:Y:S01]  /*da90*/  STS [R3+-0x400], R6 ;  /* 0xfffc000603007388 */ /* 0x0011e20000000800 */
[----:B------:R-:W-:Y:S01]  /*daa0*/  BSSY B1, `(.L_x_2708) ;  /* 0x000000b000017945 */ /* 0x000fe20003800000 */
[----:B------:R-:W-:Y:S01]  /*dab0*/  FADD.FTZ R7, R6, R7 ;  /* 0x0000000706077221 */ /* 0x000fe20000010000 */
[----:B------:R-:W-:Y:S05]  /*dac0*/  @!P0 BRA `(.L_x_2709) ;  /* 0x0000004000008947 */ /* 0x000fea0003800000 */
[----:B0-----:R-:W3:Y:S02]  /*dad0*/  LDG.E.U8 R6, [R4.64+0x80] ;  /* 0x0000802404067981 */ /* 0x001ee4000c1e1100 */
[----:B---3--:R-:W-:-:S13]  /*dae0*/  ISETP.NE.AND P2, PT, R6, RZ, PT ;  /* 0x000000ff0600720c */ /* 0x008fda0003f45270 */
[----:B------:R-:W-:Y:S01]  /*daf0*/  @P2 IMAD.MOV.U32 R6, RZ, RZ, RZ ;  /* 0x000000ffff062224 */ /* 0x000fe200078e00ff */
[----:B------:R-:W-:Y:S05]  /*db00*/  @P2 BRA `(.L_x_2710) ;  /* 0x0000004000002947 */ /* 0x000fea0003800000 */
.L_x_2709:
[----:B0-----:R-:W0:Y:S02]  /*db10*/  LDS R6, [R3+-0x200] ;  /* 0xfffe000003067984 */ /* 0x001e240000000800 */
[----:B01----:R-:W-:-:S04]  /*db20*/  FADD.FTZ R6, -R13, R6 ;  /* 0x000000060d067221 */ /* 0x003fc80000010100 */
[----:B------:R-:W-:-:S06]  /*db30*/  FMUL.FTZ R6, R6, 1.4426950216293334961 ;  /* 0x3fb8aa3b06067820 */ /* 0x000fcc0000410000 */
[----:B------:R-:W0:Y:S02]  /*db40*/  MUFU.EX2 R6, R6 ;  /* 0x0000000600067308 */ /* 0x000e240000000800 */
.L_x_2710:
[----:B------:R-:W-:Y:S05]  /*db50*/  BSYNC B1 ;  /* 0x0000000000017941 */ /* 0x000fea0003800000 */
.L_x_2708:
[----:B0-----:R0:W-:Y:S01]  /*db60*/  STS [R3+-0x200], R6 ;  /* 0xfffe000603007388 */ /* 0x0011e20000000800 */
[----:B------:R-:W-:Y:S01]  /*db70*/  BSSY B1, `(.L_x_2711) ;  /* 0x000000b000017945 */ /* 0x000fe20003800000 */
[----:B------:R-:W-:Y:S01]  /*db80*/  FADD.FTZ R7, R7, R6 ;  /* 0x0000000607077221 */ /* 0x000fe20000010000 */
[----:B------:R-:W-:Y:S05]  /*db90*/  @!P0 BRA `(.L_x_2712) ;  /* 0x0000004000008947 */ /* 0x000fea0003800000 */
[----:B0-----:R-:W3:Y:S02]  /*dba0*/  LDG.E.U8 R6, [R4.64+0x100] ;  /* 0x0001002404067981 */ /* 0x001ee4000c1e1100 */
[----:B---3--:R-:W-:Y:S01]  /*dbb0*/  ISETP.NE.AND P2, PT, R6, RZ, PT ;  /* 0x000000ff0600720c */ /* 0x008fe20003f45270 */
[----:B------:R-:W-:-:S12]  /*dbc0*/  IMAD.MOV.U32 R6, RZ, RZ, RZ ;  /* 0x000000ffff067224 */ /* 0x000fd800078e00ff */
[----:B------:R-:W-:Y:S05]  /*dbd0*/  @P2 BRA `(.L_x_2713) ;  /* 0x0000004000002947 */ /* 0x000fea0003800000 */
.L_x_2712:
[----:B0-----:R-:W0:Y:S02]  /*dbe0*/  LDS R6, [R3] ;  /* 0x0000000003067984 */ /* 0x001e240000000800 */
[----:B01----:R-:W-:-:S04]  /*dbf0*/  FADD.FTZ R6, -R13, R6 ;  /* 0x000000060d067221 */ /* 0x003fc80000010100 */
[----:B------:R-:W-:-:S06]  /*dc00*/  FMUL.FTZ R6, R6, 1.4426950216293334961 ;  /* 0x3fb8aa3b06067820 */ /* 0x000fcc0000410000 */
[----:B------:R-:W0:Y:S02]  /*dc10*/  MUFU.EX2 R6, R6 ;  /* 0x0000000600067308 */ /* 0x000e240000000800 */
.L_x_2713:
[----:B------:R-:W-:Y:S05]  /*dc20*/  BSYNC B1 ;  /* 0x0000000000017941 */ /* 0x000fea0003800000 */
.L_x_2711:
[----:B0-----:R0:W-:Y:S01]  /*dc30*/  STS [R3], R6 ;  /* 0x0000000603007388 */ /* 0x0011e20000000800 */
[----:B------:R-:W-:Y:S01]  /*dc40*/  BSSY B1, `(.L_x_2714) ;  /* 0x000000b000017945 */ /* 0x000fe20003800000 */
[----:B------:R-:W-:Y:S01]  /*dc50*/  FADD.FTZ R7, R7, R6 ;  /* 0x0000000607077221 */ /* 0x000fe20000010000 */
[----:B------:R-:W-:Y:S05]  /*dc60*/  @!P0 BRA `(.L_x_2715) ;  /* 0x0000004000008947 */ /* 0x000fea0003800000 */
[----:B0-----:R-:W3:Y:S02]  /*dc70*/  LDG.E.U8 R6, [R4.64+0x180] ;  /* 0x0001802404067981 */ /* 0x001ee4000c1e1100 */
[----:B---3--:R-:W-:-:S13]  /*dc80*/  ISETP.NE.AND P2, PT, R6, RZ, PT ;  /* 0x000000ff0600720c */ /* 0x008fda0003f45270 */
[----:B------:R-:W-:Y:S01]  /*dc90*/  @P2 MOV R6, RZ ;  /* 0x000000ff00062202 */ /* 0x000fe20000000f00 */
[----:B------:R-:W-:Y:S05]  /*dca0*/  @P2 BRA `(.L_x_2716) ;  /* 0x0000004000002947 */ /* 0x000fea0003800000 */
.L_x_2715:
[----:B0-----:R-:W0:Y:S02]  /*dcb0*/  LDS R6, [R3+0x200] ;  /* 0x0002000003067984 */ /* 0x001e240000000800 */
[----:B01----:R-:W-:-:S04]  /*dcc0*/  FADD.FTZ R6, -R13, R6 ;  /* 0x000000060d067221 */ /* 0x003fc80000010100 */
[----:B------:R-:W-:-:S06]  /*dcd0*/  FMUL.FTZ R6, R6, 1.4426950216293334961 ;  /* 0x3fb8aa3b06067820 */ /* 0x000fcc0000410000 */
[----:B------:R-:W0:Y:S02]  /*dce0*/  MUFU.EX2 R6, R6 ;  /* 0x0000000600067308 */ /* 0x000e240000000800 */
.L_x_2716:
[----:B------:R-:W-:Y:S05]  /*dcf0*/  BSYNC B1 ;  /* 0x0000000000017941 */ /* 0x000fea0003800000 */
.L_x_2714:
        /* <DEDUP_REMOVED lines=8> */
.L_x_2698:
[----:B------:R-:W-:Y:S05]  /*dd80*/  BSYNC B0 ;  /* 0x0000000000007941 */ /* 0x000fea0003800000 */
.L_x_2697:
[----:B------:R3:W4:Y:S04]  /*dd90*/  LDL R14, [R1+0x24c] ;  /* 0x00024c00010e7983 */ /* 0x0007280000100800 */
[----:B0-----:R-:W0:Y:S04]  /*dda0*/  SHFL.BFLY PT, R4, R7, 0x10, 0x1f ;  /* 0x0e001f0007047f89 */ /* 0x001e2800000e0000 */
[----:B------:R-:W5:Y:S01]  /*ddb0*/  S2R R11, SR_TID.X ;  /* 0x00000000000b7919 */ /* 0x000f620000002100 */
[----:B0-----:R-:W-:Y:S01]  /*ddc0*/  FADD.FTZ R4, R4, R7 ;  /* 0x0000000704047221 */ /* 0x001fe20000010000 */
[----:B-----5:R-:W-:-:S04]  /*ddd0*/  LOP3.LUT P0, RZ, R11, 0x1f, RZ, 0xc0, !PT ;  /* 0x0000001f0bff7812 */ /* 0x020fc8000780c0ff */
        /* <DEDUP_REMOVED lines=13> */
[----:B----4-:R-:W-:-:S05]  /*deb0*/  @!P2 IMAD.SHL.U32 R14, R11, 0x4, RZ ;  /* 0x000000040b0ea824 */ /* 0x010fca00078e00ff */
        /* <DEDUP_REMOVED lines=8> */
[----:B------:R3:W0:Y:S01]  /*df40*/  SHFL.IDX PT, R6, R4, RZ, 0x1f ;  /* 0x00001fff04067589 */ /* 0x00062200000e0000 */
[----:B------:R-:W-:Y:S05]  /*df50*/  @P1 BRA.U `(.L_x_2718) ;  /* 0x000004d100001947 */ /* 0x000fea0003800000 */
[----:B------:R-:W4:Y:S01]  /*df60*/  S2R R12, SR_CTAID.Y ;  /* 0x00000000000c7919 */ /* 0x000f220000002600 */
[----:B------:R-:W-:Y:S01]  /*df70*/  BSSY B0, `(.L_x_2718) ;  /* 0x000004b000007945 */ /* 0x000fe20003800000 */
[----:B---3--:R-:W-:Y:S02]  /*df80*/  CS2R R4, SRZ ;  /* 0x0000000000047805 */ /* 0x008fe4000001ff00 */
[----:B------:R-:W4:Y:S02]  /*df90*/  S2R R15, SR_CTAID.X ;  /* 0x00000000000f7919 */ /* 0x000f240000002500 */
[----:B----4-:R-:W-:Y:S02]  /*dfa0*/  IMAD R15, R12, c[0x0][0x1d8], R15 ;  /* 0x000076000c0f7a24 */ /* 0x010fe400078e020f */
[----:B------:R-:W3:Y:S02]  /*dfb0*/  LDC.U8 R12, c[0x0][0x26c] ;  /* 0x00009b00ff0c7b82 */ /* 0x000ee40000000000 */
[----:B---3--:R-:W-:-:S13]  /*dfc0*/  ISETP.NE.AND P0, PT, R12, RZ, PT ;  /* 0x000000ff0c00720c */ /* 0x008fda0003f05270 */
[----:B------:R-:W-:-:S04]  /*dfd0*/  @P0 IMAD.MOV.U32 R3, RZ, RZ, c[0x0][0x268] ;  /* 0x00009a00ff030624 */ /* 0x000fc800078e00ff */
[----:B------:R-:W-:-:S04]  /*dfe0*/  @P0 IMAD R3, R15, R3, c[0x0][0x1ec] ;  /* 0x00007b000f030624 */ /* 0x000fc800078e0203 */
[----:B------:R-:W-:-:S04]  /*dff0*/  @P0 IMAD R3, R3, c[0x0][0x1d4], RZ ;  /* 0x0000750003030a24 */ /* 0x000fc800078e02ff */
[--C-:B------:R-:W-:Y:S01]  /*e000*/  @P0 IMAD.MOV.U32 R4, RZ, RZ, R3.reuse ;  /* 0x000000ffff040224 */ /* 0x100fe200078e0003 */
[----:B------:R-:W-:Y:S01]  /*e010*/  @P0 SHF.R.S32.HI R5, RZ, 0x1f, R3 ;  /* 0x0000001fff050819 */ /* 0x000fe20000011403 */
[----:B------:R-:W-:Y:S05]  /*e020*/  @P1 BRA `(.L_x_2719) ;  /* 0x000003f000001947 */ /* 0x000fea0003800000 */
[----:B------:R-:W-:Y:S01]  /*e030*/  LOP3.LUT R3, RZ, UR6, RZ, 0x33, !PT ;  /* 0x00000006ff037c12 */ /* 0x000fe2000f8e33ff */
[----:B0-----:R-:W-:Y:S01]  /*e040*/  FADD.FTZ R6, R6, 9.9999999747524270788e-07 ;  /* 0x358637bd06067421 */ /* 0x001fe20000010000 */
[----:B------:R-:W-:Y:S02]  /*e050*/  BSSY B1, `(.L_x_2720) ;  /* 0x000001a000017945 */ /* 0x000fe40003800000 */
[----:B------:R-:W-:Y:S01]  /*e060*/  IADD3 R3, -R11, UR38, R3 ;  /* 0x000000260b037c10 */ /* 0x000fe2000fffe103 */
[----:B-1----:R0:W1:Y:S03]  /*e070*/  MUFU.RCP R13, R6 ;  /* 0x00000006000d7308 */ /* 0x0020660000001000 */
[----:B------:R-:W-:-:S02]  /*e080*/  LEA.HI R7, R3, 0x1, RZ, 0x19 ;  /* 0x0000000103077811 */ /* 0x000fc400078fc8ff */
[----:B------:R-:W-:Y:S02]  /*e090*/  ISETP.GE.U32.AND P1, PT, R3, 0x180, PT ;  /* 0x000001800300780c */ /* 0x000fe40003f26070 */
[----:B------:R-:W-:-:S13]  /*e0a0*/  LOP3.LUT P2, R7, R7, 0x3, RZ, 0xc0, !PT ;  /* 0x0000000307077812 */ /* 0x000fda000784c0ff */
[----:B------:R-:W-:Y:S05]  /*e0b0*/  @!P2 BRA `(.L_x_2721) ;  /* 0x000001300000a947 */ /* 0x000fea0003800000 */
[----:B01----:R-:W-:Y:S02]  /*e0c0*/  IADD3 R11, P2, R9, R4, RZ ;  /* 0x00000004090b7210 */ /* 0x003fe40007f5e0ff */
[----:B------:R-:W-:Y:S02]  /*e0d0*/  MOV R3, R7 ;  /* 0x0000000700037202 */ /* 0x000fe40000000f00 */
[----:B------:R-:W-:Y:S02]  /*e0e0*/  LEA R10, P3, R11, c[0x0][0x260], 0x2 ;  /* 0x000098000b0a7a11 */ /* 0x000fe400078610ff */
[----:B------:R-:W-:Y:S02]  /*e0f0*/  LEA.HI.X.SX32 R6, R9, R5, 0x1, P2 ;  /* 0x0000000509067211 */ /* 0x000fe400010f0eff */
[----:B------:R-:W-:Y:S02]  /*e100*/  IADD3 R8, R14, 0x820, RZ ;  /* 0x000008200e087810 */ /* 0x000fe40007ffe0ff */
[----:B------:R-:W-:-:S04]  /*e110*/  LEA.HI.X R11, R11, c[0x0][0x264], R6, 0x2, P3 ;  /* 0x000099000b0b7a11 */ /* 0x000fc800018f1406 */
.L_x_2722:
[----:B-1----:R-:W0:Y:S01]  /*e120*/  LDS R6, [R8] ;  /* 0x0000000008067984 */ /* 0x002e220000000800 */
[----:B------:R-:W-:Y:S01]  /*e130*/  @P0 IMAD.MOV.U32 R7, RZ, RZ, R11 ;  /* 0x000000ffff070224 */ /* 0x000fe200078e000b */
[----:B------:R-:W-:-:S02]  /*e140*/  IADD3 R3, R3, -0x1, RZ ;  /* 0xffffffff03037810 */ /* 0x000fc40007ffe0ff */
[----:B------:R-:W-:Y:S02]  /*e150*/  IADD3 R9, R9, 0x80, RZ ;  /* 0x0000008009097810 */ /* 0x000fe40007ffe0ff */
[----:B------:R-:W-:Y:S01]  /*e160*/  ISETP.NE.AND P3, PT, R3, RZ, PT ;  /* 0x000000ff0300720c */ /* 0x000fe20003f65270 */
[----:B0-----:R-:W-:Y:S02]  /*e170*/  FMUL.FTZ R15, R6, R13 ;  /* 0x0000000d060f7220 */ /* 0x001fe40000410000 */
[----:B------:R-:W-:Y:S01]  /*e180*/  @P0 IMAD.MOV.U32 R6, RZ, RZ, R10 ;  /* 0x000000ffff060224 */ /* 0x000fe200078e000a */
[----:B------:R-:W-:Y:S02]  /*e190*/  IADD3 R10, P2, R10, 0x200, RZ ;  /* 0x000002000a0a7810 */ /* 0x000fe40007f5e0ff */
[----:B------:R0:W-:Y:S03]  /*e1a0*/  STS [R8], R15 ;  /* 0x0000000f08007388 */ /* 0x0001e60000000800 */
[----:B------:R-:W-:Y:S01]  /*e1b0*/  IMAD.X R11, RZ, RZ, R11, P2 ;  /* 0x000000ffff0b7224 */ /* 0x000fe200010e060b */
[----:B------:R1:W-:Y:S01]  /*e1c0*/  @P0 STG.E [R6.64], R15 ;  /* 0x0000000f06000986 */ /* 0x0003e2000c101924 */
[----:B0-----:R-:W-:-:S02]  /*e1d0*/  IADD3 R8, R8, 0x200, RZ ;  /* 0x0000020008087810 */ /* 0x001fc40007ffe0ff */
[----:B------:R-:W-:Y:S05]  /*e1e0*/  @P3 BRA `(.L_x_2722) ;  /* 0xffffff3000003947 */ /* 0x000fea000383ffff */
.L_x_2721:
[----:B01----:R-:W-:Y:S05]  /*e1f0*/  BSYNC B1 ;  /* 0x0000000000017941 */ /* 0x003fea0003800000 */
.L_x_2720:
[----:B------:R-:W-:Y:S05]  /*e200*/  @!P1 BRA `(.L_x_2719) ;  /* 0x0000021000009947 */ /* 0x000fea0003800000 */
[C---:B------:R-:W-:Y:S01]  /*e210*/  LEA R3, R9.reuse, 0x400, 0x2 ;  /* 0x0000040009037811 */ /* 0x040fe200078e10ff */
[----:B------:R-:W-:Y:S01]  /*e220*/  IMAD.U32 R6, RZ, RZ, UR6 ;  /* 0x00000006ff067e24 */ /* 0x000fe2000f8e00ff */
[C---:B------:R-:W-:Y:S02]  /*e230*/  IADD3 R11, P0, R9.reuse, R4, RZ ;  /* 0x00000004090b7210 */ /* 0x040fe40007f1e0ff */
[----:B------:R-:W-:Y:S01]  /*e240*/  ISETP.NE.AND P2, PT, R12, RZ, PT ;  /* 0x000000ff0c00720c */ /* 0x000fe20003f45270 */
[----:B------:R-:W-:Y:S01]  /*e250*/  IMAD R3, R6, -0x4, R3 ;  /* 0xfffffffc06037824 */ /* 0x000fe200078e0203 */
[----:B------:R-:W-:Y:S02]  /*e260*/  LEA.HI.X.SX32 R4, R9, R5, 0x1, P0 ;  /* 0x0000000509047211 */ /* 0x000fe400000f0eff */
[----:B------:R-:W-:Y:S02]  /*e270*/  LEA R10, P0, R11, c[0x0][0x260], 0x2 ;  /* 0x000098000b0a7a11 */ /* 0x000fe400078010ff */
[----:B------:R-:W-:-:S02]  /*e280*/  IADD3 R3, R3, 0x820, RZ ;  /* 0x0000082003037810 */ /* 0x000fc40007ffe0ff */
[----:B------:R-:W-:-:S04]  /*e290*/  LEA.HI.X R11, R11, c[0x0][0x264], R4, 0x2, P0 ;  /* 0x000099000b0b7a11 */ /* 0x000fc800000f1404 */
.L_x_2723:
[----:B------:R-:W0:Y:S01]  /*e2a0*/  LDS R4, [R3+-0x400] ;  /* 0xfffc000003047984 */ /* 0x000e220000000800 */
[----:B------:R-:W-:Y:S01]  /*e2b0*/  IMAD.MOV.U32 R5, RZ, RZ, R11 ;  /* 0x000000ffff057224 */ /* 0x000fe200078e000b */
[----:B------:R-:W-:Y:S02]  /*e2c0*/  IADD3 R9, R9, 0x200, RZ ;  /* 0x0000020009097810 */ /* 0x000fe40007ffe0ff */
[----:B------:R-:W1:Y:S02]  /*e2d0*/  LDS R6, [R3+-0x200] ;  /* 0xfffe000003067984 */ /* 0x000e640000000800 */
[----:B------:R-:W-:Y:S02]  /*e2e0*/  ISETP.GE.AND P0, PT, R9, UR38, PT ;  /* 0x0000002609007c0c */ /* 0x000fe4000bf06270 */
[----:B------:R-:W3:Y:S04]  /*e2f0*/  LDS R7, [R3] ;  /* 0x0000000003077984 */ /* 0x000ee80000000800 */
[----:B------:R-:W4:Y:S01]  /*e300*/  LDS R8, [R3+0x200] ;  /* 0x0002000003087984 */ /* 0x000f220000000800 */
[-C--:B0-----:R-:W-:Y:S01]  /*e310*/  FMUL.FTZ R12, R4, R13.reuse ;  /* 0x0000000d040c7220 */ /* 0x081fe20000410000 */
[----:B------:R-:W-:Y:S01]  /*e320*/  MOV R4, R10 ;  /* 0x0000000a00047202 */ /* 0x000fe20000000f00 */
[----:B-1----:R-:W-:-:S03]  /*e330*/  FMUL.FTZ R6, R6, R13 ;  /* 0x0000000d06067220 */ /* 0x002fc60000410000 */
[----:B------:R-:W-:Y:S01]  /*e340*/  IADD3 R10, P1, R4, 0x800, RZ ;  /* 0x00000800040a7810 */ /* 0x000fe20007f3e0ff */
[----:B------:R-:W-:Y:S01]  /*e350*/  @P2 STG.E [R4.64], R12 ;  /* 0x0000000c04002986 */ /* 0x000fe2000c101924 */
[----:B---3--:R-:W-:-:S03]  /*e360*/  FMUL.FTZ R7, R7, R13 ;  /* 0x0000000d07077220 */ /* 0x008fc60000410000 */
[----:B------:R-:W-:Y:S01]  /*e370*/  @P2 STG.E [R4.64+0x200], R6 ;  /* 0x0002000604002986 */ /* 0x000fe2000c101924 */
[----:B------:R-:W-:Y:S02]  /*e380*/  IMAD.X R11, RZ, RZ, R5, P1 ;  /* 0x000000ffff0b7224 */ /* 0x000fe400008e0605 */
[----:B----4-:R-:W-:Y:S01]  /*e390*/  FMUL.FTZ R8, R8, R13 ;  /* 0x0000000d08087220 */ /* 0x010fe20000410000 */
        /* <DEDUP_REMOVED lines=8> */
.L_x_2719:
[----:B------:R-:W-:Y:S05]  /*e420*/  BSYNC B0 ;  /* 0x0000000000007941 */ /* 0x000fea0003800000 */
.L_x_2718:
[----:B------:R-:W4:Y:S01]  /*e430*/  LDL.LU R3, [R1+0x250] ;  /* 0x0002500001037983 */ /* 0x000f220000300800 */
[----:B------:R-:W-:Y:S01]  /*e440*/  ULEA.HI UR4, UR39, UR39, URZ, 0x1 ;  /* 0x0000002727047291 */ /* 0x000fe2000f8f083f */
[----:B------:R-:W-:Y:S01]  /*e450*/  BSSY B0, `(.L_x_2724) ;  /* 0x0000026000007945 */ /* 0x000fe20003800000 */
[----:B------:R-:W-:Y:S01]  /*e460*/  ULDC UR5, c[0x0][0x1d4] ;  /* 0x0000750000057ab9 */ /* 0x000fe20000000800 */
[----:B------:R-:W5:Y:S01]  /*e470*/  S2R R5, SR_TID.X ;  /* 0x0000000000057919 */ /* 0x000f620000002100 */
[----:B------:R-:W-:Y:S01]  /*e480*/  ULOP3.LUT UR4, UR4, 0xfffffffe, URZ, 0xc0, !UPT ;  /* 0xfffffffe04047892 */ /* 0x000fe2000f8ec03f */
[----:B------:R-:W-:Y:S01]  /*e490*/  IMAD.MOV.U32 R11, RZ, RZ, RZ ;  /* 0x000000ffff0b7224 */ /* 0x000fe200078e00ff */
[----:B------:R-:W-:Y:S01]  /*e4a0*/  UIMAD UR5, UR5, 0xa0, URZ ;  /* 0x000000a0050578a4 */ /* 0x000fe2000f8e023f */
[----:B------:R-:W3:Y:S01]  /*e4b0*/  S2R R49, SR_CTAID.X ;  /* 0x0000000000317919 */ /* 0x000ee20000002500 */
[----:B------:R-:W-:Y:S01]  /*e4c0*/  UIADD3 UR4, UR39, -UR4, URZ ;  /* 0x8000000427047290 */ /* 0x000fe2000fffe03f */
[----:B0-----:R-:W-:Y:S01]  /*e4d0*/  CS2R R6, SRZ ;  /* 0x0000000000067805 */ /* 0x001fe2000001ff00 */
[----:B-----5:R-:W-:-:S04]  /*e4e0*/  LEA.HI R0, R0, R5, RZ, 0x6 ;  /* 0x0000000500007211 */ /* 0x020fc800078f30ff */
[----:B-1----:R-:W-:-:S04]  /*e4f0*/  SHF.R.S32.HI R13, RZ, 0x6, R0 ;  /* 0x00000006ff0d7819 */ /* 0x002fc80000011400 */
[----:B------:R-:W-:Y:S01]  /*e500*/  ISETP.NE.AND P0, PT, R13, UR4, PT ;  /* 0x000000040d007c0c */ /* 0x000fe2000bf05270 */
[----:B---34-:R-:W-:Y:S01]  /*e510*/  IMAD R4, R3, c[0x0][0x1d8], RZ ;  /* 0x0000760003047a24 */ /* 0x018fe200078e02ff */
[----:B------:R-:W-:-:S03]  /*e520*/  LOP3.LUT R3, R0, 0xffffffc0, RZ, 0xc0, !PT ;  /* 0xffffffc000037812 */ /* 0x000fc600078ec0ff */
[----:B------:R-:W-:Y:S02]  /*e530*/  IMAD R45, R4, c[0x0][0x1d0], R49 ;  /* 0x00007400042d7a24 */ /* 0x000fe400078e0231 */
[----:B------:R-:W-:Y:S02]  /*e540*/  IMAD.IADD R15, R5, 0x1, -R3 ;  /* 0x00000001050f7824 */ /* 0x000fe400078e0a03 */
[----:B------:R-:W0:Y:S03]  /*e550*/  S2R R5, SR_CTAID.Y ;  /* 0x0000000000057919 */ /* 0x000e260000002600 */
[C---:B------:R-:W-:Y:S02]  /*e560*/  ISETP.GT.AND P2, PT, R15.reuse, 0x27, PT ;  /* 0x000000270f00780c */ /* 0x040fe40003f44270 */
[----:B------:R-:W-:Y:S02]  /*e570*/  SHF.L.U32 R0, R15, 0x2, RZ ;  /* 0x000000020f007819 */ /* 0x000fe400000006ff */
[----:B------:R-:W-:-:S03]  /*e580*/  ISETP.NE.OR P1, PT, RZ, c[0x0][0x1ec], P2 ;  /* 0x00007b00ff007a0c */ /* 0x000fc60001725670 */
[----:B------:R-:W-:Y:S01]  /*e590*/  IMAD R45, R45, UR5, R0 ;  /* 0x000000052d2d7c24 */ /* 0x000fe2000f8e0200 */
[----:B------:R-:W-:-:S04]  /*e5a0*/  ISETP.NE.OR P1, PT, R13, UR4, P1 ;  /* 0x000000040d007c0c */ /* 0x000fc80008f25670 */
[----:B------:R-:W-:Y:S01]  /*e5b0*/  SHF.R.S32.HI R47, RZ, 0x1f, R45 ;  /* 0x0000001fff2f7819 */ /* 0x000fe2000001142d */
[----:B0-----:R-:W-:Y:S02]  /*e5c0*/  IMAD R3, R5, c[0x0][0x1d8], R49 ;  /* 0x0000760005037a24 */ /* 0x001fe400078e0231 */
[----:B------:R-:W-:Y:S02]  /*e5d0*/  CS2R R4, SRZ ;  /* 0x0000000000047805 */ /* 0x000fe4000001ff00 */
        /* <DEDUP_REMOVED lines=12> */
.L_x_2726:
[----:B-----5:R0:W-:Y:S02]  /*e6a0*/  STS.128 [R15.X16+0x420], R4 ;  /* 0x000420040f007388 */ /* 0x0201e4000000cc00 */
.L_x_2725:
[----:B------:R-:W-:Y:S05]  /*e6b0*/  BSYNC B0 ;  /* 0x0000000000007941 */ /* 0x000fea0003800000 */
.L_x_2724:
[----:B------:R-:W-:Y:S01]  /*e6c0*/  BAR.SYNC.DEFER_BLOCKING 0x0 ;  /* 0x0000000000007b1d */ /* 0x000fe20000010000 */
[----:B------:R-:W-:Y:S01]  /*e6d0*/  IMAD.MOV.U32 R10, RZ, RZ, RZ ;  /* 0x000000ffff0a7224 */ /* 0x000fe200078e00ff */
[----:B------:R-:W-:-:S04]  /*e6e0*/  CS2R R8, SRZ ;  /* 0x0000000000087805 */ /* 0x000fc8000001ff00 */
[----:B------:R-:W-:Y:S01]  /*e6f0*/  BSSY B0, `(.L_x_2727) ;  /* 0x0000136000007945 */ /* 0x000fe20003800000 */
[----:B------:R-:W-:Y:S05]  /*e700*/  @P2 BRA `(.L_x_2728) ;  /* 0x0000134000002947 */ /* 0x000fea0003800000 */
[----:B--2---:R-:W-:Y:S01]  /*e710*/  IADD3 R26, R13, UR6, RZ ;  /* 0x000000060d1a7c10 */ /* 0x004fe2000fffe0ff */
[----:B------:R-:W-:Y:S01]  /*e720*/  IMAD.U32 R17, RZ, RZ, UR39 ;  /* 0x00000027ff117e24 */ /* 0x000fe2000f8e00ff */
[----:B------:R-:W-:Y:S01]  /*e730*/  BSSY B1, `(.L_x_2729) ;  /* 0x0000077000017945 */ /* 0x000fe20003800000 */
[----:B------:R-:W-:Y:S02]  /*e740*/  CS2R R10, SRZ ;  /* 0x00000000000a7805 */ /* 0x000fe4000001ff00 */
[----:B------:R-:W-:Y:S01]  /*e750*/  IMAD R21, R26, 0xa0, RZ ;  /* 0x000000a01a157824 */ /* 0x000fe200078e02ff */
[----:B------:R-:W-:-:S04]  /*e760*/  IMNMX R17, R17, c[0x0][0x1d4], PT ;  /* 0x0000750011117a17 */ /* 0x000fc80003800200 */
[----:B------:R-:W-:Y:S02]  /*e770*/  SHF.R.S32.HI R23, RZ, 0x1f, R21 ;  /* 0x0000001fff177819 */ /* 0x000fe40000011415 */
[----:B------:R-:W-:-:S04]  /*e780*/  IADD3 R8, P1, R14, R21, RZ ;  /* 0x000000150e087210 */ /* 0x000fc80007f3e0ff */
[----:B------:R-:W-:Y:S01]  /*e790*/  LEA R18, P3, R8, c[0x0][0x1a0], 0x2 ;  /* 0x0000680008127a11 */ /* 0x000fe200078610ff */
[----:B------:R-:W-:Y:S01]  /*e7a0*/  IMAD.X R9, R12, 0x1, R23, P1 ;  /* 0x000000010c097824 */ /* 0x000fe200008e0617 */
[----:B------:R-:W-:-:S04]  /*e7b0*/  ISETP.GE.AND P1, PT, R26, R17, PT ;  /* 0x000000111a00720c */ /* 0x000fc80003f26270 */
[----:B------:R-:W-:Y:S02]  /*e7c0*/  LEA.HI.X R19, R8, c[0x0][0x1a4], R9, 0x2, P3 ;  /* 0x0000690008137a11 */ /* 0x000fe400018f1409 */
[----:B------:R-:W-:-:S07]  /*e7d0*/  CS2R R8, SRZ ;  /* 0x0000000000087805 */ /* 0x000fce000001ff00 */
        /* <DEDUP_REMOVED lines=19> */
[----:B------:R-:W-:-:S05]  /*e910*/  IADD3 R21, P1, R45, R21, RZ ;  /* 0x000000152d157210 */ /* 0x000fca0007f3e0ff */
[----:B------:R-:W-:Y:S01]  /*e920*/  IMAD.X R10, R47, 0x1, R23, P1 ;  /* 0x000000012f0a7824 */ /* 0x000fe200008e0617 */
        /* <DEDUP_REMOVED lines=18> */
.L_x_2733:
[C---:B-12--5:R-:W-:Y:S01]  /*ea50*/  FFMA.FTZ R8, R21.reuse, R8, RZ ;  /* 0x0000000815087223 */ /* 0x066fe200000100ff */
[----:B------:R-:W-:Y:S01]  /*ea60*/  IADD3 R28, R26, 0x2, RZ ;  /* 0x000000021a1c7810 */ /* 0x000fe20007ffe0ff */
[C---:B------:R-:W-:Y:S02]  /*ea70*/  FFMA.FTZ R9, R21.reuse, R9, RZ ;  /* 0x0000000915097223 */ /* 0x040fe400000100ff */
[C---:B------:R-:W-:Y:S02]  /*ea80*/  FFMA.FTZ R10, R21.reuse, R10, RZ ;  /* 0x0000000a150a7223 */ /* 0x040fe400000100ff */
[----:B------:R-:W-:Y:S02]  /*ea90*/  FFMA.FTZ R11, R21, R11, RZ ;  /* 0x0000000b150b7223 */ /* 0x000fe400000100ff */
.L_x_2732:
[----:B------:R-:W-:Y:S05]  /*eaa0*/  BSYNC B2 ;  /* 0x0000000000027941 */ /* 0x000fea0003800000 */
.L_x_2731:
[----:B------:R-:W-:-:S13]  /*eab0*/  LOP3.LUT P1, RZ, R20, 0xfffffffe, RZ, 0xc0, !PT ;  /* 0xfffffffe14ff7812 */ /* 0x000fda000782c0ff */
[----:B------:R-:W-:Y:S05]  /*eac0*/  @!P1 BRA `(.L_x_2730) ;  /* 0x000003d000009947 */ /* 0x000fea0003800000 */
[C---:B------:R-:W-:Y:S01]  /*ead0*/  LEA R20, R28.reuse, 0x8, 0x2 ;  /* 0x000000081c147811 */ /* 0x040fe200078e10ff */
[----:B------:R-:W-:Y:S01]  /*eae0*/  IMAD R21, R28, 0xa0, RZ ;  /* 0x000000a01c157824 */ /* 0x000fe200078e02ff */
[----:B------:R-:W-:Y:S01]  /*eaf0*/  ISETP.NE.AND P1, PT, RZ, c[0x0][0x1ec], PT ;  /* 0x00007b00ff007a0c */ /* 0x000fe20003f25270 */
[----:B------:R-:W-:-:S03]  /*eb00*/  IMAD.U32 R27, RZ, RZ, UR6 ;  /* 0x00000006ff1b7e24 */ /* 0x000fc6000f8e00ff */
[----:B------:R-:W-:Y:S01]  /*eb10*/  SHF.R.S32.HI R23, RZ, 0x1f, R21 ;  /* 0x0000001fff177819 */ /* 0x000fe20000011415 */
[----:B------:R-:W-:Y:S01]  /*eb20*/  IMAD R20, R27, -0x4, R20 ;  /* 0xfffffffc1b147824 */ /* 0x000fe200078e0214 */
[-C--:B------:R-:W-:Y:S02]  /*eb30*/  IADD3 R27, P3, R45, R21.reuse, RZ ;  /* 0x000000152d1b7210 */ /* 0x080fe40007f7e0ff */
[----:B------:R-:W-:Y:S02]  /*eb40*/  IADD3 R31, P4, R14, R21, RZ ;  /* 0x000000150e1f7210 */ /* 0x000fe40007f9e0ff */
[----:B------:R-:W-:Y:S01]  /*eb50*/  LEA R22, P5, R27, c[0x0][0x1a0], 0x2 ;  /* 0x000068001b167a11 */ /* 0x000fe200078a10ff */
[----:B------:R-:W-:Y:S01]  /*eb60*/  IMAD.X R30, R47, 0x1, R23, P3 ;  /* 0x000000012f1e7824 */ /* 0x000fe200018e0617 */
[----:B------:R-:W-:Y:S02]  /*eb70*/  IADD3.X R32, R12, R23, RZ, P4, !PT ;  /* 0x000000170c207210 */ /* 0x000fe400027fe4ff */
[----:B------:R-:W-:-:S02]  /*eb80*/  LEA R29, P4, R31, c[0x0][0x1a0], 0x2 ;  /* 0x000068001f1d7a11 */ /* 0x000fc400078810ff */
[----:B------:R-:W-:Y:S02]  /*eb90*/  LEA.HI.X R23, R27, c[0x0][0x1a4], R30, 0x2, P5 ;  /* 0x000069001b177a11 */ /* 0x000fe400028f141e */
[----:B------:R-:W-:Y:S02]  /*eba0*/  LEA.HI.X R21, R31, c[0x0][0x1a4], R32, 0x2, P4 ;  /* 0x000069001f157a11 */ /* 0x000fe400020f1420 */
[----:B------:R-:W-:Y:S02]  /*ebb0*/  IADD3 R27, R20, 0x820, RZ ;  /* 0x00000820141b7810 */ /* 0x000fe40007ffe0ff */
.L_x_2736:
[----:B------:R1:W5:Y:S01]  /*ebc0*/  LDG.E.128 R32, [R22.64] ;  /* 0x0000002416207981 */ /* 0x000362000c1e1d00 */
[----:B------:R-:W-:Y:S01]  /*ebd0*/  ISETP.NE.AND P3, PT, R2, RZ, PT ;  /* 0x000000ff0200720c */ /* 0x000fe20003f65270 */
[----:B------:R-:W-:Y:S01]  /*ebe0*/  IMAD.MOV.U32 R20, RZ, RZ, R29 ;  /* 0x000000ffff147224 */ /* 0x000fe200078e001d */
[----:B------:R-:W-:Y:S11]  /*ebf0*/  @P1 BRA `(.L_x_2734) ;  /* 0x000000b000001947 */ /* 0x000ff60003800000 */
        /* <DEDUP_REMOVED lines=11> */
.L_x_2734:
[----:B------:R3:W5:Y:S04]  /*ecb0*/  LDG.E.128 R36, [R22.64+0x500] ;  /* 0x0005002416247981 */ /* 0x000768000c1e1d00 */
[----:B------:R-:W4:Y:S02]  /*ecc0*/  LDS R29, [R27+-0x8] ;  /* 0xfffff8001b1d7984 */ /* 0x000f240000000800 */
[C---:B--2-45:R-:W-:Y:S02]  /*ecd0*/  FFMA.FTZ R32, R29.reuse, R32, R8 ;  /* 0x000000201d207223 */ /* 0x074fe40000010008 */
[C---:B------:R-:W-:Y:S02]  /*ece0*/  FFMA.FTZ R30, R29.reuse, R33, R9 ;  /* 0x000000211d1e7223 */ /* 0x040fe40000010009 */
[----:B------:R-:W-:-:S02]  /*ecf0*/  FFMA.FTZ R34, R29, R34, R10 ;  /* 0x000000221d227223 */ /* 0x000fc4000001000a */
        /* <DEDUP_REMOVED lines=13> */
.L_x_2735:
[----:B---3--:R3:W4:Y:S01]  /*edd0*/  LDS R11, [R27] ;  /* 0x000000001b0b7984 */ /* 0x0087220000000800 */
[----:B------:R-:W-:Y:S02]  /*ede0*/  IADD3 R29, P3, R20, 0xa00, RZ ;  /* 0x00000a00141d7810 */ /* 0x000fe40007f7e0ff */
[----:B------:R-:W-:Y:S02]  /*edf0*/  IADD3 R28, R28, 0x4, RZ ;  /* 0x000000041c1c7810 */ /* 0x000fe40007ffe0ff */
[----:B-1----:R-:W-:Y:S01]  /*ee00*/  IADD3 R22, P4, R22, 0xa00, RZ ;  /* 0x00000a0016167810 */ /* 0x002fe20007f9e0ff */
[----:B--2---:R-:W-:Y:S01]  /*ee10*/  IMAD.X R21, RZ, RZ, R21, P3 ;  /* 0x000000ffff157224 */ /* 0x004fe200018e0615 */
[----:B------:R-:W-:Y:S02]  /*ee20*/  ISETP.GE.AND P3, PT, R28, R17, PT ;  /* 0x000000111c00720c */ /* 0x000fe40003f66270 */
[----:B---3--:R-:W-:Y:S01]  /*ee30*/  IADD3 R27, R27, 0x10, RZ ;  /* 0x000000101b1b7810 */ /* 0x008fe20007ffe0ff */
[----:B------:R-:W-:-:S02]  /*ee40*/  IMAD.X R23, RZ, RZ, R23, P4 ;  /* 0x000000ffff177224 */ /* 0x000fc400020e0617 */
[C---:B----4-:R-:W-:Y:S02]  /*ee50*/  FFMA.FTZ R8, R11.reuse, R36, R32 ;  /* 0x000000240b087223 */ /* 0x050fe40000010020 */
[C---:B------:R-:W-:Y:S02]  /*ee60*/  FFMA.FTZ R9, R11.reuse, R37, R30 ;  /* 0x000000250b097223 */ /* 0x040fe4000001001e */
[C---:B------:R-:W-:Y:S02]  /*ee70*/  FFMA.FTZ R10, R11.reuse, R38, R34 ;  /* 0x000000260b0a7223 */ /* 0x040fe40000010022 */
[----:B------:R-:W-:Y:S02]  /*ee80*/  FFMA.FTZ R11, R11, R39, R40 ;  /* 0x000000270b0b7223 */ /* 0x000fe40000010028 */
[----:B------:R-:W-:Y:S05]  /*ee90*/  @!P3 BRA `(.L_x_2736) ;  /* 0xfffffd200000b947 */ /* 0x000fea000383ffff */
.L_x_2730:
[----:B------:R-:W-:Y:S05]  /*eea0*/  BSYNC B1 ;  /* 0x0000000000017941 */ /* 0x000fea0003800000 */
.L_x_2729:
[----:B------:R-:W-:-:S13]  /*eeb0*/  ISETP.GE.AND P1, PT, R26, UR39, PT ;  /* 0x000000271a007c0c */ /* 0x000fda000bf26270 */
[----:B------:R-:W-:Y:S05]  /*eec0*/  @P1 BRA `(.L_x_2728) ;  /* 0x00000b8000001947 */ /* 0x000fea0003800000 */
[----:B------:R-:W-:Y:S01]  /*eed0*/  MOV R20, UR38 ;  /* 0x0000002600147c02 */ /* 0x000fe20008000f00 */
[----:B------:R-:W-:Y:S01]  /*eee0*/  IMAD R21, R16, c[0x0][0x1d8], R49 ;  /* 0x0000760010157a24 */ /* 0x000fe200078e0231 */
[----:B------:R-:W-:Y:S01]  /*eef0*/  BSSY B1, `(.L_x_2737) ;  /* 0x000003c000017945 */ /* 0x000fe20003800000 */
[----:B------:R-:W-:Y:S01]  /*ef00*/  IMAD.MOV.U32 R22, RZ, RZ, 0x4 ;  /* 0x00000004ff167424 */ /* 0x000fe200078e00ff */
[----:B------:R-:W-:Y:S01]  /*ef10*/  IADD3 R17, -R13, -0x2, R20 ;  /* 0xfffffffe0d117810 */ /* 0x000fe20007ffe114 */
[----:B------:R-:W-:-:S03]  /*ef20*/  IMAD R21, R21, 0xa0, R0 ;  /* 0x000000a015157824 */ /* 0x000fc600078e0200 */
[----:B------:R-:W-:Y:S01]  /*ef30*/  IADD3 R17, R17, -UR6, RZ ;  /* 0x8000000611117c10 */ /* 0x000fe2000fffe0ff */
[----:B------:R-:W-:-:S03]  /*ef40*/  IMAD.WIDE R22, R21, R22, c[0x0][0x238] ;  /* 0x00008e0015167625 */ /* 0x000fc600078e0216 */
        /* <DEDUP_REMOVED lines=48> */
.L_x_2741:
[C---:B-12--5:R-:W-:Y:S02]  /*f250*/  FFMA.FTZ R8, R24.reuse, R28, R8 ;  /* 0x0000001c18087223 */ /* 0x066fe40000010008 */
[C---:B------:R-:W-:Y:S02]  /*f260*/  FFMA.FTZ R9, R24.reuse, R29, R9 ;  /* 0x0000001d18097223 */ /* 0x040fe40000010009 */
[C---:B------:R-:W-:Y:S02]  /*f270*/  FFMA.FTZ R10, R24.reuse, R30, R10 ;  /* 0x0000001e180a7223 */ /* 0x040fe4000001000a */
[----:B------:R-:W-:Y:S02]  /*f280*/  FFMA.FTZ R11, R24, R31, R11 ;  /* 0x0000001f180b7223 */ /* 0x000fe4000001000b */
.L_x_2740:
[----:B------:R-:W-:Y:S05]  /*f290*/  BSYNC B2 ;  /* 0x0000000000027941 */ /* 0x000fea0003800000 */
.L_x_2739:
[----:B------:R-:W-:Y:S02]  /*f2a0*/  IADD3 R26, R26, 0x2, RZ ;  /* 0x000000021a1a7810 */ /* 0x000fe40007ffe0ff */
.L_x_2738:
[----:B------:R-:W-:Y:S05]  /*f2b0*/  BSYNC B1 ;  /* 0x0000000000017941 */ /* 0x000fea0003800000 */
.L_x_2737:
[----:B------:R-:W-:-:S13]  /*f2c0*/  LOP3.LUT P1, RZ, R17, 0xfffffffe, RZ, 0xc0, !PT ;  /* 0xfffffffe11ff7812 */ /* 0x000fda000782c0ff */
[----:B------:R-:W-:Y:S05]  /*f2d0*/  @!P1 BRA `(.L_x_2728) ;  /* 0x0000077000009947 */ /* 0x000fea0003800000 */
[----:B------:R-:W-:Y:S01]  /*f2e0*/  USHF.L.U32 UR4, UR6, 0x2, URZ ;  /* 0x0000000206047899 */ /* 0x000fe2000800063f */
[----:B------:R-:W-:Y:S01]  /*f2f0*/  IMAD.MOV.U32 R17, RZ, RZ, 0xa0 ;  /* 0x000000a0ff117424 */ /* 0x000fe200078e00ff */
[----:B------:R-:W-:-:S03]  /*f300*/  HFMA2.MMA R24, -RZ, RZ, 0, 0 ;  /* 0x00000000ff187435 */ /* 0x000fc600000001ff */
[C---:B------:R-:W-:Y:S01]  /*f310*/  IMAD R17, R26.reuse, R17, 0x140 ;  /* 0x000001401a117424 */ /* 0x040fe200078e0211 */
[----:B------:R-:W-:-:S04]  /*f320*/  LEA R27, R26, -UR4, 0x2 ;  /* 0x800000041a1b7c11 */ /* 0x000fc8000f8e10ff */
.L_x_2748:
        /* <DEDUP_REMOVED lines=28> */
[----:B------:R-:W-:Y:S02]  /*f4f0*/  @!P1 IMAD.IADD R18, R18, 0x1, -R25 ;  /* 0x0000000112129824 */ /* 0x000fe400078e0a19 */
[----:B------:R1:W2:Y:S02]  /*f500*/  LDS R25, [R40+0x820] ;  /* 0x0008200028197984 */ /* 0x0002a40000000800 */
        /* <DEDUP_REMOVED lines=22> */
.L_x_2744:
[C---:B-12--5:R-:W-:Y:S02]  /*f670*/  FFMA.FTZ R8, R25.reuse, R28, R8 ;  /* 0x0000001c19087223 */ /* 0x066fe40000010008 */
[C---:B------:R-:W-:Y:S02]  /*f680*/  FFMA.FTZ R9, R25.reuse, R29, R9 ;  /* 0x0000001d19097223 */ /* 0x040fe40000010009 */
[C---:B------:R-:W-:Y:S02]  /*f690*/  FFMA.FTZ R10, R25.reuse, R30, R10 ;  /* 0x0000001e190a7223 */ /* 0x040fe4000001000a */
[----:B------:R-:W-:Y:S02]  /*f6a0*/  FFMA.FTZ R11, R25, R31, R11 ;  /* 0x0000001f190b7223 */ /* 0x000fe4000001000b */
.L_x_2743:
[----:B------:R-:W-:Y:S05]  /*f6b0*/  BSYNC B1 ;  /* 0x0000000000017941 */ /* 0x000fea0003800000 */
.L_x_2742:
        /* <DEDUP_REMOVED lines=24> */
[----:B------:R1:W2:Y:S03]  /*f840*/  LDS R25, [R40+0x828] ;  /* 0x0008280028197984 */ /* 0x0002a60000000800 */
        /* <DEDUP_REMOVED lines=21> */
[----:B------:R1:W-:Y:S02]  /*f9a0*/  STG.E.128 [R20.64+0x500], R28 ;  /* 0x0005001c14007986 */ /* 0x0003e4000c101d24 */
.L_x_2747:
[C---:B-12--5:R-:W-:Y:S02]  /*f9b0*/  FFMA.FTZ R8, R25.reuse, R28, R8 ;  /* 0x0000001c19087223 */ /* 0x066fe40000010008 */
[C---:B------:R-:W-:Y:S02]  /*f9c0*/  FFMA.FTZ R9, R25.reuse, R29, R9 ;  /* 0x0000001d19097223 */ /* 0x040fe40000010009 */
[C---:B------:R-:W-:Y:S02]  /*f9d0*/  FFMA.FTZ R10, R25.reuse, R30, R10 ;  /* 0x0000001e190a7223 */ /* 0x040fe4000001000a */
[----:B------:R-:W-:Y:S02]  /*f9e0*/  FFMA.FTZ R11, R25, R31, R11 ;  /* 0x0000001f190b7223 */ /* 0x000fe4000001000b */
.L_x_2746:
[----:B------:R-:W-:Y:S05]  /*f9f0*/  BSYNC B1 ;  /* 0x0000000000017941 */ /* 0x000fea0003800000 */
.L_x_2745:
[----:B------:R-:W-:Y:S02]  /*fa00*/  IADD3 R26, R26, 0x4, RZ ;  /* 0x000000041a1a7810 */ /* 0x000fe40007ffe0ff */
[----:B------:R-:W-:Y:S02]  /*fa10*/  IADD3 R24, R24, 0x10, RZ ;  /* 0x0000001018187810 */ /* 0x000fe40007ffe0ff */
[----:B------:R-:W-:-:S02]  /*fa20*/  ISETP.GE.AND P1, PT, R26, UR39, PT ;  /* 0x000000271a007c0c */ /* 0x000fc4000bf26270 */
[----:B------:R-:W-:-:S11]  /*fa30*/  IADD3 R17, R17, 0x280, RZ ;  /* 0x0000028011117810 */ /* 0x000fd60007ffe0ff */
[----:B------:R-:W-:Y:S05]  /*fa40*/  @!P1 BRA `(.L_x_2748) ;  /* 0xfffff8e000009947 */ /* 0x000fea000383ffff */
.L_x_2728:
[----:B------:R-:W-:Y:S05]  /*fa50*/  BSYNC B0 ;  /* 0x0000000000007941 */ /* 0x000fea0003800000 */
.L_x_2727:
[----:B------:R-:W-:Y:S01]  /*fa60*/  ISETP.GT.OR P0, PT, R15, 0x27, P0 ;  /* 0x000000270f00780c */ /* 0x000fe20000704670 */
[----:B------:R-:W-:-:S12]  /*fa70*/  BSSY B0, `(.L_x_2749) ;  /* 0x0000028000007945 */ /* 0x000fd80003800000 */
[----:B------:R-:W-:Y:S05]  /*fa80*/  @P0 BRA `(.L_x_2750) ;  /* 0x0000026000000947 */ /* 0x000fea0003800000 */
[----:B0-----:R-:W-:Y:S02]  /*fa90*/  IMAD.MOV.U32 R15, RZ, RZ, 0xa0 ;  /* 0x000000a0ff0f7424 */ /* 0x001fe400078e00ff */
[----:B------:R-:W-:-:S04]  /*faa0*/  IMAD.U32 R18, RZ, RZ, UR38 ;  /* 0x00000026ff127e24 */ /* 0x000fc8000f8e00ff */
        /* <DEDUP_REMOVED lines=8> */
[----:B------:R-:W-:-:S06]  /*fb30*/  IMAD.U32 R15, RZ, RZ, UR4 ;  /* 0x00000004ff0f7e24 */ /* 0x000fcc000f8e00ff */
[----:B------:R-:W1:Y:S02]  /*fb40*/  LDS R15, [R15.X4+0x820] ;  /* 0x000820000f0f7984 */ /* 0x000e640000004800 */
        /* <DEDUP_REMOVED lines=13> */
[----:B--2---:R-:W-:-:S04]  /*fc20*/  MOV R25, UR4 ;  /* 0x0000000400197c02 */ /* 0x004fc80008000f00 */
        /* <DEDUP_REMOVED lines=8> */
.L_x_2751:
[C---:B01---5:R-:W-:Y:S02]  /*fcb0*/  FFMA.FTZ R8, R15.reuse, R20, R8 ;  /* 0x000000140f087223 */ /* 0x063fe40000010008 */
[C---:B------:R-:W-:Y:S02]  /*fcc0*/  FFMA.FTZ R9, R15.reuse, R21, R9 ;  /* 0x000000150f097223 */ /* 0x040fe40000010009 */
[C---:B------:R-:W-:Y:S02]  /*fcd0*/  FFMA.FTZ R10, R15.reuse, R22, R10 ;  /* 0x000000160f0a7223 */ /* 0x040fe4000001000a */
[----:B------:R-:W-:Y:S02]  /*fce0*/  FFMA.FTZ R11, R15, R23, R11 ;  /* 0x000000170f0b7223 */ /* 0x000fe4000001000b */
.L_x_2750:
[----:B------:R-:W-:Y:S05]  /*fcf0*/  BSYNC B0 ;  /* 0x0000000000007941 */ /* 0x000fea0003800000 */
.L_x_2749:
        /* <DEDUP_REMOVED lines=18> */
.L_x_2752:
[----:B------:R-:W-:Y:S05]  /*fe20*/  @P0 EXIT ;  /* 0x000000000000094d */ /* 0x000fea0003800000 */
[----:B------:R-:W-:-:S05]  /*fe30*/  IMAD.MOV.U32 R2, RZ, RZ, c[0x0][0x258] ;  /* 0x00009600ff027624 */ /* 0x000fca00078e00ff */
[----:B------:R-:W-:-:S13]  /*fe40*/  ISETP.NE.AND P0, PT, R2, 0x2, PT ;  /* 0x000000020200780c */ /* 0x000fda0003f05270 */
[----:B------:R-:W-:Y:S02]  /*fe50*/  @P0 IMAD.MOV.U32 R5, RZ, RZ, 0x4 ;  /* 0x00000004ff050424 */ /* 0x000fe400078e00ff */
[----:B------:R-:W-:-:S04]  /*fe60*/  @P0 IMAD R4, R3, 0xa0, R0 ;  /* 0x000000a003040824 */ /* 0x000fc800078e0200 */
[----:B------:R-:W-:-:S05]  /*fe70*/  @P0 IMAD.WIDE R4, R4, R5, c[0x0][0x160] ;  /* 0x0000580004040625 */ /* 0x000fca00078e0205 */
[----:B------:R0:W-:Y:S01]  /*fe80*/  @P0 STG.E.128 [R4.64], R8 ;  /* 0x0000000804000986 */ /* 0x0001e2000c101d24 */
[----:B------:R-:W-:Y:S05]  /*fe90*/  @P0 EXIT ;  /* 0x000000000000094d */ /* 0x000fea0003800000 */
[----:B0-----:R-:W-:Y:S02]  /*fea0*/  IMAD.MOV.U32 R4, RZ, RZ, c[0x0][0x250] ;  /* 0x00009400ff047624 */ /* 0x001fe400078e00ff */
[----:B------:R-:W-:-:S05]  /*feb0*/  IMAD.MOV.U32 R5, RZ, RZ, c[0x0][0x254] ;  /* 0x00009500ff057624 */ /* 0x000fca00078e00ff */
[----:B------:R-:W3:Y:S01]  /*fec0*/  LDG.E R4, [R4.64] ;  /* 0x0000002404047981 */ /* 0x000ee2000c1e1900 */
[----:B------:R-:W-:Y:S02]  /*fed0*/  IMAD R3, R3, 0xa0, R0 ;  /* 0x000000a003037824 */ /* 0x000fe400078e0200 */
[C---:B---3--:R-:W-:Y:S02]  /*fee0*/  FMUL.FTZ R8, R4.reuse, R8 ;  /* 0x0000000804087220 */ /* 0x048fe40000410000 */
[C---:B------:R-:W-:Y:S02]  /*fef0*/  FMUL.FTZ R9, R4.reuse, R9 ;  /* 0x0000000904097220 */ /* 0x040fe40000410000 */
[C---:B------:R-:W-:Y:S02]  /*ff00*/  FMUL.FTZ R10, R4.reuse, R10 ;  /* 0x0000000a040a7220 */ /* 0x040fe40000410000 */
[----:B------:R-:W0:Y:S01]  /*ff10*/  F2I.S8.NTZ R8, R8 ;  /* 0x0000000800087305 */ /* 0x000e220000202100 */
[----:B------:R-:W-:-:S07]  /*ff20*/  FMUL.FTZ R11, R4, R11 ;  /* 0x0000000b040b7220 */ /* 0x000fce0000410000 */
[----:B------:R-:W1:Y:S08]  /*ff30*/  F2I.S8.NTZ R9, R9 ;  /* 0x0000000900097305 */ /* 0x000e700000202100 */
[----:B------:R-:W3:Y:S01]  /*ff40*/  F2I.S8.NTZ R10, R10 ;  /* 0x0000000a000a7305 */ /* 0x000ee20000202100 */
[----:B0-----:R-:W-:-:S04]  /*ff50*/  PRMT R2, R8, 0x8880, RZ ;  /* 0x0000888008027816 */ /* 0x001fc800000000ff */
[----:B------:R-:W-:-:S03]  /*ff60*/  PRMT R2, R2, 0x7710, RZ ;  /* 0x0000771002027816 */ /* 0x000fc600000000ff */
[----:B------:R-:W0:Y:S01]  /*ff70*/  F2I.S8.NTZ R11, R11 ;  /* 0x0000000b000b7305 */ /* 0x000e220000202100 */
[----:B-1----:R-:W-:Y:S02]  /*ff80*/  PRMT R6, R9, 0x8880, RZ ;  /* 0x0000888009067816 */ /* 0x002fe400000000ff */
        /* <DEDUP_REMOVED lines=13> */
.L_x_2691:
[----:B0-----:R-:W-:Y:S01]  /*10060*/  HFMA2.MMA R242, -RZ, RZ, 0, 5.9604644775390625e-08 ;  /* 0x00000001fff27435 */ /* 0x001fe200000001ff */
[----:B------:R-:W-:Y:S01]  /*10070*/  IMAD.MOV.U32 R9, RZ, RZ, -0x1 ;  /* 0xffffffffff097424 */ /* 0x000fe200078e00ff */
[----:B------:R-:W-:-:S04]  /*10080*/  MOV R8, 0x100a0 ;  /* 0x000100a000087802 */ /* 0x000fc80000000f00 */
[----:B--2--5:R-:W-:Y:S05]  /*10090*/  CALL.REL.NOINC `($__internal_8_$__cuda_sm70_shflsync_bfly_p) ;  /* 0x0000017000007944 */ /* 0x024fea0003c00000 */
[----:B------:R-:W-:Y:S05]  /*100a0*/  BRA `(.L_x_2753) ;  /* 0xffffd11000007947 */ /* 0x000fea000383ffff */
.L_x_2695:
[----:B0-----:R-:W-:Y:S01]  /*100b0*/  IMAD.MOV.U32 R7, RZ, RZ, R17 ;  /* 0x000000ffff077224 */ /* 0x001fe200078e0011 */
[----:B------:R-:W-:Y:S01]  /*100c0*/  MOV R8, 0x10100 ;  /* 0x0001010000087802 */ /* 0x000fe20000000f00 */
[----:B------:R-:W-:Y:S02]  /*100d0*/  IMAD.MOV.U32 R242, RZ, RZ, 0x10 ;  /* 0x00000010fff27424 */ /* 0x000fe400078e00ff */
[----:B------:R-:W-:Y:S02]  /*100e0*/  IMAD.MOV.U32 R9, RZ, RZ, -0x1 ;  /* 0xffffffffff097424 */ /* 0x000fe400078e00ff */
[----:B--2---:R-:W-:Y:S05]  /*100f0*/  CALL.REL.NOINC `($__internal_8_$__cuda_sm70_shflsync_bfly_p) ;  /* 0x0000011000007944 */ /* 0x004fea0003c00000 */
[----:B------:R-:W-:Y:S05]  /*10100*/  BRA `(.L_x_2754) ;  /* 0xffffd34000007947 */ /* 0x000fea000383ffff */
.L_x_2696:
[----:B0-----:R-:W-:Y:S01]  /*10110*/  MOV R7, R17 ;  /* 0x0000001100077202 */ /* 0x001fe20000000f00 */
[----:B------:R-:W-:Y:S01]  /*10120*/  IMAD.MOV.U32 R242, RZ, RZ, 0x8 ;  /* 0x00000008fff27424 */ /* 0x000fe200078e00ff */
[----:B------:R-:W-:Y:S01]  /*10130*/  MOV R8, 0x10160 ;  /* 0x0001016000087802 */ /* 0x000fe20000000f00 */
[----:B------:R-:W-:-:S02]  /*10140*/  IMAD.MOV.U32 R9, RZ, RZ, -0x1 ;  /* 0xffffffffff097424 */ /* 0x000fc400078e00ff */
[----:B--2---:R-:W-:Y:S05]  /*10150*/  CALL.REL.NOINC `($__internal_8_$__cuda_sm70_shflsync_bfly_p) ;  /* 0x000000b000007944 */ /* 0x004fea0003c00000 */
[----:B------:R-:W-:Y:S01]  /*10160*/  FMNMX.FTZ R7, R17, R242, !PT ;  /* 0x000000f211077209 */ /* 0x000fe20007810000 */
[----:B------:R-:W-:Y:S01]  /*10170*/  IMAD.MOV.U32 R242, RZ, RZ, 0x4 ;  /* 0x00000004fff27424 */ /* 0x000fe200078e00ff */
[----:B------:R-:W-:Y:S01]  /*10180*/  MOV R8, 0x101b0 ;  /* 0x000101b000087802 */ /* 0x000fe20000000f00 */
[----:B------:R-:W-:-:S02]  /*10190*/  IMAD.MOV.U32 R9, RZ, RZ, -0x1 ;  /* 0xffffffffff097424 */ /* 0x000fc400078e00ff */
[----:B------:R-:W-:Y:S05]  /*101a0*/  CALL.REL.NOINC `($__internal_8_$__cuda_sm70_shflsync_bfly_p) ;  /* 0x0000006000007944 */ /* 0x000fea0003c00000 */
[----:B------:R-:W-:Y:S01]  /*101b0*/  FMNMX.FTZ R7, R7, R242, !PT ;  /* 0x000000f207077209 */ /* 0x000fe20007810000 */
[----:B------:R-:W-:Y:S01]  /*101c0*/  HFMA2.MMA R242, -RZ, RZ, 0, 1.1920928955078125e-07 ;  /* 0x00000002fff27435 */ /* 0x000fe200000001ff */
[----:B------:R-:W-:Y:S01]  /*101d0*/  IMAD.MOV.U32 R9, RZ, RZ, -0x1 ;  /* 0xffffffffff097424 */ /* 0x000fe200078e00ff */
[----:B------:R-:W-:-:S04]  /*101e0*/  MOV R8, 0x10200 ;  /* 0x0001020000087802 */ /* 0x000fc80000000f00 */
[----:B------:R-:W-:Y:S05]  /*101f0*/  CALL.REL.NOINC `($__internal_8_$__cuda_sm70_shflsync_bfly_p) ;  /* 0x0000001000007944 */ /* 0x000fea0003c00000 */
[----:B------:R-:W-:Y:S05]  /*10200*/  BRA `(.L_x_2755) ;  /* 0xffffd2b000007947 */ /* 0x000fea000383ffff */
        .weak           $__internal_8_$__cuda_sm70_shflsync_bfly_p
        .type           $__internal_8_$__cuda_sm70_shflsync_bfly_p,@function
        .size           $__internal_8_$__cuda_sm70_shflsync_bfly_p,(.L_x_4314 - $__internal_8_$__cuda_sm70_shflsync_bfly_p)
$__internal_8_$__cuda_sm70_shflsync_bfly_p:
[----:B------:R-:W-:Y:S01]  /*10210*/  IMAD.MOV.U32 R243, RZ, RZ, 0x1f ;  /* 0x0000001ffff37424 */ /* 0x000fe200078e00ff */
[----:B------:R-:W-:Y:S04]  /*10220*/  WARPSYNC R9 ;  /* 0x0000000900007348 */ /* 0x000fe80003800000 */
[----:B------:R0:W1:Y:S04]  /*10230*/  SHFL.BFLY PT, R242, R7, R242, R243 ;  /* 0x0c0000f207f27389 */ /* 0x00006800000e00f3 */
[----:B0-----:R-:W0:Y:S01]  /*10240*/  S2R R243, SR_TID.X ;  /* 0x0000000000f37919 */ /* 0x001e220000002100 */
[----:B------:R-:W-:Y:S01]  /*10250*/  IMAD.MOV.U32 R9, RZ, RZ, 0x0 ;  /* 0x00000000ff097424 */ /* 0x000fe200078e00ff */
[----:B0-----:R-:W-:-:S03]  /*10260*/  LOP3.LUT R243, R243, 0x1, RZ, 0xc0, !PT ;  /* 0x00000001f3f37812 */ /* 0x001fc600078ec0ff */
[----:B-1----:R-:W-:Y:S05]  /*10270*/  RET.REL.NODEC R8 `(_ZN4mmha33masked_multihead_attention_kernelIfLi160ELi256ELi2ELi64ELi128ELb1ELb0EEEv26Multihead_attention_paramsIT_XT5_EE) ;  /* 0xfffefd8008007950 */ /* 0x002fea0003c3ffff */
.L_x_2756:
        /* <DEDUP_REMOVED lines=16> */
.L_x_4314:


//--------------------- .text._ZN4mmha33masked_multihead_attention_kernelIfLi160ELi256ELi4ELi64ELi64ELb1ELb0EEEv26Multihead_attention_paramsIT_XT5_EE --------------------------
	.section	.text._ZN4mmha33masked_multihead_attention_kernelIfLi160ELi256ELi4ELi64ELi64ELb1ELb0EEEv26Multihead_attention_paramsIT_XT5_EE,"ax",@progbits
	.sectioninfo	@"SHI_REGISTERS=244"
	.align	128
        .global         _ZN4mmha33masked_multihead_attention_kernelIfLi160ELi256ELi4ELi64ELi64ELb1ELb0EEEv26Multihead_attention_paramsIT_XT5_EE
        .type           _ZN4mmha33masked_multihead_attention_kernelIfLi160ELi256ELi4ELi64ELi64ELb1ELb0EEEv26Multihead_attention_paramsIT_XT5_EE,@function
        .size           _ZN4mmha33masked_multihead_attention_kernelIfLi160ELi256ELi4ELi64ELi64ELb1ELb0EEEv26Multihead_attention_paramsIT_XT5_EE,(.L_x_4315 - _ZN4mmha33masked_multihead_attention_kernelIfLi160ELi256ELi4ELi64ELi64ELb1ELb0EEEv26Multihead_attention_paramsIT_XT5_EE)
        .other          _ZN4mmha33masked_multihead_attention_kernelIfLi160ELi256ELi4ELi64ELi64ELb1ELb0EEEv26Multihead_attention_paramsIT_XT5_EE,@"STO_CUDA_ENTRY STV_DEFAULT"
_ZN4mmha33masked_multihead_attention_kernelIfLi160ELi256ELi4ELi64ELi64ELb1ELb0EEEv26Multihead_attention_paramsIT_XT5_EE:
.text._ZN4mmha33masked_multihead_attention_kernelIfLi160ELi256ELi4ELi64ELi64ELb1ELb0EEEv26Multihead_attention_paramsIT_XT5_EE:
        /* <DEDUP_REMOVED lines=11> */
.L_x_2757:
        /* <DEDUP_REMOVED lines=29> */
[----:B------:R-:W-:-:S06]  /*0280*/  @P1 IADD3 R27, R27, 0x1, RZ ;  /* 0x000000011b1b1810 */ /* 0x000fcc0007ffe0ff */
[----:B------:R-:W-:Y:S01]  /*0290*/  @!P3 IMAD.MOV R27, RZ, RZ, -R27 ;  /* 0x000000ffff1bb224 */ /* 0x000fe200078e0a1b */
[----:B------:R-:W-:-:S05]  /*02a0*/  @!P2 LOP3.LUT R27, RZ, c[0x0][0x1d0], RZ, 0x33, !PT ;  /* 0x00007400ff1baa12 */ /* 0x000fca00078e33ff */
[----:B------:R-:W-:-:S05]  /*02b0*/  @P4 IMAD.WIDE R6, R27, R15, c[0x0][0x240] ;  /* 0x000090001b064625 */ /* 0x000fca00078e020f */
[----:B------:R-:W3:Y:S04]  /*02c0*/  @P4 LDG.E R26, [R6.64] ;  /* 0x00000024061a4981 */ /* 0x000ee8000c1e1900 */
[----:B------:R-:W1:Y:S01]  /*02d0*/  S2R R23, SR_CTAID.X ;  /* 0x0000000000177919 */ /* 0x000e620000002500 */
[----:B------:R-:W-:Y:S02]  /*02e0*/  ISETP.NE.U32.AND P2, PT, RZ, c[0x0][0x1f8], PT ;  /* 0x00007e00ff007a0c */ /* 0x000fe40003f45070 */
[C---:B0-----:R-:W-:Y:S02]  /*02f0*/  ISETP.GT.AND P0, PT, R24.reuse, 0x27, PT ;  /* 0x000000271800780c */ /* 0x041fe40003f04270 */
[C---:B------:R-:W-:Y:S02]  /*0300*/  ISETP.LT.AND P3, PT, R24.reuse, 0x40, P4 ;  /* 0x000000401800780c */ /* 0x040fe40002761270 */
[----:B------:R-:W-:Y:S01]  /*0310*/  ISETP.NE.AND.EX P2, PT, RZ, c[0x0][0x1fc], PT, P2 ;  /* 0x00007f00ff007a0c */ /* 0x000fe20003f45320 */
[----:B------:R-:W-:Y:S01]  /*0320*/  IMAD.SHL.U32 R18, R24, 0x4, RZ ;  /* 0x0000000418127824 */ /* 0x000fe200078e00ff */
[----:B------:R-:W-:Y:S01]  /*0330*/  SHF.R.S32.HI R9, RZ, 0x1f, R28 ;  /* 0x0000001fff097819 */ /* 0x000fe2000001141c */
[----:B-1----:R-:W-:-:S04]  /*0340*/  IMAD R19, R28, c[0x0][0x1d8], R23 ;  /* 0x000076001c137a24 */ /* 0x002fc800078e0217 */
[----:B------:R-:W-:-:S06]  /*0350*/  IMAD R151, R19, 0xa0, RZ ;  /* 0x000000a013977824 */ /* 0x000fcc00078e02ff */
[C---:B------:R-:W-:Y:S01]  /*0360*/  @P2 LEA R10, P4, R28.reuse, c[0x0][0x1f8], 0x2 ;  /* 0x00007e001c0a2a11 */ /* 0x040fe200078810ff */
[----:B------:R-:W-:Y:S01]  /*0370*/  IMAD.IADD R30, R151, 0x1, R18 ;  /* 0x00000001971e7824 */ /* 0x000fe200078e0212 */
[----:B------:R-:W-:Y:S01]  /*0380*/  CS2R R32, SRZ ;  /* 0x0000000000207805 */ /* 0x000fe2000001ff00 */
[----:B------:R-:W-:Y:S01]  /*0390*/  CS2R R34, SRZ ;  /* 0x0000000000227805 */ /* 0x000fe2000001ff00 */
[----:B------:R-:W-:Y:S02]  /*03a0*/  @P2 LEA.HI.X R11, R28, c[0x0][0x1fc], R9, 0x2, P4 ;  /* 0x00007f001c0b2a11 */ /* 0x000fe400020f1409 */
[----:B------:R-:W-:-:S04]  /*03b0*/  IABS R21, c[0x0][0x1d4] ;  /* 0x0000750000157a13 */ /* 0x000fc80000000000 */
[----:B------:R-:W0:Y:S01]  /*03c0*/  I2F.RP R0, R21 ;  /* 0x0000001500007306 */ /* 0x000e220000209400 */
[----:B--2---:R-:W-:-:S05]  /*03d0*/  IADD3 R17, R25, -0x1, RZ ;  /* 0xffffffff19117810 */ /* 0x004fca0007ffe0ff */
        /* <DEDUP_REMOVED lines=8> */
[----:B0-----:R-:W0:Y:S01]  /*0460*/  MUFU.RCP R0, R0 ;  /* 0x0000000000007308 */ /* 0x001e220000001000 */
[----:B------:R-:W-:-:S04]  /*0470*/  ISETP.EQ.U32.AND P1, PT, RZ, c[0x0][0x170], PT ;  /* 0x00005c00ff007a0c */ /* 0x000fc80003f22070 */
[----:B------:R-:W-:Y:S01]  /*0480*/  ISETP.EQ.OR.EX P1, PT, RZ, c[0x0][0x174], P0, P1 ;  /* 0x00005d00ff007a0c */ /* 0x000fe20000722710 */
[----:B------:R-:W-:Y:S01]  /*0490*/  IMAD R3, R23, 0xa0, RZ ;  /* 0x000000a017037824 */ /* 0x000fe200078e02ff */
[----:B0-----:R-:W-:-:S04]  /*04a0*/  IADD3 R12, R0, 0xffffffe, RZ ;  /* 0x0ffffffe000c7810 */ /* 0x001fc80007ffe0ff */
[----:B------:R0:W2:Y:S01]  /*04b0*/  F2I.FTZ.U32.TRUNC.NTZ R13, R12 ;  /* 0x0000000c000d7305 */ /* 0x0000a2000021f000 */
[----:B------:R-:W-:Y:S02]  /*04c0*/  IMAD.MOV.U32 R22, RZ, RZ, RZ ;  /* 0x000000ffff167224 */ /* 0x000fe400078e00ff */
[----:B------:R-:W-:Y:S01]  /*04d0*/  IMAD.IADD R14, R3, 0x1, R18 ;  /* 0x00000001030e7824 */ /* 0x000fe200078e0212 */
[----:B------:R-:W-:Y:S01]  /*04e0*/  CS2R R40, SRZ ;  /* 0x0000000000287805 */ /* 0x000fe2000001ff00 */
[----:B------:R-:W-:Y:S02]  /*04f0*/  CS2R R42, SRZ ;  /* 0x00000000002a7805 */ /* 0x000fe4000001ff00 */
[----:B------:R-:W-:Y:S01]  /*0500*/  @!P1 IMAD.WIDE R6, R14, R15, c[0x0][0x170] ;  /* 0x00005c000e069625 */ /* 0x000fe200078e020f */
[----:B------:R2:W5:Y:S03]  /*0510*/  @P2 LDG.E R22, [R10.64] ;  /* 0x000000240a162981 */ /* 0x000566000c1e1900 */
[----:B0-----:R-:W-:Y:S01]  /*0520*/  IMAD.MOV.U32 R12, RZ, RZ, RZ ;  /* 0x000000ffff0c7224 */ /* 0x001fe200078e00ff */
[----:B------:R0:W5:Y:S01]  /*0530*/  @!P1 LDG.E.128 R40, [R6.64] ;  /* 0x0000002406289981 */ /* 0x000162000c1e1d00 */
[----:B--2---:R-:W-:-:S04]  /*0540*/  IMAD.MOV R10, RZ, RZ, -R13 ;  /* 0x000000ffff0a7224 */ /* 0x004fc800078e0a0d */
[----:B0-----:R-:W-:Y:S01]  /*0550*/  IMAD R7, R10, R21, RZ ;  /* 0x000000150a077224 */ /* 0x001fe200078e02ff */
[----:B------:R-:W-:-:S03]  /*0560*/  IABS R16, R17 ;  /* 0x0000001100107213 */ /* 0x000fc60000000000 */
[----:B------:R-:W-:-:S06]  /*0570*/  IMAD.HI.U32 R13, R13, R7, R12 ;  /* 0x000000070d0d7227 */ /* 0x000fcc00078e000c */
[----:B------:R-:W-:-:S04]  /*0580*/  IMAD.HI.U32 R13, R13, R16, RZ ;  /* 0x000000100d0d7227 */ /* 0x000fc800078e00ff */
[----:B------:R-:W-:-:S04]  /*0590*/  IMAD.MOV R13, RZ, RZ, -R13 ;  /* 0x000000ffff0d7224 */ /* 0x000fc800078e0a0d */
[----:B------:R-:W-:-:S05]  /*05a0*/  IMAD R16, R21, R13, R16 ;  /* 0x0000000d15107224 */ /* 0x000fca00078e0210 */
[----:B------:R-:W-:Y:S01]  /*05b0*/  ISETP.GT.U32.AND P1, PT, R21, R16, PT ;  /* 0x000000101500720c */ /* 0x000fe20003f24070 */
[----:B------:R-:W-:Y:S01]  /*05c0*/  IMAD R0, R28, c[0x0][0x1c8], R3 ;  /* 0x000072001c007a24 */ /* 0x000fe200078e0203 */
[----:B------:R-:W-:Y:S01]  /*05d0*/  BSSY B0, `(.L_x_2758) ;  /* 0x0000020000007945 */ /* 0x000fe20003800000 */
[----:B------:R-:W-:Y:S01]  /*05e0*/  ISETP.NE.AND P5, PT, RZ, c[0x0][0x1ec], PT ;  /* 0x00007b00ff007a0c */ /* 0x000fe20003fa5270 */
[----:B------:R-:W-:Y:S01]  /*05f0*/  CS2R R46, SRZ ;  /* 0x00000000002e7805 */ /* 0x000fe2000001ff00 */
[----:B------:R-:W-:-:S08]  /*0600*/  CS2R R44, SRZ ;  /* 0x00000000002c7805 */ /* 0x000fd0000001ff00 */
        /* <DEDUP_REMOVED lines=11> */
[----:B------:R-:W-:Y:S02]  /*06c0*/  @!P1 IMAD.MOV.U32 R4, RZ, RZ, c[0x0][0x248] ;  /* 0x00009200ff049624 */ /* 0x000fe400078e00ff */
        /* <DEDUP_REMOVED lines=16> */
.L_x_2759:
[----:B01----:R-:W-:Y:S05]  /*07d0*/  BSYNC B0 ;  /* 0x0000000000007941 */ /* 0x003fea0003800000 */
.L_x_2758:
        /* <DEDUP_REMOVED lines=11> */
.L_x_2761:
[----:B------:R-:W-:Y:S05]  /*0890*/  BSYNC B0 ;  /* 0x0000000000007941 */ /* 0x000fea0003800000 */
.L_x_2760:
[----:B------:R-:W-:Y:S01]  /*08a0*/  ISETP.GE.AND P0, PT, R17, RZ, PT ;  /* 0x000000ff1100720c */ /* 0x000fe20003f06270 */
[----:B------:R-:W-:Y:S01]  /*08b0*/  @!P2 IMAD.IADD R16, R16, 0x1, -R21 ;  /* 0x000000011010a824 */ /* 0x000fe200078e0a15 */
[----:B------:R-:W-:Y:S01]  /*08c0*/  ISETP.NE.AND P1, PT, RZ, c[0x0][0x1d4], PT ;  /* 0x00007500ff007a0c */ /* 0x000fe20003f25270 */
[----:B------:R-:W-:Y:S01]  /*08d0*/  ULDC.U8 UR4, c[0x0][0x1e4] ;  /* 0x0000790000047ab9 */ /* 0x000fe20000000000 */
[----:B------:R-:W-:Y:S01]  /*08e0*/  ISETP.LT.AND P2, PT, RZ, c[0x0][0x1e0], PT ;  /* 0x00007800ff007a0c */ /* 0x000fe20003f41270 */
[----:B-----5:R-:W-:Y:S02]  /*08f0*/  @!P5 FADD.FTZ R32, R32, R36 ;  /* 0x000000242020d221 */ /* 0x020fe40000010000 */
[----:B------:R-:W-:Y:S02]  /*0900*/  @!P5 FADD.FTZ R33, R33, R37 ;  /* 0x000000252121d221 */ /* 0x000fe40000010000 */
[----:B------:R-:W-:Y:S02]  /*0910*/  @!P5 FADD.FTZ R34, R34, R38 ;  /* 0x000000262222d221 */ /* 0x000fe40000010000 */
[----:B------:R-:W-:-:S02]  /*0920*/  @!P5 FADD.FTZ R35, R35, R39 ;  /* 0x000000272323d221 */ /* 0x000fc40000010000 */
[----:B------:R-:W-:Y:S01]  /*0930*/  @!P0 IMAD.MOV R16, RZ, RZ, -R16 ;  /* 0x000000ffff108224 */ /* 0x000fe200078e0a10 */
[----:B------:R-:W-:Y:S01]  /*0940*/  ISETP.GE.AND P0, PT, R24, 0x40, PT ;  /* 0x000000401800780c */ /* 0x000fe20003f06270 */
[----:B------:R-:W-:Y:S01]  /*0950*/  IMAD R124, R27, c[0x0][0x1d8], RZ ;  /* 0x000076001b7c7a24 */ /* 0x000fe200078e02ff */
[----:B------:R-:W-:Y:S01]  /*0960*/  @!P1 LOP3.LUT R16, RZ, c[0x0][0x1d4], RZ, 0x33, !PT ;  /* 0x00007500ff109a12 */ /* 0x000fe200078e33ff */
[----:B------:R-:W-:Y:S01]  /*0970*/  @P3 FMUL.FTZ R32, R32, R48 ;  /* 0x0000003020203220 */ /* 0x000fe20000410000 */
[----:B------:R-:W-:Y:S01]  /*0980*/  ISETP.NE.AND P1, PT, RZ, UR4, PT ;  /* 0x00000004ff007c0c */ /* 0x000fe2000bf25270 */
[----:B------:R-:W-:Y:S02]  /*0990*/  @P3 FMUL.FTZ R33, R33, R49 ;  /* 0x0000003121213220 */ /* 0x000fe40000410000 */
[----:B------:R-:W-:Y:S02]  /*09a0*/  @P3 FMUL.FTZ R34, R34, R50 ;  /* 0x0000003222223220 */ /* 0x000fe40000410000 */
[----:B------:R-:W-:-:S02]  /*09b0*/  @P3 FMUL.FTZ R35, R35, R51 ;  /* 0x0000003323233220 */ /* 0x000fc40000410000 */
[----:B------:R-:W-:Y:S02]  /*09c0*/  FADD.FTZ R40, R40, R44 ;  /* 0x0000002c28287221 */ /* 0x000fe40000010000 */
[----:B------:R-:W-:Y:S02]  /*09d0*/  FADD.FTZ R41, R41, R45 ;  /* 0x0000002d29297221 */ /* 0x000fe40000010000 */
        /* <DEDUP_REMOVED lines=60> */
.L_x_2764:
        /* <DEDUP_REMOVED lines=9> */
.L_x_2765:
        /* <DEDUP_REMOVED lines=54> */
.L_x_2769:
        /* <DEDUP_REMOVED lines=51> */
.L_x_2772:
[----:B0-----:R-:W-:Y:S05]  /*14c0*/  BSYNC B2 ;  /* 0x0000000000027941 */ /* 0x001fea0003800000 */
.L_x_2771:
[----:B----4-:R0:W-:Y:S04]  /*14d0*/  STS [R29], R32 ;  /* 0x000000201d007388 */ /* 0x0101e80000000800 */
[----:B---3--:R0:W-:Y:S04]  /*14e0*/  STS [R29+0x4], R34 ;  /* 0x000004221d007388 */ /* 0x0081e80000000800 */
[----:B--2---:R0:W-:Y:S04]  /*14f0*/  STS [R44], R33 ;  /* 0x000000212c007388 */ /* 0x0041e80000000800 */
[----:B-1----:R0:W-:Y:S02]  /*1500*/  STS [R44+0x4], R35 ;  /* 0x000004232c007388 */ /* 0x0021e40000000800 */
.L_x_2770:
[----:B------:R-:W-:Y:S05]  /*1510*/  BSYNC B1 ;  /* 0x0000000000017941 */ /* 0x000fea0003800000 */
.L_x_2768:
[----:B-1----:R1:W-:Y:S04]  /*1520*/  STS [R21], R40 ;  /* 0x0000002815007388 */ /* 0x0023e80000000800 */
[----:B--2---:R1:W-:Y:S04]  /*1530*/  STS [R21+0x4], R42 ;  /* 0x0000042a15007388 */ /* 0x0043e80000000800 */
[----:B---3--:R1:W-:Y:S04]  /*1540*/  STS [R20], R41 ;  /* 0x0000002914007388 */ /* 0x0083e80000000800 */
[----:B----4-:R1:W-:Y:S02]  /*1550*/  STS [R20+0x4], R43 ;  /* 0x0000042b14007388 */ /* 0x0103e40000000800 */
.L_x_2767:
[----:B------:R-:W-:Y:S05]  /*1560*/  BSYNC B0 ;  /* 0x0000000000007941 */ /* 0x000fea0003800000 */
.L_x_2766:
[----:B------:R-:W-:Y:S06]  /*1570*/  BAR.SYNC.DEFER_BLOCKING 0x0 ;  /* 0x0000000000007b1d */ /* 0x000fec0000010000 */
[----:B------:R-:W-:Y:S01]  /*1580*/  BSSY B0, `(.L_x_2773) ;  /* 0x0000005000007945 */ /* 0x000fe20003800000 */
[----:B------:R-:W-:Y:S05]  /*1590*/  @!P6 BRA `(.L_x_2774) ;  /* 0x000000300000e947 */ /* 0x000fea0003800000 */
[----:B------:R-:W-:Y:S01]  /*15a0*/  ISETP.NE.AND P0, PT, RZ, c[0x0][0x1ec], PT ;  /* 0x00007b00ff007a0c */ /* 0x000fe20003f05270 */
[----:B01----:R0:W1:-:S12]  /*15b0*/  LDS.128 R40, [R14] ;  /* 0x000000000e287984 */ /* 0x0030580000000c00 */
[----:B------:R0:W2:Y:S02]  /*15c0*/  @!P0 LDS.128 R32, [R15] ;  /* 0x000000000f208984 */ /* 0x0000a40000000c00 */
.L_x_2774:
[----:B------:R-:W-:Y:S05]  /*15d0*/  BSYNC B0 ;  /* 0x0000000000007941 */ /* 0x000fea0003800000 */
.L_x_2773:
[----:B------:R-:W-:Y:S06]  /*15e0*/  BAR.SYNC.DEFER_BLOCKING 0x0 ;  /* 0x0000000000007b1d */ /* 0x000fec0000010000 */
[----:B------:R-:W-:Y:S05]  /*15f0*/  BRA `(.L_x_2763) ;  /* 0x000004c000007947 */ /* 0x000fea0003800000 */
.L_x_2762:
        /* <DEDUP_REMOVED lines=35> */
.L_x_2775:
        /* <DEDUP_REMOVED lines=40> */
.L_x_2776:
[----:B------:R-:W-:Y:S05]  /*1ab0*/  BSYNC B0 ;  /* 0x0000000000007941 */ /* 0x000fea0003800000 */
.L_x_2763:
[----:B------:R-:W-:Y:S01]  /*1ac0*/  ISETP.GT.AND P0, PT, R24, 0x3f, PT ;  /* 0x0000003f1800780c */ /* 0x000fe20003f04270 */
[----:B------:R-:W-:Y:S01]  /*1ad0*/  BSSY B0, `(.L_x_2777) ;  /* 0x0000010000007945 */ /* 0x000fe20003800000 */
[----:B------:R-:W-:-:S11]  /*1ae0*/  IMAD.MOV.U32 R0, RZ, RZ, RZ ;  /* 0x000000ffff007224 */ /* 0x000fd600078e00ff */
[----:B------:R-:W-:Y:S05]  /*1af0*/  @P0 BRA `(.L_x_2778) ;  /* 0x000000d000000947 */ /* 0x000fea0003800000 */
[----:B------:R-:W-:Y:S01]  /*1b00*/  ISETP.NE.AND P1, PT, RZ, c[0x0][0x1ec], PT ;  /* 0x00007b00ff007a0c */ /* 0x000fe20003f25270 */
[----:B-1----:R1:W-:Y:S01]  /*1b10*/  STS.128 [R24.X16+0x10], R40 ;  /* 0x0000102818007388 */ /* 0x0023e2000000cc00 */
[----:B--2---:R-:W-:Y:S02]  /*1b20*/  FMUL.FTZ R0, R40, R32 ;  /* 0x0000002028007220 */ /* 0x004fe40000410000 */
[----:B------:R-:W-:-:S09]  /*1b30*/  ISETP.GT.OR P0, PT, R24, 0x27, P1 ;  /* 0x000000271800780c */ /* 0x000fd20000f04670 */
[----:B------:R1:W-:Y:S04]  /*1b40*/  @!P1 STS.128 [R24.X16+0x410], R36 ;  /* 0x0004102418009388 */ /* 0x0003e8000000cc00 */
[----:B------:R-:W-:Y:S02]  /*1b50*/  @!P0 IMAD.SHL.U32 R3, R16, 0x4, RZ ;  /* 0x0000000410038824 */ /* 0x000fe400078e00ff */
[----:B------:R-:W-:Y:S02]  /*1b60*/  @!P0 IMAD.MOV.U32 R4, RZ, RZ, 0x4 ;  /* 0x00000004ff048424 */ /* 0x000fe400078e00ff */
[----:B------:R-:W-:-:S04]  /*1b70*/  @!P0 IMAD R3, R30, c[0x0][0x1d4], R3 ;  /* 0x000075001e038a24 */ /* 0x000fc800078e0203 */
[----:B------:R-:W-:-:S04]  /*1b80*/  @!P0 IMAD.WIDE R4, R3, R4, c[0x0][0x198] ;  /* 0x0000660003048625 */ /* 0x000fc800078e0204 */
[----:B------:R-:W-:Y:S01]  /*1b90*/  FFMA.FTZ R3, R41, R33, R0 ;  /* 0x0000002129037223 */ /* 0x000fe20000010000 */
[----:B------:R1:W-:Y:S03]  /*1ba0*/  @!P0 STG.E.128 [R4.64], R32 ;  /* 0x0000002004008986 */ /* 0x0003e6000c101d24 */
[----:B------:R-:W-:-:S04]  /*1bb0*/  FFMA.FTZ R0, R42, R34, R3 ;  /* 0x000000222a007223 */ /* 0x000fc80000010003 */
[----:B------:R-:W-:Y:S02]  /*1bc0*/  FFMA.FTZ R0, R43, R35, R0 ;  /* 0x000000232b007223 */ /* 0x000fe40000010000 */
.L_x_2778:
[----:B------:R-:W-:Y:S05]  /*1bd0*/  BSYNC B0 ;  /* 0x0000000000007941 */ /* 0x000fea0003800000 */
.L_x_2777:
        /* <DEDUP_REMOVED lines=38> */
.L_x_2781:
[----:B------:R1:W-:Y:S02]  /*1e40*/  STS [R8.X4+0x810], R3 ;  /* 0x0008100308007388 */ /* 0x0003e40000004800 */
.L_x_2780:
[----:B------:R-:W-:Y:S05]  /*1e50*/  BSYNC B0 ;  /* 0x0000000000007941 */ /* 0x000fea0003800000 */
.L_x_2779:
[----:B------:R-:W-:Y:S01]  /*1e60*/  BAR.SYNC.DEFER_BLOCKING 0x0 ;  /* 0x0000000000007b1d */ /* 0x000fe20000010000 */
[----:B-1----:R-:W-:Y:S02]  /*1e70*/  SHF.R.S32.HI R5, RZ, 0x1f, R24 ;  /* 0x0000001fff057819 */ /* 0x002fe40000011418 */
        /* <DEDUP_REMOVED lines=12> */
[----:B------:R1:W3:Y:S04]  /*1f40*/  LDS R5, [R0.X4+0x10] ;  /* 0x0000100000057984 */ /* 0x0002e80000004800 */
        /* <DEDUP_REMOVED lines=129> */
.L_x_2782:
[----:B-1234-:R-:W-:Y:S01]  /*2760*/  BSSY B0, `(.L_x_2783) ;  /* 0x000079b000007945 */ /* 0x01efe20003800000 */
[----:B------:R-:W-:Y:S05]  /*2770*/  @P0 BRA `(.L_x_2784) ;  /* 0x0000799000000947 */ /* 0x000fea0003800000 */
[----:B------:R-:W-:Y:S02]  /*2780*/  IMAD R125, R124, 0xa0, RZ ;  /* 0x000000a07c7d7824 */ /* 0x000fe400078e02ff */
[----:B------:R-:W-:-:S02]  /*2790*/  IMAD R127, R26, c[0x0][0x1d8], R23 ;  /* 0x000076001a7f7a24 */ /* 0x000fc400078e0217 */
[--C-:B------:R-:W-:Y:S02]  /*27a0*/  IMAD R151, R151, c[0x0][0x1d4], R0.reuse ;  /* 0x0000750097977a24 */ /* 0x100fe400078e0200 */
[--C-:B------:R-:W-:Y:S02]  /*27b0*/  IMAD R152, R125, c[0x0][0x1d4], R0.reuse ;  /* 0x000075007d987a24 */ /* 0x100fe400078e0200 */
[----:B------:R-:W-:Y:S01]  /*27c0*/  IMAD R0, R127, 0xa0, R0 ;  /* 0x000000a07f007824 */ /* 0x000fe200078e0200 */
[----:B------:R-:W-:Y:S01]  /*27d0*/  SHF.R.S32.HI R156, RZ, 0x1f, R151 ;  /* 0x0000001fff9c7819 */ /* 0x000fe20000011497 */
[----:B------:R-:W-:Y:S01]  /*27e0*/  IMAD.MOV.U32 R155, RZ, RZ, c[0x0][0x1e8] ;  /* 0x00007a00ff9b7624 */ /* 0x000fe200078e00ff */
[----:B------:R-:W-:Y:S01]  /*27f0*/  SHF.R.S32.HI R157, RZ, 0x1f, R152 ;  /* 0x0000001fff9d7819 */ /* 0x000fe20000011498 */
[----:B------:R-:W-:Y:S01]  /*2800*/  IMAD.MOV.U32 R127, RZ, RZ, 0x4 ;  /* 0x00000004ff7f7424 */ /* 0x000fe200078e00ff */
[C---:B------:R-:W-:Y:S01]  /*2810*/  IADD3 R126, R0.reuse, 0x4, RZ ;  /* 0x00000004007e7810 */ /* 0x040fe20007ffe0ff */
[----:B------:R-:W-:Y:S01]  /*2820*/  IMAD.MOV.U32 R153, RZ, RZ, 0xa0 ;  /* 0x000000a0ff997424 */ /* 0x000fe200078e00ff */
[----:B------:R-:W-:Y:S01]  /*2830*/  IADD3 R155, R155, c[0x0][0x210], RZ ;  /* 0x000084009b9b7a10 */ /* 0x000fe20007ffe0ff */
[----:B------:R-:W-:-:S04]  /*2840*/  IMAD.WIDE R124, R0, R127, c[0x0][0x230] ;  /* 0x00008c00007c7625 */ /* 0x000fc800078e027f */
[----:B------:R-:W-:Y:S02]  /*2850*/  IMAD R153, R153, c[0x0][0x1d4], RZ ;  /* 0x0000750099997a24 */ /* 0x000fe400078e02ff */
[----:B------:R-:W-:-:S04]  /*2860*/  IMAD.WIDE R126, R126, R127, c[0x0][0x230] ;  /* 0x00008c007e7e7625 */ /* 0x000fc800078e027f */
.L_x_3045:
        /* <DEDUP_REMOVED lines=43> */
.L_x_2788:
[----:B------:R-:W-:Y:S05]  /*2b20*/  BSYNC B2 ;  /* 0x0000000000027941 */ /* 0x000fea0003800000 */
.L_x_2787:
[----:B------:R-:W-:Y:S02]  /*2b30*/  ULDC UR4, c[0x0][0x1ec] ;  /* 0x00007b0000047ab9 */ /* 0x000fe40000000800 */
[----:B------:R-:W-:-:S06]  /*2b40*/  UISETP.NE.AND UP0, UPT, URZ, UR4, UPT ;  /* 0x000000043f00728c */ /* 0x000fcc000bf05270 */
[----:B------:R-:W-:-:S13]  /*2b50*/  PLOP3.LUT P2, PT, PT, PT, UP0, 0x80, 0x0 ;  /* 0x000000000000781c */ /* 0x000fda0003f4f008 */
[----:B------:R-:W-:Y:S05]  /*2b60*/  @P2 BRA `(.L_x_2786) ;  /* 0x0000009000002947 */ /* 0x000fea0003800000 */
[----:B------:R-:W-:-:S13]  /*2b70*/  ISETP.NE.AND P5, PT, R2, RZ, PT ;  /* 0x000000ff0200720c */ /* 0x000fda0003fa5270 */
[----:B-1----:R-:W2:Y:S01]  /*2b80*/  @P5 LDG.E R161, [R124.64] ;  /* 0x000000247ca15981 */ /* 0x002ea2000c1e1900 */
[----:B------:R-:W-:Y:S01]  /*2b90*/  @!P3 IADD3 R129, P4, R151, R208, RZ ;  /* 0x000000d09781b210 */ /* 0x000fe20007f9e0ff */
[----:B-----5:R-:W-:-:S03]  /*2ba0*/  FADD.FTZ R160, R81, R160 ;  /* 0x000000a051a07221 */ /* 0x020fc60000010000 */
[----:B------:R-:W-:Y:S02]  /*2bb0*/  @!P3 LEA.HI.X.SX32 R208, R208, R156, 0x1, P4 ;  /* 0x0000009cd0d0b211 */ /* 0x000fe400020f0eff */
[----:B------:R-:W-:-:S04]  /*2bc0*/  @!P3 LEA R128, P4, R129, c[0x0][0x198], 0x2 ;  /* 0x000066008180ba11 */ /* 0x000fc800078810ff */
[----:B------:R-:W-:Y:S01]  /*2bd0*/  @!P3 LEA.HI.X R129, R129, c[0x0][0x19c], R208, 0x2, P4 ;  /* 0x000067008181ba11 */ /* 0x000fe200020f14d0 */
[----:B--2---:R-:W-:-:S05]  /*2be0*/  @P5 FMUL.FTZ R160, R160, R161 ;  /* 0x000000a1a0a05220 */ /* 0x004fca0000410000 */
[----:B------:R1:W-:Y:S03]  /*2bf0*/  @!P3 STG.E [R128.64], R160 ;  /* 0x000000a08000b986 */ /* 0x0003e6000c101924 */
.L_x_2786:
[----:B------:R-:W-:Y:S05]  /*2c00*/  BSYNC B1 ;  /* 0x0000000000017941 */ /* 0x000fea0003800000 */
.L_x_2785:
[----:B------:R-:W-:Y:S01]  /*2c10*/  BSSY B1, `(.L_x_2789) ;  /* 0x000001e000017945 */ /* 0x000fe20003800000 */
[----:B------:R-:W-:Y:S05]  /*2c20*/  @P1 BRA `(.L_x_2790) ;  /* 0x000001c000001947 */ /* 0x000fea0003800000 */
[----:B-1----:R-:W-:Y:S01]  /*2c30*/  IADD3 R128, R158, c[0x0][0x1d4], RZ ;  /* 0x000075009e807a10 */ /* 0x002fe20007ffe0ff */
        /* <DEDUP_REMOVED lines=10> */
.L_x_2792:
[----:B------:R-:W-:Y:S05]  /*2ce0*/  BSYNC B2 ;  /* 0x0000000000027941 */ /* 0x000fea0003800000 */
.L_x_2791:
[----:B------:R-:W-:Y:S02]  /*2cf0*/  ULDC UR4, c[0x0][0x1ec] ;  /* 0x00007b0000047ab9 */ /* 0x000fe40000000800 */
[----:B------:R-:W-:-:S06]  /*2d00*/  UISETP.NE.AND UP0, UPT, URZ, UR4, UPT ;  /* 0x000000043f00728c */ /* 0x000fcc000bf05270 */
[----:B------:R-:W-:-:S13]  /*2d10*/  PLOP3.LUT P2, PT, PT, PT, UP0, 0x80, 0x0 ;  /* 0x000000000000781c */ /* 0x000fda0003f4f008 */
[----:B------:R-:W-:Y:S05]  /*2d20*/  @P2 BRA `(.L_x_2790) ;  /* 0x000000c000002947 */ /* 0x000fea0003800000 */
[----:B------:R-:W-:-:S13]  /*2d30*/  ISETP.NE.AND P5, PT, R2, RZ, PT ;  /* 0x000000ff0200720c */ /* 0x000fda0003fa5270 */
[----:B------:R-:W2:Y:S01]  /*2d40*/  @P5 LDG.E R208, [R126.64] ;  /* 0x000000247ed05981 */ /* 0x000ea2000c1e1900 */
[----:B-1----:R-:W-:Y:S01]  /*2d50*/  @!P3 IADD3 R129, P4, R151, R210, RZ ;  /* 0x000000d29781b210 */ /* 0x002fe20007f9e0ff */
[----:B-----5:R-:W-:-:S03]  /*2d60*/  FADD.FTZ R159, R82, R159 ;  /* 0x0000009f529f7221 */ /* 0x020fc60000010000 */
[----:B------:R-:W-:Y:S01]  /*2d70*/  @!P3 LEA.HI.X.SX32 R210, R210, R156, 0x1, P4 ;  /* 0x0000009cd2d2b211 */ /* 0x000fe200020f0eff */
[----:B------:R-:W-:Y:S01]  /*2d80*/  IMAD.MOV.U32 R161, RZ, RZ, R159 ;  /* 0x000000ffffa17224 */ /* 0x000fe200078e009f */
[----:B------:R-:W-:-:S04]  /*2d90*/  @!P3 LEA R128, P4, R129, c[0x0][0x198], 0x2 ;  /* 0x000066008180ba11 */ /* 0x000fc800078810ff */
[----:B------:R-:W-:Y:S01]  /*2da0*/  @!P3 LEA.HI.X R129, R129, c[0x0][0x19c], R210, 0x2, P4 ;  /* 0x000067008181ba11 */ /* 0x000fe200020f14d2 */
[----:B--2---:R-:W-:-:S04]  /*2db0*/  @P5 FMUL.FTZ R161, R159, R208 ;  /* 0x000000d09fa15220 */ /* 0x004fc80000410000 */
[--C-:B------:R-:W-:Y:S01]  /*2dc0*/  IMAD.MOV.U32 R159, RZ, RZ, R161.reuse ;  /* 0x000000ffff9f7224 */ /* 0x100fe200078e00a1 */
[----:B------:R1:W-:Y:S01]  /*2dd0*/  @!P3 STG.E [R128.64], R161 ;  /* 0x000000a18000b986 */ /* 0x0003e2000c101924 */
[----:B------:R-:W-:-:S03]  /*2de0*/  @!P3 IMAD.MOV.U32 R159, RZ, RZ, R161 ;  /* 0x000000ffff9fb224 */ /* 0x000fc600078e00a1 */
.L_x_2790:
[----:B------:R-:W-:Y:S05]  /*2df0*/  BSYNC B1 ;  /* 0x0000000000017941 */ /* 0x000fea0003800000 */
.L_x_2789:
        /* <DEDUP_REMOVED lines=14> */
.L_x_2796:
[----:B------:R-:W-:Y:S05]  /*2ee0*/  BSYNC B2 ;  /* 0x0000000000027941 */ /* 0x000fea0003800000 */
.L_x_2795:
[----:B------:R-:W-:Y:S02]  /*2ef0*/  ULDC UR4, c[0x0][0x1ec] ;  /* 0x00007b0000047ab9 */ /* 0x000fe40000000800 */
[----:B------:R-:W-:-:S06]  /*2f00*/  UISETP.NE.AND UP0, UPT, URZ, UR4, UPT ;  /* 0x000000043f00728c */ /* 0x000fcc000bf05270 */
[----:B------:R-:W-:-:S13]  /*2f10*/  PLOP3.LUT P2, PT, PT, PT, UP0, 0x80, 0x0 ;  /* 0x000000000000781c */ /* 0x000fda0003f4f008 */
[----:B------:R-:W-:Y:S05]  /*2f20*/  @P2 BRA `(.L_x_2794) ;  /* 0x0000009000002947 */ /* 0x000fea0003800000 */
[----:B------:R-:W-:-:S13]  /*2f30*/  ISETP.NE.AND P5, PT, R2, RZ, PT ;  /* 0x000000ff0200720c */ /* 0x000fda0003fa5270 */
[----:B------:R-:W2:Y:S01]  /*2f40*/  @P5 LDG.E R161, [R126.64+0x10] ;  /* 0x000010247ea15981 */ /* 0x000ea2000c1e1900 */
[----:B-1----:R-:W-:Y:S01]  /*2f50*/  @!P3 IADD3 R129, P4, R151, R208, RZ ;  /* 0x000000d09781b210 */ /* 0x002fe20007f9e0ff */
[----:B-----5:R-:W-:-:S03]  /*2f60*/  FADD.FTZ R162, R83, R162 ;  /* 0x000000a253a27221 */ /* 0x020fc60000010000 */
[----:B------:R-:W-:Y:S02]  /*2f70*/  @!P3 LEA.HI.X.SX32 R208, R208, R156, 0x1, P4 ;  /* 0x0000009cd0d0b211 */ /* 0x000fe400020f0eff */
[----:B------:R-:W-:-:S04]  /*2f80*/  @!P3 LEA R128, P4, R129, c[0x0][0x198], 0x2 ;  /* 0x000066008180ba11 */ /* 0x000fc800078810ff */
[----:B------:R-:W-:Y:S01]  /*2f90*/  @!P3 LEA.HI.X R129, R129, c[0x0][0x19c], R208, 0x2, P4 ;  /* 0x000067008181ba11 */ /* 0x000fe200020f14d0 */
[----:B--2---:R-:W-:-:S05]  /*2fa0*/  @P5 FMUL.FTZ R162, R162, R161 ;  /* 0x000000a1a2a25220 */ /* 0x004fca0000410000 */
[----:B------:R1:W-:Y:S03]  /*2fb0*/  @!P3 STG.E [R128.64], R162 ;  /* 0x000000a28000b986 */ /* 0x0003e6000c101924 */
.L_x_2794:
[----:B------:R-:W-:Y:S05]  /*2fc0*/  BSYNC B1 ;  /* 0x0000000000017941 */ /* 0x000fea0003800000 */
.L_x_2793:
[----:B------:R-:W-:Y:S01]  /*2fd0*/  BSSY B1, `(.L_x_2797) ;  /* 0x000001c000017945 */ /* 0x000fe20003800000 */
[----:B-1----:R-:W-:Y:S01]  /*2fe0*/  IMAD.MOV.U32 R161, RZ, RZ, c[0x0][0x1d4] ;  /* 0x00007500ffa17624 */ /* 0x002fe200078e00ff */
[----:B------:R-:W-:Y:S05]  /*2ff0*/  @P1 BRA `(.L_x_2798) ;  /* 0x0000019000001947 */ /* 0x000fea0003800000 */
[----:B------:R-:W-:Y:S01]  /*3000*/  IMAD R128, R161, 0x3, R158 ;  /* 0x00000003a1807824 */ /* 0x000fe200078e029e */
        /* <DEDUP_REMOVED lines=10> */
.L_x_2800:
[----:B------:R-:W-:Y:S05]  /*30b0*/  BSYNC B2 ;  /* 0x0000000000027941 */ /* 0x000fea0003800000 */
.L_x_2799:
[----:B------:R-:W-:Y:S02]  /*30c0*/  ULDC UR4, c[0x0][0x1ec] ;  /* 0x00007b0000047ab9 */ /* 0x000fe40000000800 */
[----:B------:R-:W-:-:S06]  /*30d0*/  UISETP.NE.AND UP0, UPT, URZ, UR4, UPT ;  /* 0x000000043f00728c */ /* 0x000fcc000bf05270 */
[----:B------:R-:W-:-:S13]  /*30e0*/  PLOP3.LUT P2, PT, PT, PT, UP0, 0x80, 0x0 ;  /* 0x000000000000781c */ /* 0x000fda0003f4f008 */
[----:B------:R-:W-:Y:S05]  /*30f0*/  @P2 BRA `(.L_x_2798) ;  /* 0x0000009000002947 */ /* 0x000fea0003800000 */
[----:B------:R-:W-:-:S13]  /*3100*/  ISETP.NE.AND P5, PT, R2, RZ, PT ;  /* 0x000000ff0200720c */ /* 0x000fda0003fa5270 */
[----:B------:R-:W2:Y:S01]  /*3110*/  @P5 LDG.E R208, [R126.64+0x20] ;  /* 0x000020247ed05981 */ /* 0x000ea2000c1e1900 */
[----:B-1----:R-:W-:Y:S01]  /*3120*/  @!P3 IADD3 R129, P4, R151, R210, RZ ;  /* 0x000000d29781b210 */ /* 0x002fe20007f9e0ff */
[----:B0----5:R-:W-:-:S03]  /*3130*/  FADD.FTZ R163, R84, R163 ;  /* 0x000000a354a37221 */ /* 0x021fc60000010000 */
[----:B------:R-:W-:Y:S02]  /*3140*/  @!P3 LEA.HI.X.SX32 R210, R210, R156, 0x1, P4 ;  /* 0x0000009cd2d2b211 */ /* 0x000fe400020f0eff */
[----:B------:R-:W-:-:S04]  /*3150*/  @!P3 LEA R128, P4, R129, c[0x0][0x198], 0x2 ;  /* 0x000066008180ba11 */ /* 0x000fc800078810ff */
[----:B------:R-:W-:Y:S01]  /*3160*/  @!P3 LEA.HI.X R129, R129, c[0x0][0x19c], R210, 0x2, P4 ;  /* 0x000067008181ba11 */ /* 0x000fe200020f14d2 */
[----:B--2---:R-:W-:-:S05]  /*3170*/  @P5 FMUL.FTZ R163, R163, R208 ;  /* 0x000000d0a3a35220 */ /* 0x004fca0000410000 */
[----:B------:R0:W-:Y:S03]  /*3180*/  @!P3 STG.E [R128.64], R163 ;  /* 0x000000a38000b986 */ /* 0x0001e6000c101924 */
.L_x_2798:
[----:B------:R-:W-:Y:S05]  /*3190*/  BSYNC B1 ;  /* 0x0000000000017941 */ /* 0x000fea0003800000 */
.L_x_2797:
[----:B------:R-:W-:Y:S01]  /*31a0*/  BSSY B1, `(.L_x_2801) ;  /* 0x000001b000017945 */ /* 0x000fe20003800000 */
[----:B------:R-:W-:Y:S05]  /*31b0*/  @P1 BRA `(.L_x_2802) ;  /* 0x0000019000001947 */ /* 0x000fea0003800000 */
[----:B01----:R-:W-:Y:S01]  /*31c0*/  IMAD R128, R161, 0x4, R158 ;  /* 0x00000004a1807824 */ /* 0x003fe200078e029e */
        /* <DEDUP_REMOVED lines=10> */
.L_x_2804:
[----:B------:R-:W-:Y:S05]  /*3270*/  BSYNC B2 ;  /* 0x0000000000027941 */ /* 0x000fea0003800000 */
.L_x_2803:
[----:B------:R-:W-:Y:S02]  /*3280*/  ULDC UR4, c[0x0][0x1ec] ;  /* 0x00007b0000047ab9 */ /* 0x000fe40000000800 */
[----:B------:R-:W-:-:S06]  /*3290*/  UISETP.NE.AND UP0, UPT, URZ, UR4, UPT ;  /* 0x000000043f00728c */ /* 0x000fcc000bf05270 */
[----:B------:R-:W-:-:S13]  /*32a0*/  PLOP3.LUT P2, PT, PT, PT, UP0, 0x80, 0x0 ;  /* 0x000000000000781c */ /* 0x000fda0003f4f008 */
[----:B------:R-:W-:Y:S05]  /*32b0*/  @P2 BRA `(.L_x_2802) ;  /* 0x0000009000002947 */ /* 0x000fea0003800000 */
[----:B------:R-:W-:-:S13]  /*32c0*/  ISETP.NE.AND P5, PT, R2, RZ, PT ;  /* 0x000000ff0200720c */ /* 0x000fda0003fa5270 */
[----:B------:R-:W2:Y:S01]  /*32d0*/  @P5 LDG.E R239, [R126.64+0x30] ;  /* 0x000030247eef5981 */ /* 0x000ea2000c1e1900 */
[----:B0-----:R-:W-:Y:S01]  /*32e0*/  @!P3 IADD3 R129, P4, R151, R208, RZ ;  /* 0x000000d09781b210 */ /* 0x001fe20007f9e0ff */
[----:B-----5:R-:W-:-:S03]  /*32f0*/  FADD.FTZ R164, R85, R164 ;  /* 0x000000a455a47221 */ /* 0x020fc60000010000 */
[----:B------:R-:W-:Y:S02]  /*3300*/  @!P3 LEA.HI.X.SX32 R208, R208, R156, 0x1, P4 ;  /* 0x0000009cd0d0b211 */ /* 0x000fe400020f0eff */
[----:B------:R-:W-:-:S04]  /*3310*/  @!P3 LEA R128, P4, R129, c[0x0][0x198], 0x2 ;  /* 0x000066008180ba11 */ /* 0x000fc800078810ff */
[----:B------:R-:W-:Y:S01]  /*3320*/  @!P3 LEA.HI.X R129, R129, c[0x0][0x19c], R208, 0x2, P4 ;  /* 0x000067008181ba11 */ /* 0x000fe200020f14d0 */
[----:B--2---:R-:W-:-:S05]  /*3330*/  @P5 FMUL.FTZ R164, R164, R239 ;  /* 0x000000efa4a45220 */ /* 0x004fca0000410000 */
[----:B------:R0:W-:Y:S03]  /*3340*/  @!P3 STG.E [R128.64], R164 ;  /* 0x000000a48000b986 */ /* 0x0001e6000c101924 */
.L_x_2802:
[----:B------:R-:W-:Y:S05]  /*3350*/  BSYNC B1 ;  /* 0x0000000000017941 */ /* 0x000fea0003800000 */
.L_x_2801:
        /* <DEDUP_REMOVED lines=13> */
.L_x_2808:
[----:B------:R-:W-:Y:S05]  /*3430*/  BSYNC B2 ;  /* 0x0000000000027941 */ /* 0x000fea0003800000 */
.L_x_2807:
        /* <DEDUP_REMOVED lines=13> */
.L_x_2806:
[----:B------:R-:W-:Y:S05]  /*3510*/  BSYNC B1 ;  /* 0x0000000000017941 */ /* 0x000fea0003800000 */
.L_x_2805:
        /* <DEDUP_REMOVED lines=13> */
.L_x_2812:
[----:B------:R-:W-:Y:S05]  /*35f0*/  BSYNC B2 ;  /* 0x0000000000027941 */ /* 0x000fea0003800000 */
.L_x_2811:
        /* <DEDUP_REMOVED lines=13> */
.L_x_2810:
[----:B------:R-:W-:Y:S05]  /*36d0*/  BSYNC B1 ;  /* 0x0000000000017941 */ /* 0x000fea0003800000 */
.L_x_2809:
        /* <DEDUP_REMOVED lines=13> */
.L_x_2816:
[----:B------:R-:W-:Y:S05]  /*37b0*/  BSYNC B2 ;  /* 0x0000000000027941 */ /* 0x000fea0003800000 */
.L_x_2815:
        /* <DEDUP_REMOVED lines=13> */
.L_x_2814:
[----:B------:R-:W-:Y:S05]  /*3890*/  BSYNC B1 ;  /* 0x0000000000017941 */ /* 0x000fea0003800000 */
.L_x_2813:
        /* <DEDUP_REMOVED lines=13> */
.L_x_2820:
[----:B------:R-:W-:Y:S05]  /*3970*/  BSYNC B2 ;  /* 0x0000000000027941 */ /* 0x000fea0003800000 */
.L_x_2819:
        /* <DEDUP_REMOVED lines=13> */
.L_x_2818:
[----:B------:R-:W-:Y:S05]  /*3a50*/  BSYNC B1 ;  /* 0x0000000000017941 */ /* 0x000fea0003800000 */
.L_x_2817:
        /* <DEDUP_REMOVED lines=13> */
.L_x_2824:
[----:B------:R-:W-:Y:S05]  /*3b30*/  BSYNC B2 ;  /* 0x0000000000027941 */ /* 0x000fea0003800000 */
.L_x_2823:
        /* <DEDUP_REMOVED lines=13> */
.L_x_2822:
[----:B------:R-:W-:Y:S05]  /*3c10*/  BSYNC B1 ;  /* 0x0000000000017941 */ /* 0x000fea0003800000 */
.L_x_2821:
        /* <DEDUP_REMOVED lines=13> */
.L_x_2828:
[----:B------:R-:W-:Y:S05]  /*3cf0*/  BSYNC B2 ;  /* 0x0000000000027941 */ /* 0x000fea0003800000 */
.L_x_2827:
        /* <DEDUP_REMOVED lines=13> */
.L_x_2826:
[----:B------:R-:W-:Y:S05]  /*3dd0*/  BSYNC B1 ;  /* 0x0000000000017941 */ /* 0x000fea0003800000 */
.L_x_2825:
        /* <DEDUP_REMOVED lines=13> */
.L_x_2832:
[----:B------:R-:W-:Y:S05]  /*3eb0*/  BSYNC B2 ;  /* 0x0000000000027941 */ /* 0x000fea0003800000 */
.L_x_2831:
        /* <DEDUP_REMOVED lines=13> */
.L_x_2830:
[----:B------:R-:W-:Y:S05]  /*3f90*/  BSYNC B1 ;  /* 0x0000000000017941 */ /* 0x000fea0003800000 */
.L_x_2829:
        /* <DEDUP_REMOVED lines=13> */
.L_x_2836:
[----:B------:R-:W-:Y:S05]  /*4070*/  BSYNC B2 ;  /* 0x0000000000027941 */ /* 0x000fea0003800000 */
.L_x_2835:
        /* <DEDUP_REMOVED lines=13> */
.L_x_2834:
[----:B------:R-:W-:Y:S05]  /*4150*/  BSYNC B1 ;  /* 0x0000000000017941 */ /* 0x000fea0003800000 */
.L_x_2833:
        /* <DEDUP_REMOVED lines=13> */
.L_x_2840:
[----:B------:R-:W-:Y:S05]  /*4230*/  BSYNC B2 ;  /* 0x0000000000027941 */ /* 0x000fea0003800000 */
.L_x_2839:
        /* <DEDUP_REMOVED lines=13> */
.L_x_2838:
[----:B------:R-:W-:Y:S05]  /*4310*/  BSYNC B1 ;  /* 0x0000000000017941 */ /* 0x000fea0003800000 */
.L_x_2837:
        /* <DEDUP_REMOVED lines=13> */
.L_x_2844:
[----:B------:R-:W-:Y:S05]  /*43f0*/  BSYNC B2 ;  /* 0x0000000000027941 */ /* 0x000fea0003800000 */
.L_x_2843:
        /* <DEDUP_REMOVED lines=13> */
.L_x_2842:
[----:B------:R-:W-:Y:S05]  /*44d0*/  BSYNC B1 ;  /* 0x0000000000017941 */ /* 0x000fea0003800000 */
.L_x_2841:
        /* <DEDUP_REMOVED lines=13> */
.L_x_2848:
[----:B------:R-:W-:Y:S05]  /*45b0*/  BSYNC B2 ;  /* 0x0000000000027941 */ /* 0x000fea0003800000 */
.L_x_2847:
        /* <DEDUP_REMOVED lines=13> */
.L_x_2846:
[----:B------:R-:W-:Y:S05]  /*4690*/  BSYNC B1 ;  /* 0x0000000000017941 */ /* 0x000fea0003800000 */
.L_x_2845:
        /* <DEDUP_REMOVED lines=13> */
.L_x_2852:
[----:B------:R-:W-:Y:S05]  /*4770*/  BSYNC B2 ;  /* 0x0000000000027941 */ /* 0x000fea0003800000 */
.L_x_2851:
        /* <DEDUP_REMOVED lines=13> */
.L_x_2850:
[----:B------:R-:W-:Y:S05]  /*4850*/  BSYNC B1 ;  /* 0x0000000000017941 */ /* 0x000fea0003800000 */
.L_x_2849:
        /* <DEDUP_REMOVED lines=13> */
.L_x_2856:
[----:B------:R-:W-:Y:S05]  /*4930*/  BSYNC B2 ;  /* 0x0000000000027941 */ /* 0x000fea0003800000 */
.L_x_2855:
        /* <DEDUP_REMOVED lines=13> */
.L_x_2854:
[----:B------:R-:W-:Y:S05]  /*4a10*/  BSYNC B1 ;  /* 0x0000000000017941 */ /* 0x000fea0003800000 */
.L_x_2853:
        /* <DEDUP_REMOVED lines=13> */
.L_x_2860:
[----:B------:R-:W-:Y:S05]  /*4af0*/  BSYNC B2 ;  /* 0x0000000000027941 */ /* 0x000fea0003800000 */
.L_x_2859:
        /* <DEDUP_REMOVED lines=13> */
.L_x_2858:
[----:B------:R-:W-:Y:S05]  /*4bd0*/  BSYNC B1 ;  /* 0x0000000000017941 */ /* 0x000fea0003800000 */
.L_x_2857:
        /* <DEDUP_REMOVED lines=13> */
.L_x_2864:
[----:B------:R-:W-:Y:S05]  /*4cb0*/  BSYNC B2 ;  /* 0x0000000000027941 */ /* 0x000fea0003800000 */
.L_x_2863:
        /* <DEDUP_REMOVED lines=13> */
.L_x_2862:
[----:B------:R-:W-:Y:S05]  /*4d90*/  BSYNC B1 ;  /* 0x0000000000017941 */ /* 0x000fea0003800000 */
.L_x_2861:
        /* <DEDUP_REMOVED lines=13> */
.L_x_2868:
[----:B------:R-:W-:Y:S05]  /*4e70*/  BSYNC B2 ;  /* 0x0000000000027941 */ /* 0x000fea0003800000 */
.L_x_2867:
        /* <DEDUP_REMOVED lines=13> */
.L_x_2866:
[----:B------:R-:W-:Y:S05]  /*4f50*/  BSYNC B1 ;  /* 0x0000000000017941 */ /* 0x000fea0003800000 */
.L_x_2865:
        /* <DEDUP_REMOVED lines=13> */
.L_x_2872:
[----:B------:R-:W-:Y:S05]  /*5030*/  BSYNC B2 ;  /* 0x0000000000027941 */ /* 0x000fea0003800000 */
.L_x_2871:
        /* <DEDUP_REMOVED lines=13> */
.L_x_2870:
[----:B------:R-:W-:Y:S05]  /*5110*/  BSYNC B1 ;  /* 0x0000000000017941 */ /* 0x000fea0003800000 */
.L_x_2869:
        /* <DEDUP_REMOVED lines=13> */
.L_x_2876:
[----:B------:R-:W-:Y:S05]  /*51f0*/  BSYNC B2 ;  /* 0x0000000000027941 */ /* 0x000fea0003800000 */
.L_x_2875:
        /* <DEDUP_REMOVED lines=13> */
.L_x_2874:
[----:B------:R-:W-:Y:S05]  /*52d0*/  BSYNC B1 ;  /* 0x0000000000017941 */ /* 0x000fea0003800000 */
.L_x_2873:
        /* <DEDUP_REMOVED lines=13> */
.L_x_2880:
[----:B------:R-:W-:Y:S05]  /*53b0*/  BSYNC B2 ;  /* 0x0000000000027941 */ /* 0x000fea0003800000 */
.L_x_2879:
        /* <DEDUP_REMOVED lines=13> */
.L_x_2878:
[----:B------:R-:W-:Y:S05]  /*5490*/  BSYNC B1 ;  /* 0x0000000000017941 */ /* 0x000fea0003800000 */
.L_x_2877:
        /* <DEDUP_REMOVED lines=13> */
.L_x_2884:
[----:B------:R-:W-:Y:S05]  /*5570*/  BSYNC B2 ;  /* 0x0000000000027941 */ /* 0x000fea0003800000 */
.L_x_2883:
        /* <DEDUP_REMOVED lines=13> */
.L_x_2882:
[----:B------:R-:W-:Y:S05]  /*5650*/  BSYNC B1 ;  /* 0x0000000000017941 */ /* 0x000fea0003800000 */
.L_x_2881:
        /* <DEDUP_REMOVED lines=13> */
.L_x_2888:
[----:B------:R-:W-:Y:S05]  /*5730*/  BSYNC B2 ;  /* 0x0000000000027941 */ /* 0x000fea0003800000 */
.L_x_2887:
        /* <DEDUP_REMOVED lines=13> */
.L_x_2886:
[----:B------:R-:W-:Y:S05]  /*5810*/  BSYNC B1 ;  /* 0x0000000000017941 */ /* 0x000fea0003800000 */
.L_x_2885:
        /* <DEDUP_REMOVED lines=13> */
.L_x_2892:
[----:B------:R-:W-:Y:S05]  /*58f0*/  BSYNC B2 ;  /* 0x0000000000027941 */ /* 0x000fea0003800000 */
.L_x_2891:
        /* <DEDUP_REMOVED lines=13> */
.L_x_2890:
[----:B------:R-:W-:Y:S05]  /*59d0*/  BSYNC B1 ;  /* 0x0000000000017941 */ /* 0x000fea0003800000 */
.L_x_2889:
        /* <DEDUP_REMOVED lines=13> */
.L_x_2896:
[----:B------:R-:W-:Y:S05]  /*5ab0*/  BSYNC B2 ;  /* 0x0000000000027941 */ /* 0x000fea0003800000 */
.L_x_2895:
        /* <DEDUP_REMOVED lines=13> */
.L_x_2894:
[----:B------:R-:W-:Y:S05]  /*5b90*/  BSYNC B1 ;  /* 0x0000000000017941 */ /* 0x000fea0003800000 */
.L_x_2893:
        /* <DEDUP_REMOVED lines=13> */
.L_x_2900:
[----:B------:R-:W-:Y:S05]  /*5c70*/  BSYNC B2 ;  /* 0x0000000000027941 */ /* 0x000fea0003800000 */
.L_x_2899:
        /* <DEDUP_REMOVED lines=13> */
.L_x_2898:
[----:B------:R-:W-:Y:S05]  /*5d50*/  BSYNC B1 ;  /* 0x0000000000017941 */ /* 0x000fea0003800000 */
.L_x_2897:
        /* <DEDUP_REMOVED lines=13> */
.L_x_2904:
[----:B------:R-:W-:Y:S05]  /*5e30*/  BSYNC B2 ;  /* 0x0000000000027941 */ /* 0x000fea0003800000 */
.L_x_2903:
        /* <DEDUP_REMOVED lines=13> */
.L_x_2902:
[----:B------:R-:W-:Y:S05]  /*5f10*/  BSYNC B1 ;  /* 0x0000000000017941 */ /* 0x000fea0003800000 */
.L_x_2901:
        /* <DEDUP_REMOVED lines=13> */
.L_x_2908:
[----:B------:R-:W-:Y:S05]  /*5ff0*/  BSYNC B2 ;  /* 0x0000000000027941 */ /* 0x000fea0003800000 */
.L_x_2907:
        /* <DEDUP_REMOVED lines=13> */
.L_x_2906:
[----:B------:R-:W-:Y:S05]  /*60d0*/  BSYNC B1 ;  /* 0x0000000000017941 */ /* 0x000fea0003800000 */
.L_x_2905:
        /* <DEDUP_REMOVED lines=13> */
.L_x_2912:
[----:B------:R-:W-:Y:S05]  /*61b0*/  BSYNC B2 ;  /* 0x0000000000027941 */ /* 0x000fea0003800000 */
.L_x_2911:
        /* <DEDUP_REMOVED lines=13> */
.L_x_2910:
[----:B------:R-:W-:Y:S05]  /*6290*/  BSYNC B1 ;  /* 0x0000000000017941 */ /* 0x000fea0003800000 */
.L_x_2909:
        /* <DEDUP_REMOVED lines=13> */
.L_x_2916:
[----:B------:R-:W-:Y:S05]  /*6370*/  BSYNC B2 ;  /* 0x0000000000027941 */ /* 0x000fea0003800000 */
.L_x_2915:
        /* <DEDUP_REMOVED lines=13> */
.L_x_2914:
[----:B------:R-:W-:Y:S05]  /*6450*/  BSYNC B1 ;  /* 0x0000000000017941 */ /* 0x000fea0003800000 */
.L_x_2913:
        /* <DEDUP_REMOVED lines=13> */
.L_x_2920:
[----:B------:R-:W-:Y:S05]  /*6530*/  BSYNC B2 ;  /* 0x0000000000027941 */ /* 0x000fea0003800000 */
.L_x_2919:
        /* <DEDUP_REMOVED lines=13> */
.L_x_2918:
[----:B------:R-:W-:Y:S05]  /*6610*/  BSYNC B1 ;  /* 0x0000000000017941 */ /* 0x000fea0003800000 */
.L_x_2917:
        /* <DEDUP_REMOVED lines=13> */
.L_x_2924:
[----:B------:R-:W-:Y:S05]  /*66f0*/  BSYNC B2 ;  /* 0x0000000000027941 */ /* 0x000fea0003800000 */
.L_x_2923:
        /* <DEDUP_REMOVED lines=13> */
.L_x_2922:
[----:B------:R-:W-:Y:S05]  /*67d0*/  BSYNC B1 ;  /* 0x0000000000017941 */ /* 0x000fea0003800000 */
.L_x_2921:
        /* <DEDUP_REMOVED lines=13> */
.L_x_2928:
[----:B------:R-:W-:Y:S05]  /*68b0*/  BSYNC B2 ;  /* 0x0000000000027941 */ /* 0x000fea0003800000 */
.L_x_2927:
        /* <DEDUP_REMOVED lines=13> */
.L_x_2926:
[----:B------:R-:W-:Y:S05]  /*6990*/  BSYNC B1 ;  /* 0x0000000000017941 */ /* 0x000fea0003800000 */
.L_x_2925:
        /* <DEDUP_REMOVED lines=13> */
.L_x_2932:
[----:B------:R-:W-:Y:S05]  /*6a70*/  BSYNC B2 ;  /* 0x0000000000027941 */ /* 0x000fea0003800000 */
.L_x_2931:
        /* <DEDUP_REMOVED lines=13> */
.L_x_2930:
[----:B------:R-:W-:Y:S05]  /*6b50*/  BSYNC B1 ;  /* 0x0000000000017941 */ /* 0x000fea0003800000 */
.L_x_2929:
        /* <DEDUP_REMOVED lines=13> */
.L_x_2936:
[----:B------:R-:W-:Y:S05]  /*6c30*/  BSYNC B2 ;  /* 0x0000000000027941 */ /* 0x000fea0003800000 */
.L_x_2935:
        /* <DEDUP_REMOVED lines=13> */
.L_x_2934:
[----:B------:R-:W-:Y:S05]  /*6d10*/  BSYNC B1 ;  /* 0x0000000000017941 */ /* 0x000fea0003800000 */
.L_x_2933:
        /* <DEDUP_REMOVED lines=13> */
.L_x_2940:
[----:B------:R-:W-:Y:S05]  /*6df0*/  BSYNC B2 ;  /* 0x0000000000027941 */ /* 0x000fea0003800000 */
.L_x_2939:
        /* <DEDUP_REMOVED lines=13> */
.L_x_2938:
[----:B------:R-:W-:Y:S05]  /*6ed0*/  BSYNC B1 ;  /* 0x0000000000017941 */ /* 0x000fea0003800000 */
.L_x_2937:
        /* <DEDUP_REMOVED lines=13> */
.L_x_2944:
[----:B------:R-:W-:Y:S05]  /*6fb0*/  BSYNC B2 ;  /* 0x0000000000027941 */ /* 0x000fea0003800000 */
.L_x_2943:
        /* <DEDUP_REMOVED lines=13> */
.L_x_2942:
[----:B------:R-:W-:Y:S05]  /*7090*/  BSYNC B1 ;  /* 0x0000000000017941 */ /* 0x000fea0003800000 */
.L_x_2941:
        /* <DEDUP_REMOVED lines=13> */
.L_x_2948:
[----:B------:R-:W-:Y:S05]  /*7170*/  BSYNC B2 ;  /* 0x0000000000027941 */ /* 0x000fea0003800000 */
.L_x_2947:
        /* <DEDUP_REMOVED lines=13> */
.L_x_2946:
[----:B------:R-:W-:Y:S05]  /*7250*/  BSYNC B1 ;  /* 0x0000000000017941 */ /* 0x000fea0003800000 */
.L_x_2945:
        /* <DEDUP_REMOVED lines=13> */
.L_x_2952:
[----:B------:R-:W-:Y:S05]  /*7330*/  BSYNC B2 ;  /* 0x0000000000027941 */ /* 0x000fea0003800000 */
.L_x_2951:
        /* <DEDUP_REMOVED lines=13> */
.L_x_2950:
[----:B------:R-:W-:Y:S05]  /*7410*/  BSYNC B1 ;  /* 0x0000000000017941 */ /* 0x000fea0003800000 */
.L_x_2949:
        /* <DEDUP_REMOVED lines=13> */
.L_x_2956:
[----:B------:R-:W-:Y:S05]  /*74f0*/  BSYNC B2 ;  /* 0x0000000000027941 */ /* 0x000fea0003800000 */
.L_x_2955:
        /* <DEDUP_REMOVED lines=13> */
.L_x_2954:
[----:B------:R-:W-:Y:S05]  /*75d0*/  BSYNC B1 ;  /* 0x0000000000017941 */ /* 0x000fea0003800000 */
.L_x_2953:
        /* <DEDUP_REMOVED lines=13> */
.L_x_2960:
[----:B------:R-:W-:Y:S05]  /*76b0*/  BSYNC B2 ;  /* 0x0000000000027941 */ /* 0x000fea0003800000 */
.L_x_2959:
        /* <DEDUP_REMOVED lines=13> */
.L_x_2958:
[----:B------:R-:W-:Y:S05]  /*7790*/  BSYNC B1 ;  /* 0x0000000000017941 */ /* 0x000fea0003800000 */
.L_x_2957:
        /* <DEDUP_REMOVED lines=13> */
.L_x_2964:
[----:B------:R-:W-:Y:S05]  /*7870*/  BSYNC B2 ;  /* 0x0000000000027941 */ /* 0x000fea0003800000 */
.L_x_2963:
        /* <DEDUP_REMOVED lines=13> */
.L_x_2962:
[----:B------:R-:W-:Y:S05]  /*7950*/  BSYNC B1 ;  /* 0x0000000000017941 */ /* 0x000fea0003800000 */
.L_x_2961:
        /* <DEDUP_REMOVED lines=13> */
.L_x_2968:
[----:B------:R-:W-:Y:S05]  /*7a30*/  BSYNC B2 ;  /* 0x0000000000027941 */ /* 0x000fea0003800000 */
.L_x_2967:
        /* <DEDUP_REMOVED lines=13> */
.L_x_2966:
[----:B------:R-:W-:Y:S05]  /*7b10*/  BSYNC B1 ;  /* 0x0000000000017941 */ /* 0x000fea0003800000 */
.L_x_2965:
        /* <DEDUP_REMOVED lines=9> */
[----:B01----:R-:W-:Y:S02]  /*7bb0*/  LEA.HI.X.SX32 R129, R208, R157, 0x1, P2 ;  /* 0x0000009dd0817211 */ /* 0x003fe400010f0eff */
[----:B------:R-:W-:-:S04]  /*7bc0*/  LEA R128, P2, R0, c[0x0][0x198], 0x2 ;  /* 0x0000660000807a11 */ /* 0x000fc800078410ff */
[----:B------:R-:W-:-:S05]  /*7bd0*/  LEA.HI.X R129, R0, c[0x0][0x19c], R129, 0x2, P2 ;  /* 0x0000670000817a11 */ /* 0x000fca00010f1481 */
[----:B------:R0:W5:Y:S04]  /*7be0*/  LDG.E R0, [R128.64] ;  /* 0x0000002480007981 */ /* 0x000168000c1e1900 */
.L_x_2972:
[----:B------:R-:W-:Y:S05]  /*7bf0*/  BSYNC B2 ;  /* 0x0000000000027941 */ /* 0x000fea0003800000 */
.L_x_2971:
[----:B------:R-:W-:Y:S02]  /*7c00*/  ULDC UR4, c[0x0][0x1ec] ;  /* 0x00007b0000047ab9 */ /* 0x000fe40000000800 */
[----:B------:R-:W-:-:S06]  /*7c10*/  UISETP.NE.AND UP0, UPT, URZ, UR4, UPT ;  /* 0x000000043f00728c */ /* 0x000fcc000bf05270 */
[----:B------:R-:W-:-:S13]  /*7c20*/  PLOP3.LUT P2, PT, PT, PT, UP0, 0x80, 0x0 ;  /* 0x000000000000781c */ /* 0x000fda0003f4f008 */
[----:B------:R-:W-:Y:S05]  /*7c30*/  @P2 BRA `(.L_x_2970) ;  /* 0x0000009000002947 */ /* 0x000fea0003800000 */
[----:B------:R-:W-:-:S13]  /*7c40*/  ISETP.NE.AND P5, PT, R2, RZ, PT ;  /* 0x000000ff0200720c */ /* 0x000fda0003fa5270 */
[----:B------:R-:W2:Y:S01]  /*7c50*/  @P5 LDG.E R239, [R126.64+0x2d0] ;  /* 0x0002d0247eef5981 */ /* 0x000ea2000c1e1900 */
[----:B01----:R-:W-:Y:S01]  /*7c60*/  @!P3 IADD3 R129, P4, R151, R208, RZ ;  /* 0x000000d09781b210 */ /* 0x003fe20007f9e0ff */
[----:B-----5:R-:W-:-:S03]  /*7c70*/  FADD.FTZ R0, R133, R0 ;  /* 0x0000000085007221 */ /* 0x020fc60000010000 */
[----:B------:R-:W-:Y:S02]  /*7c80*/  @!P3 LEA.HI.X.SX32 R208, R208, R156, 0x1, P4 ;  /* 0x0000009cd0d0b211 */ /* 0x000fe400020f0eff */
[----:B------:R-:W-:-:S04]  /*7c90*/  @!P3 LEA R128, P4, R129, c[0x0][0x198], 0x2 ;  /* 0x000066008180ba11 */ /* 0x000fc800078810ff */
[----:B------:R-:W-:Y:S01]  /*7ca0*/  @!P3 LEA.HI.X R129, R129, c[0x0][0x19c], R208, 0x2, P4 ;  /* 0x000067008181ba11 */ /* 0x000fe200020f14d0 */
[----:B--2---:R-:W-:-:S05]  /*7cb0*/  @P5 FMUL.FTZ R0, R0, R239 ;  /* 0x000000ef00005220 */ /* 0x004fca0000410000 */
[----:B------:R0:W-:Y:S03]  /*7cc0*/  @!P3 STG.E [R128.64], R0 ;  /* 0x000000008000b986 */ /* 0x0001e6000c101924 */
.L_x_2970:
[----:B------:R-:W-:Y:S05]  /*7cd0*/  BSYNC B1 ;  /* 0x0000000000017941 */ /* 0x000fea0003800000 */
.L_x_2969:
        /* <DEDUP_REMOVED lines=13> */
.L_x_2976:
[----:B------:R-:W-:Y:S05]  /*7db0*/  BSYNC B2 ;  /* 0x0000000000027941 */ /* 0x000fea0003800000 */
.L_x_2975:
        /* <DEDUP_REMOVED lines=13> */
.L_x_2974:
[----:B------:R-:W-:Y:S05]  /*7e90*/  BSYNC B1 ;  /* 0x0000000000017941 */ /* 0x000fea0003800000 */
.L_x_2973:
        /* <DEDUP_REMOVED lines=13> */
.L_x_2980:
[----:B------:R-:W-:Y:S05]  /*7f70*/  BSYNC B2 ;  /* 0x0000000000027941 */ /* 0x000fea0003800000 */
.L_x_2979:
        /* <DEDUP_REMOVED lines=13> */
.L_x_2978:
[----:B------:R-:W-:Y:S05]  /*8050*/  BSYNC B1 ;  /* 0x0000000000017941 */ /* 0x000fea0003800000 */
.L_x_2977:
        /* <DEDUP_REMOVED lines=13> */
.L_x_2984:
[----:B------:R-:W-:Y:S05]  /*8130*/  BSYNC B2 ;  /* 0x0000000000027941 */ /* 0x000fea0003800000 */
.L_x_2983:
        /* <DEDUP_REMOVED lines=13> */
.L_x_2982:
[----:B------:R-:W-:Y:S05]  /*8210*/  BSYNC B1 ;  /* 0x0000000000017941 */ /* 0x000fea0003800000 */
.L_x_2981:
        /* <DEDUP_REMOVED lines=13> */
.L_x_2988:
[----:B------:R-:W-:Y:S05]  /*82f0*/  BSYNC B2 ;  /* 0x0000000000027941 */ /* 0x000fea0003800000 */
.L_x_2987:
        /* <DEDUP_REMOVED lines=13> */
.L_x_2986:
[----:B------:R-:W-:Y:S05]  /*83d0*/  BSYNC B1 ;  /* 0x0000000000017941 */ /* 0x000fea0003800000 */
.L_x_2985:
        /* <DEDUP_REMOVED lines=13> */
.L_x_2992:
[----:B------:R-:W-:Y:S05]  /*84b0*/  BSYNC B2 ;  /* 0x0000000000027941 */ /* 0x000fea0003800000 */
.L_x_2991:
        /* <DEDUP_REMOVED lines=13> */
.L_x_2990:
[----:B------:R-:W-:Y:S05]  /*8590*/  BSYNC B1 ;  /* 0x0000000000017941 */ /* 0x000fea0003800000 */
.L_x_2989:
        /* <DEDUP_REMOVED lines=13> */
.L_x_2996:
[----:B------:R-:W-:Y:S05]  /*8670*/  BSYNC B2 ;  /* 0x0000000000027941 */ /* 0x000fea0003800000 */
.L_x_2995:
        /* <DEDUP_REMOVED lines=13> */
.L_x_2994:
[----:B------:R-:W-:Y:S05]  /*8750*/  BSYNC B1 ;  /* 0x0000000000017941 */ /* 0x000fea0003800000 */
.L_x_2993:
        /* <DEDUP_REMOVED lines=13> */
.L_x_3000:
[----:B------:R-:W-:Y:S05]  /*8830*/  BSYNC B2 ;  /* 0x0000000000027941 */ /* 0x000fea0003800000 */
.L_x_2999:
        /* <DEDUP_REMOVED lines=13> */
.L_x_2998:
[----:B------:R-:W-:Y:S05]  /*8910*/  BSYNC B1 ;  /* 0x0000000000017941 */ /* 0x000fea0003800000 */
.L_x_2997:
        /* <DEDUP_REMOVED lines=13> */
.L_x_3004:
[----:B------:R-:W-:Y:S05]  /*89f0*/  BSYNC B2 ;  /* 0x0000000000027941 */ /* 0x000fea0003800000 */
.L_x_3003:
        /* <DEDUP_REMOVED lines=13> */
.L_x_3002:
[----:B------:R-:W-:Y:S05]  /*8ad0*/  BSYNC B1 ;  /* 0x0000000000017941 */ /* 0x000fea0003800000 */
.L_x_3001:
        /* <DEDUP_REMOVED lines=13> */
.L_x_3008:
[----:B------:R-:W-:Y:S05]  /*8bb0*/  BSYNC B2 ;  /* 0x0000000000027941 */ /* 0x000fea0003800000 */
.L_x_3007:
        /* <DEDUP_REMOVED lines=13> */
.L_x_3006:
[----:B------:R-:W-:Y:S05]  /*8c90*/  BSYNC B1 ;  /* 0x0000000000017941 */ /* 0x000fea0003800000 */
.L_x_3005:
        /* <DEDUP_REMOVED lines=13> */
.L_x_3012:
[----:B------:R-:W-:Y:S05]  /*8d70*/  BSYNC B2 ;  /* 0x0000000000027941 */ /* 0x000fea0003800000 */
.L_x_3011:
        /* <DEDUP_REMOVED lines=13> */
.L_x_3010:
[----:B------:R-:W-:Y:S05]  /*8e50*/  BSYNC B1 ;  /* 0x0000000000017941 */ /* 0x000fea0003800000 */
.L_x_3009:
        /* <DEDUP_REMOVED lines=13> */
.L_x_3016:
[----:B------:R-:W-:Y:S05]  /*8f30*/  BSYNC B2 ;  /* 0x0000000000027941 */ /* 0x000fea0003800000 */
.L_x_3015:
        /* <DEDUP_REMOVED lines=13> */
.L_x_3014:
[----:B------:R-:W-:Y:S05]  /*9010*/  BSYNC B1 ;  /* 0x0000000000017941 */ /* 0x000fea0003800000 */
.L_x_3013:
        /* <DEDUP_REMOVED lines=13> */
.L_x_3020:
[----:B------:R-:W-:Y:S05]  /*90f0*/  BSYNC B2 ;  /* 0x0000000000027941 */ /* 0x000fea0003800000 */
.L_x_3019:
        /* <DEDUP_REMOVED lines=13> */
.L_x_3018:
[----:B------:R-:W-:Y:S05]  /*91d0*/  BSYNC B1 ;  /* 0x0000000000017941 */ /* 0x000fea0003800000 */
.L_x_3017:
        /* <DEDUP_REMOVED lines=13> */
.L_x_3024:
[----:B------:R-:W-:Y:S05]  /*92b0*/  BSYNC B2 ;  /* 0x0000000000027941 */ /* 0x000fea0003800000 */
.L_x_3023:
        /* <DEDUP_REMOVED lines=13> */
.L_x_3022:
[----:B------:R-:W-:Y:S05]  /*9390*/  BSYNC B1 ;  /* 0x0000000000017941 */ /* 0x000fea0003800000 */
.L_x_3021:
        /* <DEDUP_REMOVED lines=13> */
.L_x_3028:
[----:B------:R-:W-:Y:S05]  /*9470*/  BSYNC B2 ;  /* 0x0000000000027941 */ /* 0x000fea0003800000 */
.L_x_3027:
        /* <DEDUP_REMOVED lines=13> */
.L_x_3026:
[----:B------:R-:W-:Y:S05]  /*9550*/  BSYNC B1 ;  /* 0x0000000000017941 */ /* 0x000fea0003800000 */
.L_x_3025:
        /* <DEDUP_REMOVED lines=13> */
.L_x_3032:
[----:B------:R-:W-:Y:S05]  /*9630*/  BSYNC B2 ;  /* 0x0000000000027941 */ /* 0x000fea0003800000 */
.L_x_3031:
        /* <DEDUP_REMOVED lines=13> */
.L_x_3030:
[----:B------:R-:W-:Y:S05]  /*9710*/  BSYNC B1 ;  /* 0x0000000000017941 */ /* 0x000fea0003800000 */
.L_x_3029:
        /* <DEDUP_REMOVED lines=13> */
.L_x_3036:
[----:B------:R-:W-:Y:S05]  /*97f0*/  BSYNC B2 ;  /* 0x0000000000027941 */ /* 0x000fea0003800000 */
.L_x_3035:
        /* <DEDUP_REMOVED lines=13> */
.L_x_3034:
[----:B------:R-:W-:Y:S05]  /*98d0*/  BSYNC B1 ;  /* 0x0000000000017941 */ /* 0x000fea0003800000 */
.L_x_3033:
        /* <DEDUP_REMOVED lines=8> */
[----:B01----:R-:W-:-:S04]  /*9960*/  IADD3 R129, P2, R152, R208, RZ ;  /* 0x000000d098817210 */ /* 0x003fc80007f5e0ff */
[----:B------:R-:W-:Y:S02]  /*9970*/  LEA.HI.X.SX32 R158, R208, R157, 0x1, P2 ;  /* 0x0000009dd09e7211 */ /* 0x000fe400010f0eff */
[----:B------:R-:W-:-:S04]  /*9980*/  LEA R128, P2, R129, c[0x0][0x198], 0x2 ;  /* 0x0000660081807a11 */ /* 0x000fc800078410ff */
[----:B------:R-:W-:-:S05]  /*9990*/  LEA.HI.X R129, R129, c[0x0][0x19c], R158, 0x2, P2 ;  /* 0x0000670081817a11 */ /* 0x000fca00010f149e */
[----:B------:R0:W5:Y:S04]  /*99a0*/  LDG.E R206, [R128.64] ;  /* 0x0000002480ce7981 */ /* 0x000168000c1e1900 */
.L_x_3040:
[----:B------:R-:W-:Y:S05]  /*99b0*/  BSYNC B2 ;  /* 0x0000000000027941 */ /* 0x000fea0003800000 */
.L_x_3039:
        /* <DEDUP_REMOVED lines=13> */
.L_x_3038:
[----:B------:R-:W-:Y:S05]  /*9a90*/  BSYNC B1 ;  /* 0x0000000000017941 */ /* 0x000fea0003800000 */
.L_x_3037:
[----:B01---5:R-:W-:Y:S01]  /*9aa0*/  FMUL.FTZ R128, R6, R159 ;  /* 0x0000009f06807220 */ /* 0x023fe20000410000 */
        /* <DEDUP_REMOVED lines=65> */
[----:B------:R0:W1:Y:S02]  /*9ec0*/  SHFL.BFLY PT, R128, R241, 0x2, 0x1f ;  /* 0x0c401f00f1807f89 */ /* 0x00006400000e0000 */
.L_x_3104:
[----:B01----:R-:W-:Y:S01]  /*9ed0*/  FADD.FTZ R241, R241, R128 ;  /* 0x00000080f1f17221 */ /* 0x003fe20000010000 */
[----:B------:R-:W-:Y:S05]  /*9ee0*/  BRA.DIV ~URZ, `(.L_x_3042) ;  /* 0x00002cd27f007947 */ /* 0x000fea000b800000 */
[----:B------:R0:W1:Y:S02]  /*9ef0*/  SHFL.BFLY PT, R128, R241, 0x1, 0x1f ;  /* 0x0c201f00f1807f89 */ /* 0x00006400000e0000 */
.L_x_3105:
        /* <DEDUP_REMOVED lines=28> */
.L_x_3044:
[----:B------:R-:W-:Y:S05]  /*a0c0*/  BSYNC B1 ;  /* 0x0000000000017941 */ /* 0x000fea0003800000 */
.L_x_3043:
[----:B------:R-:W-:-:S04]  /*a0d0*/  IADD3 R154, R154, 0x10, RZ ;  /* 0x000000109a9a7810 */ /* 0x000fc80007ffe0ff */
[----:B------:R-:W-:-:S13]  /*a0e0*/  ISETP.GE.AND P0, PT, R154, R80, PT ;  /* 0x000000509a00720c */ /* 0x000fda0003f06270 */
[----:B0-----:R-:W-:Y:S01]  /*a0f0*/  @P0 CALL.REL.NOINC `(.L_x_2784) ;  /* 0x0000001000000944 */ /* 0x001fe20003c00000 */
[----:B------:R-:W-:Y:S05]  /*a100*/  BRA `(.L_x_3045) ;  /* 0xffff876000007947 */ /* 0x000fea000383ffff */
.L_x_2784:
[----:B------:R-:W-:Y:S05]  /*a110*/  BSYNC B0 ;  /* 0x0000000000007941 */ /* 0x000fea0003800000 */
.L_x_2783:
[----:B------:R-:W-:Y:S01]  /*a120*/  SHF.R.S32.HI R7, RZ, 0x1f, R24 ;  /* 0x0000001fff077819 */ /* 0x000fe20000011418 */
[----:B------:R-:W-:Y:S05]  /*a130*/  BRA.DIV ~URZ, `(.L_x_3046) ;  /* 0x00002b027f007947 */ /* 0x000fea000b800000 */
[----:B------:R1:W2:Y:S02]  /*a140*/  SHFL.BFLY PT, R0, R3, 0x10, 0x1f ;  /* 0x0e001f0003007f89 */ /* 0x0002a400000e0000 */
.L_x_3106:
[----:B--2---:R-:W-:Y:S01]  /*a150*/  FMNMX.FTZ R5, R0, R3, !PT ;  /* 0x0000000300057209 */ /* 0x004fe20007810000 */
[----:B------:R-:W-:Y:S05]  /*a160*/  BRA.DIV ~URZ, `(.L_x_3047) ;  /* 0x00002b527f007947 */ /* 0x000fea000b800000 */
[----:B------:R-:W2:Y:S02]  /*a170*/  SHFL.BFLY PT, R0, R5, 0x8, 0x1f ;  /* 0x0d001f0005007f89 */ /* 0x000ea400000e0000 */
[----:B--2---:R-:W-:-:S05]  /*a180*/  FMNMX.FTZ R0, R5, R0, !PT ;  /* 0x0000000005007209 */ /* 0x004fca0007810000 */
[----:B-1----:R1:W2:Y:S02]  /*a190*/  SHFL.BFLY PT, R3, R0, 0x4, 0x1f ;  /* 0x0c801f0000037f89 */ /* 0x0022a400000e0000 */
.L_x_3107:
        /* <DEDUP_REMOVED lines=10> */
[----:B-1----:R-:W-:Y:S02]  /*a240*/  IMAD.MOV.U32 R0, RZ, RZ, -0x800001 ;  /* 0xff7fffffff007424 */ /* 0x002fe400078e00ff */
[----:B------:R-:W-:Y:S02]  /*a250*/  IMAD.IADD R5, R24, 0x1, R4 ;  /* 0x0000000118057824 */ /* 0x000fe400078e0204 */
[----:B------:R-:W-:Y:S01]  /*a260*/  BSSY B0, `(.L_x_3048) ;  /* 0x0000076000007945 */ /* 0x000fe20003800000 */
[----:B------:R-:W-:Y:S02]  /*a270*/  IMAD.MOV.U32 R8, RZ, RZ, RZ ;  /* 0x000000ffff087224 */ /* 0x000fe400078e00ff */
[----:B------:R-:W-:-:S05]  /*a280*/  ISETP.GE.AND P1, PT, R5, R25, PT ;  /* 0x000000190500720c */ /* 0x000fca0003f26270 */
[----:B------:R-:W1:Y:S04]  /*a290*/  @!P0 LDS R0, [R7.X4] ;  /* 0x0000000007008984 */ /* 0x000e680000004800 */
[----:B-1----:R-:W1:Y:S02]  /*a2a0*/  SHFL.BFLY PT, R3, R0, 0x1, 0x1f ;  /* 0x0c201f0000037f89 */ /* 0x002e6400000e0000 */
[----:B-1----:R-:W-:-:S05]  /*a2b0*/  FMNMX.FTZ R3, R3, R0, !PT ;  /* 0x0000000003037209 */ /* 0x002fca0007810000 */
[----:B------:R1:W2:Y:S01]  /*a2c0*/  SHFL.IDX PT, R13, R3, RZ, 0x1f ;  /* 0x00001fff030d7589 */ /* 0x0002a200000e0000 */
[----:B------:R-:W-:Y:S05]  /*a2d0*/  @P1 BRA `(.L_x_3049) ;  /* 0x000006e000001947 */ /* 0x000fea0003800000 */
[----:B------:R-:W-:Y:S01]  /*a2e0*/  LOP3.LUT R0, RZ, R4, RZ, 0x33, !PT ;  /* 0x00000004ff007212 */ /* 0x000fe200078e33ff */
[----:B------:R-:W-:Y:S01]  /*a2f0*/  BSSY B1, `(.L_x_3050) ;  /* 0x0000026000017945 */ /* 0x000fe20003800000 */
[----:B------:R-:W-:Y:S02]  /*a300*/  IMAD.MOV.U32 R8, RZ, RZ, RZ ;  /* 0x000000ffff087224 */ /* 0x000fe400078e00ff */
[----:B------:R-:W-:Y:S01]  /*a310*/  IADD3 R0, -R24, R25, R0 ;  /* 0x0000001918007210 */ /* 0x000fe20007ffe100 */
[----:B------:R-:W-:-:S03]  /*a320*/  IMAD.MOV.U32 R10, RZ, RZ, R5 ;  /* 0x000000ffff0a7224 */ /* 0x000fc600078e0005 */
        /* <DEDUP_REMOVED lines=13> */
.L_x_3055:
[----:B------:R-:W-:Y:S01]  /*a400*/  BSSY B2, `(.L_x_3052) ;  /* 0x000000b000027945 */ /* 0x000fe20003800000 */
[----:B-1----:R-:W-:Y:S05]  /*a410*/  @!P0 BRA `(.L_x_3053) ;  /* 0x0000005000008947 */ /* 0x002fea0003800000 */
[----:B------:R-:W-:-:S06]  /*a420*/  IMAD.MOV.U32 R6, RZ, RZ, R12 ;  /* 0x000000ffff067224 */ /* 0x000fcc00078e000c */
[----:B------:R-:W3:Y:S01]  /*a430*/  LDG.E.U8 R6, [R6.64] ;  /* 0x0000002406067981 */ /* 0x000ee2000c1e1100 */
[----:B------:R-:W-:Y:S01]  /*a440*/  IMAD.MOV.U32 R11, RZ, RZ, RZ ;  /* 0x000000ffff0b7224 */ /* 0x000fe200078e00ff */
[----:B---3--:R-:W-:-:S13]  /*a450*/  ISETP.NE.AND P3, PT, R6, RZ, PT ;  /* 0x000000ff0600720c */ /* 0x008fda0003f65270 */
[----:B------:R-:W-:Y:S05]  /*a460*/  @P3 BRA `(.L_x_3054) ;  /* 0x0000004000003947 */ /* 0x000fea0003800000 */
.L_x_3053:
[----:B------:R-:W1:Y:S02]  /*a470*/  LDS R6, [R9] ;  /* 0x0000000009067984 */ /* 0x000e640000000800 */
[----:B-12---:R-:W-:-:S04]  /*a480*/  FADD.FTZ R6, -R13, R6 ;  /* 0x000000060d067221 */ /* 0x006fc80000010100 */
[----:B------:R-:W-:-:S04]  /*a490*/  FMUL.FTZ R6, R6, 1.4426950216293334961 ;  /* 0x3fb8aa3b06067820 */ /* 0x000fc80000410000 */
[----:B------:R1:W2:Y:S03]  /*a4a0*/  MUFU.EX2 R11, R6 ;  /* 0x00000006000b7308 */ /* 0x0002a60000000800 */
.L_x_3054:
[----:B------:R-:W-:Y:S05]  /*a4b0*/  BSYNC B2 ;  /* 0x0000000000027941 */ /* 0x000fea0003800000 */
.L_x_3052:
        /* <DEDUP_REMOVED lines=9> */
.L_x_3051:
[----:B------:R-:W-:Y:S05]  /*a550*/  BSYNC B1 ;  /* 0x0000000000017941 */ /* 0x000fea0003800000 */
.L_x_3050:
        /* <DEDUP_REMOVED lines=12> */
.L_x_3068:
[----:B------:R-:W-:Y:S01]  /*a620*/  BSSY B1, `(.L_x_3056) ;  /* 0x000000a000017945 */ /* 0x000fe20003800000 */
[----:B------:R-:W-:Y:S05]  /*a630*/  @!P0 BRA `(.L_x_3057) ;  /* 0x0000004000008947 */ /* 0x000fea0003800000 */
[----:B------:R-:W3:Y:S02]  /*a640*/  LDG.E.U8 R0, [R6.64] ;  /* 0x0000002406007981 */ /* 0x000ee4000c1e1100 */
[----:B---3--:R-:W-:-:S13]  /*a650*/  ISETP.NE.AND P3, PT, R0, RZ, PT ;  /* 0x000000ff0000720c */ /* 0x008fda0003f65270 */
[----:B------:R-:W-:Y:S01]  /*a660*/  @P3 IMAD.MOV.U32 R0, RZ, RZ, RZ ;  /* 0x000000ffff003224 */ /* 0x000fe200078e00ff */
[----:B------:R-:W-:Y:S05]  /*a670*/  @P3 BRA `(.L_x_3058) ;  /* 0x0000004000003947 */ /* 0x000fea0003800000 */
.L_x_3057:
[----:B------:R-:W1:Y:S02]  /*a680*/  LDS R0, [R3+-0x200] ;  /* 0xfffe000003007984 */ /* 0x000e640000000800 */
[----:B-12---:R-:W-:-:S04]  /*a690*/  FADD.FTZ R0, -R13, R0 ;  /* 0x000000000d007221 */ /* 0x006fc80000010100 */
[----:B------:R-:W-:-:S06]  /*a6a0*/  FMUL.FTZ R0, R0, 1.4426950216293334961 ;  /* 0x3fb8aa3b00007820 */ /* 0x000fcc0000410000 */
[----:B------:R-:W1:Y:S02]  /*a6b0*/  MUFU.EX2 R0, R0 ;  /* 0x0000000000007308 */ /* 0x000e640000000800 */
.L_x_3058:
[----:B------:R-:W-:Y:S05]  /*a6c0*/  BSYNC B1 ;  /* 0x0000000000017941 */ /* 0x000fea0003800000 */
.L_x_3056:
        /* <DEDUP_REMOVED lines=8> */
.L_x_3060:
[----:B-1----:R-:W1:Y:S02]  /*a750*/  LDS R0, [R3+-0x100] ;  /* 0xffff000003007984 */ /* 0x002e640000000800 */
[----:B-12---:R-:W-:-:S04]  /*a760*/  FADD.FTZ R0, -R13, R0 ;  /* 0x000000000d007221 */ /* 0x006fc80000010100 */
[----:B------:R-:W-:-:S06]  /*a770*/  FMUL.FTZ R0, R0, 1.4426950216293334961 ;  /* 0x3fb8aa3b00007820 */ /* 0x000fcc0000410000 */
[----:B------:R-:W1:Y:S02]  /*a780*/  MUFU.EX2 R0, R0 ;  /* 0x0000000000007308 */ /* 0x000e640000000800 */
.L_x_3061:
[----:B------:R-:W-:Y:S05]  /*a790*/  BSYNC B1 ;  /* 0x0000000000017941 */ /* 0x000fea0003800000 */
.L_x_3059:
[----:B-1----:R1:W-:Y:S01]  /*a7a0*/  STS [R3+-0x100], R0 ;  /* 0xffff000003007388 */ /* 0x0023e20000000800 */
[----:B------:R-:W-:Y:S01]  /*a7b0*/  BSSY B1, `(.L_x_3062) ;  /* 0x000000b000017945 */ /* 0x000fe20003800000 */
[----:B------:R-:W-:Y:S01]  /*a7c0*/  FADD.FTZ R9, R9, R0 ;  /* 0x0000000009097221 */ /* 0x000fe20000010000 */
[----:B------:R-:W-:Y:S05]  /*a7d0*/  @!P0 BRA `(.L_x_3063) ;  /* 0x0000004000008947 */ /* 0x000fea0003800000 */
[----:B-1----:R-:W3:Y:S02]  /*a7e0*/  LDG.E.U8 R0, [R6.64+0x80] ;  /* 0x0000802406007981 */ /* 0x002ee4000c1e1100 */
[----:B---3--:R-:W-:Y:S01]  /*a7f0*/  ISETP.NE.AND P3, PT, R0, RZ, PT ;  /* 0x000000ff0000720c */ /* 0x008fe20003f65270 */
[----:B------:R-:W-:-:S12]  /*a800*/  IMAD.MOV.U32 R0, RZ, RZ, RZ ;  /* 0x000000ffff007224 */ /* 0x000fd800078e00ff */
[----:B------:R-:W-:Y:S05]  /*a810*/  @P3 BRA `(.L_x_3064) ;  /* 0x0000004000003947 */ /* 0x000fea0003800000 */
.L_x_3063:
[----:B-1----:R-:W1:Y:S02]  /*a820*/  LDS R0, [R3] ;  /* 0x0000000003007984 */ /* 0x002e640000000800 */
[----:B-12---:R-:W-:-:S04]  /*a830*/  FADD.FTZ R0, -R13, R0 ;  /* 0x000000000d007221 */ /* 0x006fc80000010100 */
[----:B------:R-:W-:-:S06]  /*a840*/  FMUL.FTZ R0, R0, 1.4426950216293334961 ;  /* 0x3fb8aa3b00007820 */ /* 0x000fcc0000410000 */
[----:B------:R-:W1:Y:S02]  /*a850*/  MUFU.EX2 R0, R0 ;  /* 0x0000000000007308 */ /* 0x000e640000000800 */
.L_x_3064:
[----:B------:R-:W-:Y:S05]  /*a860*/  BSYNC B1 ;  /* 0x0000000000017941 */ /* 0x000fea0003800000 */
.L_x_3062:
        /* <DEDUP_REMOVED lines=8> */
.L_x_3066:
[----:B-1----:R-:W1:Y:S02]  /*a8f0*/  LDS R0, [R3+0x100] ;  /* 0x0001000003007984 */ /* 0x002e640000000800 */
[----:B-12---:R-:W-:-:S04]  /*a900*/  FADD.FTZ R0, -R13, R0 ;  /* 0x000000000d007221 */ /* 0x006fc80000010100 */
[----:B------:R-:W-:-:S06]  /*a910*/  FMUL.FTZ R0, R0, 1.4426950216293334961 ;  /* 0x3fb8aa3b00007820 */ /* 0x000fcc0000410000 */
[----:B------:R-:W1:Y:S02]  /*a920*/  MUFU.EX2 R0, R0 ;  /* 0x0000000000007308 */ /* 0x000e640000000800 */
.L_x_3067:
[----:B------:R-:W-:Y:S05]  /*a930*/  BSYNC B1 ;  /* 0x0000000000017941 */ /* 0x000fea0003800000 */
.L_x_3065:
        /* <DEDUP_REMOVED lines=8> */
.L_x_3049:
[----:B------:R-:W-:Y:S05]  /*a9c0*/  BSYNC B0 ;  /* 0x0000000000007941 */ /* 0x000fea0003800000 */
.L_x_3048:
        /* <DEDUP_REMOVED lines=28> */
[----:B------:R-:W-:-:S04]  /*ab90*/  @P0 IMAD.MOV.U32 R0, RZ, RZ, c[0x0][0x268] ;  /* 0x00009a00ff000624 */ /* 0x000fc800078e00ff */
        /* <DEDUP_REMOVED lines=20> */
.L_x_3073:
[----:B------:R-:W1:Y:S01]  /*ace0*/  LDS R3, [R18] ;  /* 0x0000000012037984 */ /* 0x000e620000000800 */
[----:B------:R-:W-:Y:S01]  /*acf0*/  @P0 IMAD.MOV.U32 R8, RZ, RZ, R10 ;  /* 0x000000ffff080224 */ /* 0x000fe200078e000a */
[----:B------:R-:W-:Y:S01]  /*ad00*/  IADD3 R0, R0, -0x1, RZ ;  /* 0xffffffff00007810 */ /* 0x000fe20007ffe0ff */
[--C-:B------:R-:W-:Y:S01]  /*ad10*/  @P0 IMAD.MOV.U32 R9, RZ, RZ, R11.reuse ;  /* 0x000000ffff090224 */ /* 0x100fe200078e000b */
[----:B------:R-:W-:Y:S02]  /*ad20*/  IADD3 R10, P3, R10, 0x100, RZ ;  /* 0x000001000a0a7810 */ /* 0x000fe40007f7e0ff */
[----:B------:R-:W-:Y:S02]  /*ad30*/  ISETP.NE.AND P4, PT, R0, RZ, PT ;  /* 0x000000ff0000720c */ /* 0x000fe40003f85270 */
[----:B------:R-:W-:Y:S01]  /*ad40*/  IADD3 R5, R5, 0x40, RZ ;  /* 0x0000004005057810 */ /* 0x000fe20007ffe0ff */
[----:B------:R-:W-:Y:S02]  /*ad50*/  IMAD.X R11, RZ, RZ, R11, P3 ;  /* 0x000000ffff0b7224 */ /* 0x000fe400018e060b */
[----:B-1----:R-:W-:-:S05]  /*ad60*/  FMUL.FTZ R3, R3, R12 ;  /* 0x0000000c03037220 */ /* 0x002fca0000410000 */
[----:B------:R-:W-:Y:S04]  /*ad70*/  @P0 STG.E [R8.64], R3 ;  /* 0x0000000308000986 */ /* 0x000fe8000c101924 */
[----:B------:R1:W-:Y:S02]  /*ad80*/  STS [R18], R3 ;  /* 0x0000000312007388 */ /* 0x0003e40000000800 */
[----:B-1----:R-:W-:Y:S01]  /*ad90*/  IADD3 R18, R18, 0x100, RZ ;  /* 0x0000010012127810 */ /* 0x002fe20007ffe0ff */
[----:B------:R-:W-:Y:S05]  /*ada0*/  @P4 BRA `(.L_x_3073) ;  /* 0xffffff3000004947 */ /* 0x000fea000383ffff */
.L_x_3072:
[----:B-12---:R-:W-:Y:S05]  /*adb0*/  BSYNC B1 ;  /* 0x0000000000017941 */ /* 0x006fea0003800000 */
.L_x_3071:
        /* <DEDUP_REMOVED lines=9> */
.L_x_3074:
[----:B------:R-:W1:Y:S01]  /*ae50*/  LDS R6, [R0+0x300] ;  /* 0x0003000000067984 */ /* 0x000e620000000800 */
[----:B------:R-:W-:Y:S01]  /*ae60*/  IMAD.MOV.U32 R7, RZ, RZ, R11 ;  /* 0x000000ffff077224 */ /* 0x000fe200078e000b */
[----:B------:R-:W-:Y:S02]  /*ae70*/  IADD3 R5, R5, 0x100, RZ ;  /* 0x0000010005057810 */ /* 0x000fe40007ffe0ff */
[----:B------:R-:W2:Y:S02]  /*ae80*/  LDS R3, [R0] ;  /* 0x0000000000037984 */ /* 0x000ea40000000800 */
[----:B------:R-:W-:-:S02]  /*ae90*/  ISETP.GE.AND P0, PT, R5, R25, PT ;  /* 0x000000190500720c */ /* 0x000fc40003f06270 */
[----:B------:R-:W3:Y:S04]  /*aea0*/  LDS R8, [R0+0x100] ;  /* 0x0001000000087984 */ /* 0x000ee80000000800 */
[----:B------:R-:W4:Y:S01]  /*aeb0*/  LDS R9, [R0+0x200] ;  /* 0x0002000000097984 */ /* 0x000f220000000800 */
[-C--:B-1----:R-:W-:Y:S02]  /*aec0*/  FMUL.FTZ R19, R6, R12.reuse ;  /* 0x0000000c06137220 */ /* 0x082fe40000410000 */
[----:B------:R-:W-:Y:S02]  /*aed0*/  IMAD.MOV.U32 R6, RZ, RZ, R10 ;  /* 0x000000ffff067224 */ /* 0x000fe400078e000a */
[-C--:B--2---:R-:W-:Y:S01]  /*aee0*/  FMUL.FTZ R13, R3, R12.reuse ;  /* 0x0000000c030d7220 */ /* 0x084fe20000410000 */
[----:B------:R-:W-:Y:S01]  /*aef0*/  IADD3 R3, R0, 0x400, RZ ;  /* 0x0000040000037810 */ /* 0x000fe20007ffe0ff */
[----:B------:R-:W-:Y:S01]  /*af00*/  STS [R0+0x300], R19 ;  /* 0x0003001300007388 */ /* 0x000fe20000000800 */
[----:B------:R-:W-:Y:S01]  /*af10*/  IADD3 R10, P1, R6, 0x400, RZ ;  /* 0x00000400060a7810 */ /* 0x000fe20007f3e0ff */
[----:B0--3--:R-:W-:-:S02]  /*af20*/  FMUL.FTZ R15, R8, R12 ;  /* 0x0000000c080f7220 */ /* 0x009fc40000410000 */
[----:B------:R-:W-:Y:S01]  /*af30*/  @P3 STG.E [R6.64+0x300], R19 ;  /* 0x0003001306003986 */ /* 0x000fe2000c101924 */
[----:B----4-:R-:W-:-:S03]  /*af40*/  FMUL.FTZ R9, R9, R12 ;  /* 0x0000000c09097220 */ /* 0x010fc60000410000 */
[----:B------:R-:W-:Y:S01]  /*af50*/  @P3 STG.E [R6.64], R13 ;  /* 0x0000000d06003986 */ /* 0x000fe2000c101924 */
[----:B------:R-:W-:-:S03]  /*af60*/  IMAD.X R11, RZ, RZ, R7, P1 ;  /* 0x000000ffff0b7224 */ /* 0x000fc600008e0607 */
[----:B------:R-:W-:Y:S04]  /*af70*/  @P3 STG.E [R6.64+0x100], R15 ;  /* 0x0001000f06003986 */ /* 0x000fe8000c101924 */
[----:B------:R-:W-:Y:S04]  /*af80*/  @P3 STG.E [R6.64+0x200], R9 ;  /* 0x0002000906003986 */ /* 0x000fe8000c101924 */
[----:B------:R-:W-:Y:S04]  /*af90*/  STS [R0], R13 ;  /* 0x0000000d00007388 */ /* 0x000fe80000000800 */
[----:B------:R-:W-:Y:S04]  /*afa0*/  STS [R0+0x100], R15 ;  /* 0x0001000f00007388 */ /* 0x000fe80000000800 */
[----:B------:R0:W-:Y:S02]  /*afb0*/  STS [R0+0x200], R9 ;  /* 0x0002000900007388 */ /* 0x0001e40000000800 */
[----:B0-----:R-:W-:Y:S01]  /*afc0*/  IMAD.MOV.U32 R0, RZ, RZ, R3 ;  /* 0x000000ffff007224 */ /* 0x001fe200078e0003 */
[----:B------:R-:W-:Y:S05]  /*afd0*/  @!P0 BRA `(.L_x_3074) ;  /* 0xfffffe7000008947 */ /* 0x000fea000383ffff */
.L_x_3070:
[----:B------:R-:W-:Y:S05]  /*afe0*/  BSYNC B0 ;  /* 0x0000000000007941 */ /* 0x000fea0003800000 */
.L_x_3069:
[----:B---3--:R-:W-:Y:S01]  /*aff0*/  SHF.R.S32.HI R3, RZ, 0x1f, R24 ;  /* 0x0000001fff037819 */ /* 0x008fe20000011418 */
[----:B------:R-:W3:Y:S01]  /*b000*/  S2R R7, SR_CTAID.X ;  /* 0x0000000000077919 */ /* 0x000ee20000002500 */
[----:B------:R-:W-:Y:S01]  /*b010*/  IMAD R8, R27, c[0x0][0x1d8], RZ ;  /* 0x000076001b087a24 */ /* 0x000fe200078e02ff */
[----:B------:R-:W-:Y:S01]  /*b020*/  ULDC UR4, c[0x0][0x1d4] ;  /* 0x0000750000047ab9 */ /* 0x000fe20000000800 */
[----:B-1----:R-:W-:Y:S01]  /*b030*/  LEA.HI R6, R3, R24, RZ, 0x6 ;  /* 0x0000001803067211 */ /* 0x002fe200078f30ff */
[----:B------:R-:W-:Y:S01]  /*b040*/  UIMAD UR4, UR4, 0xa0, URZ ;  /* 0x000000a0040478a4 */ /* 0x000fe2000f8e023f */
[----:B------:R-:W-:Y:S01]  /*b050*/  BSSY B0, `(.L_x_3075) ;  /* 0x000001c000007945 */ /* 0x000fe20003800000 */
[----:B0-----:R-:W-:Y:S01]  /*b060*/  IMAD.MOV.U32 R15, RZ, RZ, RZ ;  /* 0x000000ffff0f7224 */ /* 0x001fe200078e00ff */
[----:B------:R-:W-:Y:S01]  /*b070*/  LOP3.LUT R3, R6, 0xffffffc0, RZ, 0xc0, !PT ;  /* 0xffffffc006037812 */ /* 0x000fe200078ec0ff */
[----:B------:R-:W-:Y:S01]  /*b080*/  CS2R R10, SRZ ;  /* 0x00000000000a7805 */ /* 0x000fe2000001ff00 */
[----:B------:R-:W-:-:S03]  /*b090*/  SHF.R.S32.HI R31, RZ, 0x6, R6 ;  /* 0x00000006ff1f7819 */ /* 0x000fc60000011406 */
[C---:B------:R-:W-:Y:S01]  /*b0a0*/  IMAD.IADD R27, R24.reuse, 0x1, -R3 ;  /* 0x00000001181b7824 */ /* 0x040fe200078e0a03 */
[----:B------:R-:W-:-:S03]  /*b0b0*/  IADD3 R24, R24, 0x3f, RZ ;  /* 0x0000003f18187810 */ /* 0x000fc60007ffe0ff */
[C---:B------:R-:W-:Y:S01]  /*b0c0*/  IMAD.SHL.U32 R0, R27.reuse, 0x4, RZ ;  /* 0x000000041b007824 */ /* 0x040fe200078e00ff */
[----:B------:R-:W-:-:S04]  /*b0d0*/  ISETP.GT.OR P0, PT, R27, 0x27, P2 ;  /* 0x000000271b00780c */ /* 0x000fc80001704670 */
[----:B------:R-:W-:Y:S01]  /*b0e0*/  ISETP.GT.U32.OR P0, PT, R24, 0x7e, P0 ;  /* 0x0000007e1800780c */ /* 0x000fe20000704470 */
[--C-:B---3--:R-:W-:Y:S02]  /*b0f0*/  IMAD R3, R28, c[0x0][0x1d8], R7.reuse ;  /* 0x000076001c037a24 */ /* 0x108fe400078e0207 */
        /* <DEDUP_REMOVED lines=16> */
.L_x_3077:
[----:B-----5:R0:W-:Y:S02]  /*b200*/  STS.128 [R27.X16+0x410], R8 ;  /* 0x000410081b007388 */ /* 0x0201e4000000cc00 */
.L_x_3076:
[----:B------:R-:W-:Y:S05]  /*b210*/  BSYNC B0 ;  /* 0x0000000000007941 */ /* 0x000fea0003800000 */
.L_x_3075:
[----:B------:R-:W-:Y:S01]  /*b220*/  BAR.SYNC.DEFER_BLOCKING 0x0 ;  /* 0x0000000000007b1d */ /* 0x000fe20000010000 */
[----:B------:R-:W-:Y:S01]  /*b230*/  ISETP.GT.AND P0, PT, R27, 0x27, PT ;  /* 0x000000271b00780c */ /* 0x000fe20003f04270 */
[----:B------:R-:W-:Y:S01]  /*b240*/  IMAD.MOV.U32 R14, RZ, RZ, RZ ;  /* 0x000000ffff0e7224 */ /* 0x000fe200078e00ff */
        /* <DEDUP_REMOVED lines=17> */
[----:B------:R-:W-:Y:S01]  /*b360*/  IMAD.MOV R21, RZ, RZ, -R25 ;  /* 0x000000ffff157224 */ /* 0x000fe200078e0a19 */
[----:B------:R-:W-:Y:S01]  /*b370*/  ULOP3.LUT UR4, URZ, UR4, URZ, 0x33, !UPT ;  /* 0x000000043f047292 */ /* 0x000fe2000f8e333f */
[----:B------:R-:W-:Y:S01]  /*b380*/  LOP3.LUT R13, RZ, R31, RZ, 0x33, !PT ;  /* 0x0000001fff0d7212 */ /* 0x000fe200078e33ff */
[----:B------:R-:W-:Y:S01]  /*b390*/  IMAD R15, R26, c[0x0][0x1d8], R7 ;  /* 0x000076001a0f7a24 */ /* 0x000fe200078e0207 */
[----:B------:R-:W-:Y:S01]  /*b3a0*/  BSSY B2, `(.L_x_3082) ;  /* 0x0000027000027945 */ /* 0x000fe20003800000 */
[----:B------:R-:W-:Y:S02]  /*b3b0*/  IMAD.MOV.U32 R29, RZ, RZ, 0x4 ;  /* 0x00000004ff1d7424 */ /* 0x000fe400078e00ff */
[----:B------:R-:W-:Y:S01]  /*b3c0*/  IMNMX R21, R21, UR4, !PT ;  /* 0x0000000415157c17 */ /* 0x000fe2000f800200 */
[----:B------:R-:W-:Y:S02]  /*b3d0*/  IMAD R28, R15, 0xa0, R0 ;  /* 0x000000a00f1c7824 */ /* 0x000fe400078e0200 */
[----:B------:R-:W-:Y:S01]  /*b3e0*/  IMAD.MOV.U32 R33, RZ, RZ, R32 ;  /* 0x000000ffff217224 */ /* 0x000fe200078e0020 */
[----:B------:R-:W-:Y:S01]  /*b3f0*/  IADD3 R13, -R21, R13, -R4 ;  /* 0x0000000d150d7210 */ /* 0x000fe20007ffe904 */
[----:B------:R-:W-:Y:S01]  /*b400*/  CS2R R14, SRZ ;  /* 0x00000000000e7805 */ /* 0x000fe2000001ff00 */
[----:B------:R-:W-:-:S02]  /*b410*/  IMAD.WIDE R28, R28, R29, c[0x0][0x238] ;  /* 0x00008e001c1c7625 */ /* 0x000fc400078e021d */
[----:B------:R-:W-:-:S04]  /*b420*/  LOP3.LUT R13, R13, 0x1, RZ, 0xc0, !PT ;  /* 0x000000010d0d7812 */ /* 0x000fc800078ec0ff */
[----:B------:R-:W-:Y:S02]  /*b430*/  ISETP.NE.U32.AND P0, PT, R13, 0x1, PT ;  /* 0x000000010d00780c */ /* 0x000fe40003f05070 */
[----:B------:R-:W-:-:S11]  /*b440*/  CS2R R12, SRZ ;  /* 0x00000000000c7805 */ /* 0x000fd6000001ff00 */
[----:B------:R-:W-:Y:S05]  /*b450*/  @P0 BRA `(.L_x_3083) ;  /* 0x000001b000000947 */ /* 0x000fea0003800000 */
[----:B------:R-:W-:-:S05]  /*b460*/  IADD3 R20, P0, R49, R20, RZ ;  /* 0x0000001431147210 */ /* 0x000fca0007f1e0ff */
[----:B------:R-:W-:Y:S01]  /*b470*/  IMAD.X R23, R51, 0x1, R23, P0 ;  /* 0x0000000133177824 */ /* 0x000fe200000e0617 */
[----:B------:R-:W-:-:S04]  /*b480*/  LEA R12, P0, R20, c[0x0][0x1a0], 0x2 ;  /* 0x00006800140c7a11 */ /* 0x000fc800078010ff */
[----:B------:R-:W-:Y:S02]  /*b490*/  LEA.HI.X R13, R20, c[0x0][0x1a4], R23, 0x2, P0 ;  /* 0x00006900140d7a11 */ /* 0x000fe400000f1417 */
[----:B------:R1:W2:Y:S04]  /*b4a0*/  LDS R20, [R31.X4+0x810] ;  /* 0x000810001f147984 */ /* 0x0002a80000004800 */
[----:B------:R-:W5:Y:S01]  /*b4b0*/  LDG.E.128 R12, [R12.64] ;  /* 0x000000240c0c7981 */ /* 0x000f62000c1e1d00 */
[----:B------:R-:W-:Y:S02]  /*b4c0*/  ULDC UR4, c[0x0][0x1ec] ;  /* 0x00007b0000047ab9 */ /* 0x000fe40000000800 */
[----:B------:R-:W-:-:S06]  /*b4d0*/  UISETP.NE.AND UP0, UPT, URZ, UR4, UPT ;  /* 0x000000043f00728c */ /* 0x000fcc000bf05270 */
[----:B------:R-:W-:-:S13]  /*b4e0*/  PLOP3.LUT P2, PT, PT, PT, UP0, 0x80, 0x0 ;  /* 0x000000000000781c */ /* 0x000fda0003f4f008 */
        /* <DEDUP_REMOVED lines=13> */
.L_x_3084:
[----:B-12--5:R-:W-:Y:S01]  /*b5c0*/  FFMA.FTZ R12, R20, R12, RZ ;  /* 0x0000000c140c7223 */ /* 0x026fe200000100ff */
[----:B------:R-:W-:Y:S01]  /*b5d0*/  IADD3 R33, R32, 0x1, RZ ;  /* 0x0000000120217810 */ /* 0x000fe20007ffe0ff */
[C---:B------:R-:W-:Y:S02]  /*b5e0*/  FFMA.FTZ R13, R20.reuse, R13, RZ ;  /* 0x0000000d140d7223 */ /* 0x040fe400000100ff */
[C---:B------:R-:W-:Y:S02]  /*b5f0*/  FFMA.FTZ R14, R20.reuse, R14, RZ ;  /* 0x0000000e140e7223 */ /* 0x040fe400000100ff */
[----:B------:R-:W-:Y:S02]  /*b600*/  FFMA.FTZ R15, R20, R15, RZ ;  /* 0x0000000f140f7223 */ /* 0x000fe400000100ff */
.L_x_3083:
[----:B------:R-:W-:Y:S05]  /*b610*/  BSYNC B2 ;  /* 0x0000000000027941 */ /* 0x000fea0003800000 */
.L_x_3082:
[----:B------:R-:W-:-:S04]  /*b620*/  IADD3 R20, -R4, -0x2, -R31 ;  /* 0xfffffffe04147810 */ /* 0x000fc80007ffe91f */
[----:B------:R-:W-:-:S13]  /*b630*/  ISETP.NE.AND P0, PT, R20, R21, PT ;  /* 0x000000151400720c */ /* 0x000fda0003f05270 */
[----:B------:R-:W-:Y:S05]  /*b640*/  @!P0 BRA `(.L_x_3081) ;  /* 0x000003e000008947 */ /* 0x000fea0003800000 */
[C---:B------:R-:W-:Y:S01]  /*b650*/  IMAD R20, R33.reuse, 0xa0, RZ ;  /* 0x000000a021147824 */ /* 0x040fe200078e02ff */
[----:B------:R-:W-:Y:S01]  /*b660*/  LEA R21, R33, 0x4, 0x2 ;  /* 0x0000000421157811 */ /* 0x000fe200078e10ff */
[----:B------:R-:W-:Y:S02]  /*b670*/  ULDC UR4, c[0x0][0x1ec] ;  /* 0x00007b0000047ab9 */ /* 0x000fe40000000800 */
[----:B------:R-:W-:Y:S01]  /*b680*/  UISETP.NE.AND UP0, UPT, URZ, UR4, UPT ;  /* 0x000000043f00728c */ /* 0x000fe2000bf05270 */
[----:B------:R-:W-:Y:S01]  /*b690*/  SHF.R.S32.HI R23, RZ, 0x1f, R20 ;  /* 0x0000001fff177819 */ /* 0x000fe20000011414 */
[----:B------:R-:W-:Y:S01]  /*b6a0*/  IMAD R21, R4, -0x4, R21 ;  /* 0xfffffffc04157824 */ /* 0x000fe200078e0215 */
[-C--:B------:R-:W-:Y:S02]  /*b6b0*/  IADD3 R35, P0, R5, R20.reuse, RZ ;  /* 0x0000001405237210 */ /* 0x080fe40007f1e0ff */
[----:B------:R-:W-:Y:S02]  /*b6c0*/  IADD3 R34, P1, R49, R20, RZ ;  /* 0x0000001431227210 */ /* 0x000fe40007f3e0ff */
[----:B------:R-:W-:Y:S01]  /*b6d0*/  PLOP3.LUT P2, PT, PT, PT, UP0, 0x80, 0x0 ;  /* 0x000000000000781c */ /* 0x000fe20003f4f008 */
[--C-:B------:R-:W-:Y:S01]  /*b6e0*/  IMAD.X R36, R6, 0x1, R23.reuse, P0 ;  /* 0x0000000106247824 */ /* 0x100fe200000e0617 */
[----:B------:R-:W-:Y:S01]  /*b6f0*/  LEA R22, P3, R34, c[0x0][0x1a0], 0x2 ;  /* 0x0000680022167a11 */ /* 0x000fe200078610ff */
[----:B------:R-:W-:Y:S01]  /*b700*/  IMAD.X R23, R51, 0x1, R23, P1 ;  /* 0x0000000133177824 */ /* 0x000fe200008e0617 */
[----:B------:R-:W-:-:S04]  /*b710*/  LEA R20, P0, R35, c[0x0][0x1a0], 0x2 ;  /* 0x0000680023147a11 */ /* 0x000fc800078010ff */
[----:B------:R-:W-:Y:S02]  /*b720*/  LEA.HI.X R23, R34, c[0x0][0x1a4], R23, 0x2, P3 ;  /* 0x0000690022177a11 */ /* 0x000fe400018f1417 */
[----:B------:R-:W-:Y:S02]  /*b730*/  LEA.HI.X R35, R35, c[0x0][0x1a4], R36, 0x2, P0 ;  /* 0x0000690023237a11 */ /* 0x000fe400000f1424 */
[----:B------:R-:W-:Y:S02]  /*b740*/  IADD3 R34, R21, 0x810, RZ ;  /* 0x0000081015227810 */ /* 0x000fe40007ffe0ff */
.L_x_3087:
        /* <DEDUP_REMOVED lines=15> */
.L_x_3085:
        /* <DEDUP_REMOVED lines=18> */
.L_x_3086:
[----:B---3--:R3:W4:Y:S01]  /*b960*/  LDS R15, [R34] ;  /* 0x00000000220f7984 */ /* 0x0087220000000800 */
[----:B--2---:R-:W-:Y:S02]  /*b970*/  IADD3 R20, P0, R20, 0x500, RZ ;  /* 0x0000050014147810 */ /* 0x004fe40007f1e0ff */
[----:B------:R-:W-:Y:S02]  /*b980*/  IADD3 R33, R33, 0x2, RZ ;  /* 0x0000000221217810 */ /* 0x000fe40007ffe0ff */
[----:B-1----:R-:W-:Y:S01]  /*b990*/  IADD3 R22, P1, R22, 0x500, RZ ;  /* 0x0000050016167810 */ /* 0x002fe20007f3e0ff */
[----:B------:R-:W-:Y:S01]  /*b9a0*/  IMAD.X R35, RZ, RZ, R21, P0 ;  /* 0x000000ffff237224 */ /* 0x000fe200000e0615 */
        /* <DEDUP_REMOVED lines=8> */
.L_x_3081:
[----:B------:R-:W-:Y:S05]  /*ba30*/  BSYNC B1 ;  /* 0x0000000000017941 */ /* 0x000fea0003800000 */
.L_x_3080:
[----:B------:R-:W-:-:S13]  /*ba40*/  ISETP.GE.AND P0, PT, R32, R17, PT ;  /* 0x000000112000720c */ /* 0x000fda0003f06270 */
[----:B------:R-:W-:Y:S05]  /*ba50*/  @P0 BRA `(.L_x_3079) ;  /* 0x00000bf000000947 */ /* 0x000fea0003800000 */
[----:B------:R-:W-:Y:S01]  /*ba60*/  LOP3.LUT R20, RZ, R31, RZ, 0x33, !PT ;  /* 0x0000001fff147212 */ /* 0x000fe200078e33ff */
[----:B------:R-:W-:Y:S01]  /*ba70*/  IMAD R21, R26, c[0x0][0x1d8], R7 ;  /* 0x000076001a157a24 */ /* 0x000fe200078e0207 */
[----:B------:R-:W-:Y:S01]  /*ba80*/  BSSY B1, `(.L_x_3088) ;  /* 0x000003f000017945 */ /* 0x000fe20003800000 */
[----:B------:R-:W-:Y:S01]  /*ba90*/  IMAD.MOV.U32 R22, RZ, RZ, 0x4 ;  /* 0x00000004ff167424 */ /* 0x000fe200078e00ff */
[----:B------:R-:W-:Y:S01]  /*baa0*/  IADD3 R20, -R4, R25, R20 ;  /* 0x0000001904147210 */ /* 0x000fe20007ffe114 */
[----:B------:R-:W-:Y:S01]  /*bab0*/  IMAD R21, R21, 0xa0, R0 ;  /* 0x000000a015157824 */ /* 0x000fe200078e0200 */
[----:B------:R-:W-:Y:S02]  /*bac0*/  IADD3 R29, -R31, -0x2, R25 ;  /* 0xfffffffe1f1d7810 */ /* 0x000fe40007ffe119 */
[----:B------:R-:W-:Y:S01]  /*bad0*/  LOP3.LUT R20, R20, 0x1, RZ, 0xc0, !PT ;  /* 0x0000000114147812 */ /* 0x000fe200078ec0ff */
[----:B------:R-:W-:-:S03]  /*bae0*/  IMAD.WIDE R22, R21, R22, c[0x0][0x238] ;  /* 0x00008e0015167625 */ /* 0x000fc600078e0216 */
[----:B------:R-:W-:-:S13]  /*baf0*/  ISETP.NE.U32.AND P0, PT, R20, 0x1, PT ;  /* 0x000000011400780c */ /* 0x000fda0003f05070 */
[----:B------:R-:W-:Y:S05]  /*bb00*/  @P0 BRA `(.L_x_3089) ;  /* 0x0000036000000947 */ /* 0x000fea0003800000 */
[----:B------:R-:W-:Y:S01]  /*bb10*/  ISETP.GE.AND P0, PT, R32, c[0x0][0x1d4], PT ;  /* 0x0000750020007a0c */ /* 0x000fe20003f06270 */
[----:B------:R-:W-:-:S12]  /*bb20*/  BSSY B2, `(.L_x_3090) ;  /* 0x0000033000027945 */ /* 0x000fd80003800000 */
[----:B------:R-:W-:Y:S05]  /*bb30*/  @!P0 BRA `(.L_x_3091) ;  /* 0x0000031000008947 */ /* 0x000fea0003800000 */
[----:B------:R-:W-:Y:S01]  /*bb40*/  IABS R33, c[0x0][0x1d4] ;  /* 0x0000750000217a13 */ /* 0x000fe20000000000 */
[----:B------:R-:W1:Y:S01]  /*bb50*/  LDS R31, [R31.X4+0x810] ;  /* 0x000810001f1f7984 */ /* 0x000e620000004800 */
        /* <DEDUP_REMOVED lines=27> */
[----:B------:R-:W-:Y:S02]  /*bd10*/  ULDC UR4, c[0x0][0x1ec] ;  /* 0x00007b0000047ab9 */ /* 0x000fe40000000800 */
[----:B------:R-:W-:-:S06]  /*bd20*/  UISETP.NE.AND UP0, UPT, URZ, UR4, UPT ;  /* 0x000000043f00728c */ /* 0x000fcc000bf05270 */
[----:B------:R-:W-:-:S13]  /*bd30*/  PLOP3.LUT P2, PT, PT, PT, UP0, 0x80, 0x0 ;  /* 0x000000000000781c */ /* 0x000fda0003f4f008 */
        /* <DEDUP_REMOVED lines=13> */
.L_x_3092:
[C---:B-12--5:R-:W-:Y:S02]  /*be10*/  FFMA.FTZ R12, R31.reuse, R36, R12 ;  /* 0x000000241f0c7223 */ /* 0x066fe4000001000c */
[C---:B------:R-:W-:Y:S02]  /*be20*/  FFMA.FTZ R13, R31.reuse, R37, R13 ;  /* 0x000000251f0d7223 */ /* 0x040fe4000001000d */
[C---:B------:R-:W-:Y:S02]  /*be30*/  FFMA.FTZ R14, R31.reuse, R38, R14 ;  /* 0x000000261f0e7223 */ /* 0x040fe4000001000e */
[----:B------:R-:W-:Y:S02]  /*be40*/  FFMA.FTZ R15, R31, R39, R15 ;  /* 0x000000271f0f7223 */ /* 0x000fe4000001000f */
.L_x_3091:
[----:B------:R-:W-:Y:S05]  /*be50*/  BSYNC B2 ;  /* 0x0000000000027941 */ /* 0x000fea0003800000 */
.L_x_3090:
[----:B------:R-:W-:Y:S02]  /*be60*/  IADD3 R32, R32, 0x1, RZ ;  /* 0x0000000120207810 */ /* 0x000fe40007ffe0ff */
.L_x_3089:
[----:B------:R-:W-:Y:S05]  /*be70*/  BSYNC B1 ;  /* 0x0000000000017941 */ /* 0x000fea0003800000 */
.L_x_3088:
[----:B------:R-:W-:-:S13]  /*be80*/  ISETP.NE.AND P0, PT, R29, R4, PT ;  /* 0x000000041d00720c */ /* 0x000fda0003f05270 */
[----:B------:R-:W-:Y:S05]  /*be90*/  @!P0 BRA `(.L_x_3079) ;  /* 0x000007b000008947 */ /* 0x000fea0003800000 */
[----:B------:R-:W-:Y:S02]  /*bea0*/  IMAD.SHL.U32 R19, R4, 0x4, RZ ;  /* 0x0000000404137824 */ /* 0x000fe400078e00ff */
[----:B------:R-:W-:Y:S02]  /*beb0*/  IMAD.MOV.U32 R21, RZ, RZ, 0xa0 ;  /* 0x000000a0ff157424 */ /* 0x000fe400078e00ff */
[----:B------:R-:W-:Y:S02]  /*bec0*/  IMAD.MOV.U32 R29, RZ, RZ, RZ ;  /* 0x000000ffff1d7224 */ /* 0x000fe400078e00ff */
[C---:B------:R-:W-:Y:S02]  /*bed0*/  IMAD R34, R32.reuse, 0x4, -R19 ;  /* 0x0000000420227824 */ /* 0x040fe400078e0a13 */
[----:B------:R-:W-:-:S05]  /*bee0*/  IMAD R28, R32, R21, 0xa0 ;  /* 0x000000a0201c7424 */ /* 0x000fca00078e0215 */
.L_x_3099:
[----:B------:R-:W-:Y:S01]  /*bef0*/  IADD3 R18, R28, -0xa0, RZ ;  /* 0xffffff601c127810 */ /* 0x000fe20007ffe0ff */
[----:B------:R-:W-:Y:S01]  /*bf00*/  BSSY B1, `(.L_x_3093) ;  /* 0x0000039000017945 */ /* 0x000fe20003800000 */
[----:B------:R-:W-:-:S02]  /*bf10*/  IMAD.IADD R31, R34, 0x1, R29 ;  /* 0x00000001221f7824 */ /* 0x000fc400078e021d */
        /* <DEDUP_REMOVED lines=51> */
.L_x_3095:
[C---:B-12--5:R-:W-:Y:S02]  /*c250*/  FFMA.FTZ R12, R30.reuse, R36, R12 ;  /* 0x000000241e0c7223 */ /* 0x066fe4000001000c */
[C---:B------:R-:W-:Y:S02]  /*c260*/  FFMA.FTZ R13, R30.reuse, R37, R13 ;  /* 0x000000251e0d7223 */ /* 0x040fe4000001000d */
[C---:B------:R-:W-:Y:S02]  /*c270*/  FFMA.FTZ R14, R30.reuse, R38, R14 ;  /* 0x000000261e0e7223 */ /* 0x040fe4000001000e */
[----:B------:R-:W-:Y:S02]  /*c280*/  FFMA.FTZ R15, R30, R39, R15 ;  /* 0x000000271e0f7223 */ /* 0x000fe4000001000f */
.L_x_3094:
[----:B------:R-:W-:Y:S05]  /*c290*/  BSYNC B1 ;  /* 0x0000000000017941 */ /* 0x000fea0003800000 */
.L_x_3093:
        /* <DEDUP_REMOVED lines=49> */
.L_x_3098:
[C---:B-12--5:R-:W-:Y:S02]  /*c5b0*/  FFMA.FTZ R12, R30.reuse, R36, R12 ;  /* 0x000000241e0c7223 */ /* 0x066fe4000001000c */
[C---:B------:R-:W-:Y:S02]  /*c5c0*/  FFMA.FTZ R13, R30.reuse, R37, R13 ;  /* 0x000000251e0d7223 */ /* 0x040fe4000001000d */
[C---:B------:R-:W-:Y:S02]  /*c5d0*/  FFMA.FTZ R14, R30.reuse, R38, R14 ;  /* 0x000000261e0e7223 */ /* 0x040fe4000001000e */
[----:B------:R-:W-:Y:S02]  /*c5e0*/  FFMA.FTZ R15, R30, R39, R15 ;  /* 0x000000271e0f7223 */ /* 0x000fe4000001000f */
.L_x_3097:
[----:B------:R-:W-:Y:S05]  /*c5f0*/  BSYNC B1 ;  /* 0x0000000000017941 */ /* 0x000fea0003800000 */
.L_x_3096:
[----:B------:R-:W-:Y:S02]  /*c600*/  IADD3 R32, R32, 0x2, RZ ;  /* 0x0000000220207810 */ /* 0x000fe40007ffe0ff */
[----:B------:R-:W-:Y:S02]  /*c610*/  IADD3 R29, R29, 0x8, RZ ;  /* 0x000000081d1d7810 */ /* 0x000fe40007ffe0ff */
[----:B------:R-:W-:-:S02]  /*c620*/  ISETP.GE.AND P0, PT, R32, R17, PT ;  /* 0x000000112000720c */ /* 0x000fc40003f06270 */
[----:B------:R-:W-:-:S11]  /*c630*/  IADD3 R28, R28, 0x140, RZ ;  /* 0x000001401c1c7810 */ /* 0x000fd60007ffe0ff */
[----:B------:R-:W-:Y:S05]  /*c640*/  @!P0 BRA `(.L_x_3099) ;  /* 0xfffff8a000008947 */ /* 0x000fea000383ffff */
.L_x_3079:
[----:B------:R-:W-:Y:S05]  /*c650*/  BSYNC B0 ;  /* 0x0000000000007941 */ /* 0x000fea0003800000 */
.L_x_3078:
[----:B------:R-:W-:Y:S01]  /*c660*/  ISETP.GE.AND P0, PT, R27, 0x28, PT ;  /* 0x000000281b00780c */ /* 0x000fe20003f06270 */
[----:B------:R-:W-:Y:S03]  /*c670*/  BSSY B0, `(.L_x_3100) ;  /* 0x0000027000007945 */ /* 0x000fe60003800000 */
[----:B------:R-:W-:-:S13]  /*c680*/  ISETP.LT.U32.AND P0, PT, R24, 0x7f, !P0 ;  /* 0x0000007f1800780c */ /* 0x000fda0004701070 */
[----:B------:R-:W-:Y:S05]  /*c690*/  @!P0 BRA `(.L_x_3101) ;  /* 0x0000024000008947 */ /* 0x000fea0003800000 */
[----:B------:R-:W-:-:S04]  /*c6a0*/  IMAD.MOV.U32 R18, RZ, RZ, 0xa0 ;  /* 0x000000a0ff127424 */ /* 0x000fc800078e00ff */
        /* <DEDUP_REMOVED lines=8> */
[----:B------:R1:W2:Y:S01]  /*c730*/  LDS R17, [R4.X4+0x810] ;  /* 0x0008100004117984 */ /* 0x0002a20000004800 */
[----:B------:R-:W-:Y:S05]  /*c740*/  @P2 BRA `(.L_x_3103) ;  /* 0x0000014000002947 */ /* 0x000fea0003800000 */
[----:B------:R-:W-:-:S13]  /*c750*/  ISETP.NE.AND P3, PT, R2, RZ, PT ;  /* 0x000000ff0200720c */ /* 0x000fda0003f65270 */
[----:B------:R-:W-:Y:S02]  /*c760*/  @P3 IMAD R7, R26, c[0x0][0x1d8], R7 ;  /* 0x000076001a073a24 */ /* 0x000fe400078e0207 */
[----:B-1----:R-:W-:Y:S02]  /*c770*/  @P3 IMAD.MOV.U32 R18, RZ, RZ, 0x4 ;  /* 0x00000004ff123424 */ /* 0x002fe400078e00ff */
[----:B------:R-:W-:-:S04]  /*c780*/  @P3 IMAD R7, R7, 0xa0, R0 ;  /* 0x000000a007073824 */ /* 0x000fc800078e0200 */
[----:B------:R-:W-:-:S05]  /*c790*/  @P3 IMAD.WIDE R18, R7, R18, c[0x0][0x238] ;  /* 0x00008e0007123625 */ /* 0x000fca00078e0212 */
[----:B0-----:R-:W3:Y:S01]  /*c7a0*/  @P3 LDG.E.128 R24, [R18.64] ;  /* 0x0000002412183981 */ /* 0x001ee2000c1e1d00 */
        /* <DEDUP_REMOVED lines=9> */
[----:B---3--:R-:W-:Y:S02]  /*c840*/  @P3 FMUL.FTZ R20, R20, R24 ;  /* 0x0000001814143220 */ /* 0x008fe40000410000 */
[----:B------:R-:W-:Y:S02]  /*c850*/  @P3 FMUL.FTZ R21, R21, R25 ;  /* 0x0000001915153220 */ /* 0x000fe40000410000 */
[----:B------:R-:W-:Y:S02]  /*c860*/  @P3 FMUL.FTZ R22, R22, R26 ;  /* 0x0000001a16163220 */ /* 0x000fe40000410000 */
[----:B------:R-:W-:-:S05]  /*c870*/  @P3 FMUL.FTZ R23, R23, R27 ;  /* 0x0000001b17173220 */ /* 0x000fca0000410000 */
[----:B------:R0:W-:Y:S02]  /*c880*/  STG.E.128 [R4.64], R20 ;  /* 0x0000001404007986 */ /* 0x0001e4000c101d24 */
.L_x_3103:
[----:B------:R-:W-:Y:S05]  /*c890*/  BSYNC B1 ;  /* 0x0000000000017941 */ /* 0x000fea0003800000 */
.L_x_3102:
[C---:B--2--5:R-:W-:Y:S02]  /*c8a0*/  FFMA.FTZ R12, R17.reuse, R20, R12 ;  /* 0x00000014110c7223 */ /* 0x064fe4000001000c */
[C---:B------:R-:W-:Y:S02]  /*c8b0*/  FFMA.FTZ R13, R17.reuse, R21, R13 ;  /* 0x00000015110d7223 */ /* 0x040fe4000001000d */
[C---:B------:R-:W-:Y:S02]  /*c8c0*/  FFMA.FTZ R14, R17.reuse, R22, R14 ;  /* 0x00000016110e7223 */ /* 0x040fe4000001000e */
[----:B------:R-:W-:Y:S02]  /*c8d0*/  FFMA.FTZ R15, R17, R23, R15 ;  /* 0x00000017110f7223 */ /* 0x000fe4000001000f */
.L_x_3101:
[----:B------:R-:W-:Y:S05]  /*c8e0*/  BSYNC B0 ;  /* 0x0000000000007941 */ /* 0x000fea0003800000 */
.L_x_3100:
[----:B------:R-:W-:Y:S06]  /*c8f0*/  BAR.SYNC.DEFER_BLOCKING 0x0 ;  /* 0x0000000000007b1d */ /* 0x000fec0000010000 */
[----:B------:R-:W-:Y:S05]  /*c900*/  @!P0 EXIT ;  /* 0x000000000000894d */ /* 0x000fea0003800000 */
[----:B------:R-:W-:-:S05]  /*c910*/  IMAD.MOV.U32 R2, RZ, RZ, c[0x0][0x258] ;  /* 0x00009600ff027624 */ /* 0x000fca00078e00ff */
[----:B------:R-:W-:-:S13]  /*c920*/  ISETP.NE.AND P0, PT, R2, 0x2, PT ;  /* 0x000000020200780c */ /* 0x000fda0003f05270 */
[----:B0-----:R-:W-:Y:S02]  /*c930*/  @P0 IMAD.MOV.U32 R5, RZ, RZ, 0x4 ;  /* 0x00000004ff050424 */ /* 0x001fe400078e00ff */
[----:B-1----:R-:W-:-:S04]  /*c940*/  @P0 IMAD R4, R3, 0xa0, R0 ;  /* 0x000000a003040824 */ /* 0x002fc800078e0200 */
[----:B------:R-:W-:-:S05]  /*c950*/  @P0 IMAD.WIDE R4, R4, R5, c[0x0][0x160] ;  /* 0x0000580004040625 */ /* 0x000fca00078e0205 */
[----:B------:R0:W-:Y:S01]  /*c960*/  @P0 STG.E.128 [R4.64], R12 ;  /* 0x0000000c04000986 */ /* 0x0001e2000c101d24 */
[----:B------:R-:W-:Y:S05]  /*c970*/  @P0 EXIT ;  /* 0x000000000000094d */ /* 0x000fea0003800000 */
[----:B0-----:R-:W-:Y:S02]  /*c980*/  IMAD.MOV.U32 R4, RZ, RZ, c[0x0][0x250] ;  /* 0x00009400ff047624 */ /* 0x001fe400078e00ff */
[----:B------:R-:W-:-:S05]  /*c990*/  IMAD.MOV.U32 R5, RZ, RZ, c[0x0][0x254] ;  /* 0x00009500ff057624 */ /* 0x000fca00078e00ff */
        /* <DEDUP_REMOVED lines=26> */
.L_x_3041:
[----:B------:R-:W-:Y:S01]  /*cb40*/  IMAD.MOV.U32 R158, RZ, RZ, R241 ;  /* 0x000000ffff9e7224 */ /* 0x000fe200078e00f1 */
[----:B------:R-:W-:Y:S01]  /*cb50*/  MOV R128, 0xcba0 ;  /* 0x0000cba000807802 */ /* 0x000fe20000000f00 */
[----:B------:R-:W-:Y:S02]  /*cb60*/  IMAD.MOV.U32 R161, RZ, RZ, 0x2 ;  /* 0x00000002ffa17424 */ /* 0x000fe400078e00ff */
[----:B------:R-:W-:Y:S02]  /*cb70*/  IMAD.MOV.U32 R208, RZ, RZ, 0x1f ;  /* 0x0000001fffd07424 */ /* 0x000fe400078e00ff */
[----:B------:R-:W-:Y:S02]  /*cb80*/  IMAD.MOV.U32 R239, RZ, RZ, -0x1 ;  /* 0xffffffffffef7424 */ /* 0x000fe400078e00ff */
[----:B------:R-:W-:Y:S05]  /*cb90*/  CALL.REL.NOINC `($__internal_9_$__cuda_sm70_shflsync_bfly_p) ;  /* 0x0000021000007944 */ /* 0x000fea0003c00000 */
[----:B-1----:R-:W-:Y:S01]  /*cba0*/  IMAD.MOV.U32 R128, RZ, RZ, R158 ;  /* 0x000000ffff807224 */ /* 0x002fe200078e009e */
[----:B0-----:R-:W-:Y:S05]  /*cbb0*/  BRA `(.L_x_3104) ;  /* 0xffffd31000007947 */ /* 0x001fea000383ffff */
.L_x_3042:
[----:B------:R-:W-:Y:S01]  /*cbc0*/  IMAD.MOV.U32 R158, RZ, RZ, R241 ;  /* 0x000000ffff9e7224 */ /* 0x000fe200078e00f1 */
[----:B------:R-:W-:Y:S01]  /*cbd0*/  MOV R128, 0xcc20 ;  /* 0x0000cc2000807802 */ /* 0x000fe20000000f00 */
[----:B------:R-:W-:-:S02]  /*cbe0*/  IMAD.MOV.U32 R161, RZ, RZ, 0x1 ;  /* 0x00000001ffa17424 */ /* 0x000fc400078e00ff */
[----:B------:R-:W-:Y:S02]  /*cbf0*/  IMAD.MOV.U32 R208, RZ, RZ, 0x1f ;  /* 0x0000001fffd07424 */ /* 0x000fe400078e00ff */
[----:B------:R-:W-:Y:S02]  /*cc00*/  IMAD.MOV.U32 R239, RZ, RZ, -0x1 ;  /* 0xffffffffffef7424 */ /* 0x000fe400078e00ff */
[----:B------:R-:W-:Y:S05]  /*cc10*/  CALL.REL.NOINC `($__internal_9_$__cuda_sm70_shflsync_bfly_p) ;  /* 0x0000019000007944 */ /* 0x000fea0003c00000 */
[----:B-1----:R-:W-:Y:S01]  /*cc20*/  IMAD.MOV.U32 R128, RZ, RZ, R158 ;  /* 0x000000ffff807224 */ /* 0x002fe200078e009e */
[----:B0-----:R-:W-:Y:S05]  /*cc30*/  BRA `(.L_x_3105) ;  /* 0xffffd2c000007947 */ /* 0x001fea000383ffff */
.L_x_3046:
[----:B------:R-:W-:Y:S01]  /*cc40*/  IMAD.MOV.U32 R158, RZ, RZ, R3 ;  /* 0x000000ffff9e7224 */ /* 0x000fe200078e0003 */
[----:B------:R-:W-:Y:S01]  /*cc50*/  MOV R128, 0xcca0 ;  /* 0x0000cca000807802 */ /* 0x000fe20000000f00 */
[----:B------:R-:W-:Y:S02]  /*cc60*/  IMAD.MOV.U32 R161, RZ, RZ, 0x10 ;  /* 0x00000010ffa17424 */ /* 0x000fe400078e00ff */
[----:B------:R-:W-:Y:S02]  /*cc70*/  IMAD.MOV.U32 R208, RZ, RZ, 0x1f ;  /* 0x0000001fffd07424 */ /* 0x000fe400078e00ff */
[----:B------:R-:W-:Y:S02]  /*cc80*/  IMAD.MOV.U32 R239, RZ, RZ, -0x1 ;  /* 0xffffffffffef7424 */ /* 0x000fe400078e00ff */
[----:B0-----:R-:W-:Y:S05]  /*cc90*/  CALL.REL.NOINC `($__internal_9_$__cuda_sm70_shflsync_bfly_p) ;  /* 0x0000011000007944 */ /* 0x001fea0003c00000 */
[----:B-1----:R-:W-:Y:S01]  /*cca0*/  IMAD.MOV.U32 R0, RZ, RZ, R158 ;  /* 0x000000ffff007224 */ /* 0x002fe200078e009e */
[----:B0-----:R-:W-:Y:S05]  /*ccb0*/  BRA `(.L_x_3106) ;  /* 0xffffd49000007947 */ /* 0x001fea000383ffff */
.L_x_3047:
[----:B------:R-:W-:Y:S01]  /*ccc0*/  IMAD.MOV.U32 R158, RZ, RZ, R5 ;  /* 0x000000ffff9e7224 */ /* 0x000fe200078e0005 */
[----:B------:R-:W-:Y:S01]  /*ccd0*/  MOV R128, 0xcd20 ;  /* 0x0000cd2000807802 */ /* 0x000fe20000000f00 */
[----:B------:R-:W-:-:S02]  /*cce0*/  IMAD.MOV.U32 R161, RZ, RZ, 0x8 ;  /* 0x00000008ffa17424 */ /* 0x000fc400078e00ff */
[----:B------:R-:W-:Y:S02]  /*ccf0*/  IMAD.MOV.U32 R208, RZ, RZ, 0x1f ;  /* 0x0000001fffd07424 */ /* 0x000fe400078e00ff */
[----:B------:R-:W-:Y:S02]  /*cd00*/  IMAD.MOV.U32 R239, RZ, RZ, -0x1 ;  /* 0xffffffffffef7424 */ /* 0x000fe400078e00ff */
[----:B01----:R-:W-:Y:S05]  /*cd10*/  CALL.REL.NOINC `($__internal_9_$__cuda_sm70_shflsync_bfly_p) ;  /* 0x0000009000007944 */ /* 0x003fea0003c00000 */
[----:B-1----:R-:W-:Y:S01]  /*cd20*/  FMNMX.FTZ R0, R5, R158, !PT ;  /* 0x0000009e05007209 */ /* 0x002fe20007810000 */
[----:B0-----:R-:W-:Y:S01]  /*cd30*/  IMAD.MOV.U32 R161, RZ, RZ, 0x4 ;  /* 0x00000004ffa17424 */ /* 0x001fe200078e00ff */
[----:B------:R-:W-:Y:S01]  /*cd40*/  MOV R128, 0xcd90 ;  /* 0x0000cd9000807802 */ /* 0x000fe20000000f00 */
[----:B------:R-:W-:Y:S02]  /*cd50*/  IMAD.MOV.U32 R208, RZ, RZ, 0x1f ;  /* 0x0000001fffd07424 */ /* 0x000fe400078e00ff */
[----:B------:R-:W-:Y:S02]  /*cd60*/  IMAD.MOV.U32 R239, RZ, RZ, -0x1 ;  /* 0xffffffffffef7424 */ /* 0x000fe400078e00ff */
[----:B------:R-:W-:Y:S02]  /*cd70*/  IMAD.MOV.U32 R158, RZ, RZ, R0 ;  /* 0x000000ffff9e7224 */ /* 0x000fe400078e0000 */
[----:B------:R-:W-:Y:S05]  /*cd80*/  CALL.REL.NOINC `($__internal_9_$__cuda_sm70_shflsync_bfly_p) ;  /* 0x0000002000007944 */ /* 0x000fea0003c00000 */
[----:B-1----:R-:W-:Y:S01]  /*cd90*/  IMAD.MOV.U32 R3, RZ, RZ, R158 ;  /* 0x000000ffff037224 */ /* 0x002fe200078e009e */
[----:B0-----:R-:W-:Y:S05]  /*cda0*/  BRA `(.L_x_3107) ;  /* 0xffffd3f000007947 */ /* 0x001fea000383ffff */
        .weak           $__internal_9_$__cuda_sm70_shflsync_bfly_p
        .type           $__internal_9_$__cuda_sm70_shflsync_bfly_p,@function
        .size           $__internal_9_$__cuda_sm70_shflsync_bfly_p,(.L_x_4315 - $__internal_9_$__cuda_sm70_shflsync_bfly_p)
$__internal_9_$__cuda_sm70_shflsync_bfly_p:
[----:B------:R-:W-:Y:S01]  /*cdb0*/  IMAD.MOV.U32 R129, RZ, RZ, 0x0 ;  /* 0x00000000ff817424 */ /* 0x000fe200078e00ff */
[----:B------:R-:W-:Y:S04]  /*cdc0*/  WARPSYNC R239 ;  /* 0x000000ef00007348 */ /* 0x000fe80003800000 */
[----:B------:R0:W1:Y:S01]  /*cdd0*/  SHFL.BFLY PT, R158, R158, R161, R208 ;  /* 0x0c0000a19e9e7389 */ /* 0x00006200000e00d0 */
[----:B------:R-:W-:Y:S05]  /*cde0*/  RET.REL.NODEC R128 `(_ZN4mmha33masked_multihead_attention_kernelIfLi160ELi256ELi4ELi64ELi64ELb1ELb0EEEv26Multihead_attention_paramsIT_XT5_EE) ;  /* 0xffff321080007950 */ /* 0x000fea0003c3ffff */
.L_x_3108:
        /* <DEDUP_REMOVED lines=9> */
.L_x_4315:


//--------------------- .text._ZN4mmha33masked_multihead_attention_kernelItLi160ELi256ELi1ELi32ELi256ELb0ELb1EEEv26Multihead_attention_paramsIT_XT5_EE --------------------------
	.section	.text._ZN4mmha33masked_multihead_attention_kernelItLi160ELi256ELi1ELi32ELi256ELb0ELb1EEEv26Multihead_attention_paramsIT_XT5_EE,"ax",@progbits
	.sectioninfo	@"SHI_REGISTERS=255"
	.align	128
        .global         _ZN4mmha33masked_multihead_attention_kernelItLi160ELi256ELi1ELi32ELi256ELb0ELb1EEEv26Multihead_attention_paramsIT_XT5_EE
        .type           _ZN4mmha33masked_multihead_attention_kernelItLi160ELi256ELi1ELi32ELi256ELb0ELb1EEEv26Multihead_attention_paramsIT_XT5_EE,@function
        .size           _ZN4mmha33masked_multihead_attention_kernelItLi160ELi256ELi1ELi32ELi256ELb0ELb1EEEv26Multihead_attention_paramsIT_XT5_EE,(.L_x_4316 - _ZN4mmha33masked_multihead_attention_kernelItLi160ELi256ELi1ELi32ELi256ELb0ELb1EEEv26Multihead_attention_paramsIT_XT5_EE)
        .other          _ZN4mmha33masked_multihead_attention_kernelItLi160ELi256ELi1ELi32ELi256ELb0ELb1EEEv26Multihead_attention_paramsIT_XT5_EE,@"STO_CUDA_ENTRY STV_DEFAULT"
_ZN4mmha33masked_multihead_attention_kernelItLi160ELi256ELi1ELi32ELi256ELb0ELb1EEEv26Multihead_attention_paramsIT_XT5_EE:
.text._ZN4mmha33masked_multihead_attention_kernelItLi160ELi256ELi1ELi32ELi256ELb0ELb1EEEv26Multihead_attention_paramsIT_XT5_EE:
[----:B------:R-:W-:Y:S02]  /*0000*/  IMAD.MOV.U32 R1, RZ, RZ, c[0x0][0x28] ;  /* 0x00000a00ff017624 */ /* 0x000fe400078e00ff */
[----:B------:R-:W-:Y:S01]  /*0010*/  ISETP.NE.U32.AND P0, PT, RZ, c[0x0][0x270], PT ;  /* 0x00009c00ff007a0c */ /* 0x000fe20003f05070 */
[----:B------:R-:W-:Y:S01]  /*0020*/  ULDC.64 UR36, c[0x0][0x118] ;  /* 0x0000460000247ab9 */ /* 0x000fe20000000a00 */
[----:B------:R-:W0:Y:S01]  /*0030*/  S2UR UR48, SR_CTAID.Y ;  /* 0x00000000003079c3 */ /* 0x000e220000002600 */
[----:B------:R-:W-:Y:S02]  /*0040*/  IADD3 R1, R1, -0x40, RZ ;  /* 0xffffffc001017810 */ /* 0x000fe40007ffe0ff */
[----:B------:R-:W-:-:S13]  /*0050*/  ISETP.NE.AND.EX P0, PT, RZ, c[0x0][0x274], PT, P0 ;  /* 0x00009d00ff007a0c */ /* 0x000fda0003f05300 */
[----:B------:R-:W-:Y:S05]  /*0060*/  @!P0 BRA `(.L_x_3109) ;  /* 0x0000008000008947 */ /* 0x000fea0003800000 */
[----:B------:R-:W-:Y:S02]  /*0070*/  ULDC.64 UR4, c[0x0][0x270] ;  /* 0x00009c0000047ab9 */ /* 0x000fe40000000a00 */
[----:B0-----:R-:W-:-:S04]  /*0080*/  UIADD3 UR4, UP0, UR48, UR4, URZ ;  /* 0x0000000430047290 */ /* 0x001fc8000ff1e03f */
[----:B------:R-:W-:Y:S02]  /*0090*/  ULEA.HI.X.SX32 UR5, UR48, UR5, 0x1, UP0 ;  /* 0x0000000530057291 */ /* 0x000fe400080f0e3f */
[----:B------:R-:W-:-:S04]  /*00a0*/  IMAD.U32 R2, RZ, RZ, UR4 ;  /* 0x00000004ff027e24 */ /* 0x000fc8000f8e00ff */
[----:B------:R-:W-:-:S05]  /*00b0*/  IMAD.U32 R3, RZ, RZ, UR5 ;  /* 0x00000005ff037e24 */ /* 0x000fca000f8e00ff */
[----:B------:R-:W2:Y:S02]  /*00c0*/  LDG.E.U8 R2, [R2.64] ;  /* 0x0000002402027981 */ /* 0x000ea4000c1e1100 */
[----:B--2---:R-:W-:-:S13]  /*00d0*/  ISETP.NE.AND P0, PT, R2, 0x1, PT ;  /* 0x000000010200780c */ /* 0x004fda0003f05270 */
[----:B------:R-:W-:Y:S05]  /*00e0*/  @!P0 EXIT ;  /* 0x000000000000894d */ /* 0x000fea0003800000 */
.L_x_3109:
[----:B------:R-:W-:Y:S01]  /*00f0*/  IABS R4, c[0x0][0x1d0] ;  /* 0x0000740000047a13 */ /* 0x000fe20000000000 */
[----:B------:R-:W-:Y:S02]  /*0100*/  ULDC.64 UR4, c[0x0][0x280] ;  /* 0x0000a00000047ab9 */ /* 0x000fe40000000a00 */
[----:B------:R-:W-:Y:S01]  /*0110*/  UISETP.NE.U32.AND UP0, UPT, URZ, UR4, UPT ;  /* 0x000000043f00728c */ /* 0x000fe2000bf05070 */
[----:B------:R-:W1:Y:S03]  /*0120*/  R2UR UR8, R4 ;  /* 0x00000000040873c2 */ /* 0x000e6600000e0000 */
[----:B------:R-:W-:-:S03]  /*0130*/  UISETP.NE.AND.EX UP0, UPT, URZ, UR5, UPT, UP0 ;  /* 0x000000053f00728c */ /* 0x000fc6000bf05300 */
[----:B------:R-:W-:-:S03]  /*0140*/  ULDC.64 UR4, c[0x0][0x280] ;  /* 0x0000a00000047ab9 */ /* 0x000fc60000000a00 */
[----:B------:R-:W-:-:S05]  /*0150*/  PLOP3.LUT P0, PT, PT, PT, UP0, 0x80, 0x0 ;  /* 0x000000000000781c */ /* 0x000fca0003f0f008 */
[----:B------:R-:W-:Y:S02]  /*0160*/  @UP0 UMOV UR6, 0x4 ;  /* 0x0000000400060882 */ /* 0x000fe40000000000 */
[----:B0-----:R-:W-:-:S06]  /*0170*/  @UP0 UIMAD.WIDE UR4, UR48, UR6, UR4 ;  /* 0x00000006300402a5 */ /* 0x001fcc000f8e0204 */
[----:B------:R-:W-:Y:S01]  /*0180*/  IMAD.U32 R2, RZ, RZ, UR4 ;  /* 0x00000004ff027e24 */ /* 0x000fe2000f8e00ff */
[----:B-1----:R-:W0:Y:S01]  /*0190*/  I2F.RP R0, UR8 ;  /* 0x0000000800007d06 */ /* 0x002e220008209400 */
[----:B------:R-:W-:-:S05]  /*01a0*/  IMAD.U32 R3, RZ, RZ, UR5 ;  /* 0x00000005ff037e24 */ /* 0x000fca000f8e00ff */
[----:B------:R1:W2:Y:S02]  /*01b0*/  @P0 LDG.E R5, [R2.64] ;  /* 0x0000002402050981 */ /* 0x0002a4000c1e1900 */
[----:B0-----:R-:W0:Y:S02]  /*01c0*/  MUFU.RCP R0, R0 ;  /* 0x0000000000007308 */ /* 0x001e240000001000 */
[----:B0-----:R-:W-:-:S06]  /*01d0*/  IADD3 R4, R0, 0xffffffe, RZ ;  /* 0x0ffffffe00047810 */ /* 0x001fcc0007ffe0ff */
[----:B------:R-:W0:Y:S01]  /*01e0*/  F2I.FTZ.U32.TRUNC.NTZ R4, R4 ;  /* 0x0000000400047305 */ /* 0x000e22000021f000 */
[----:B------:R-:W-:Y:S01]  /*01f0*/  IABS R0, UR48 ;  /* 0x0000003000007c13 */ /* 0x000fe20008000000 */
[----:B0-----:R-:W0:Y:S08]  /*0200*/  R2UR UR5, R4 ;  /* 0x00000000040573c2 */ /* 0x001e3000000e0000 */
[----:B------:R-:W3:Y:S01]  /*0210*/  R2UR UR7, R0 ;  /* 0x00000000000773c2 */ /* 0x000ee200000e0000 */
[----:B------:R-:W-:-:S02]  /*0220*/  UMOV UR4, URZ ;  /* 0x0000003f00047c82 */ /* 0x000fc40008000000 */
[----:B0-----:R-:W-:-:S04]  /*0230*/  UIADD3 UR6, URZ, -UR5, URZ ;  /* 0x800000053f067290 */ /* 0x001fc8000fffe03f */
[----:B------:R-:W-:-:S04]  /*0240*/  UIMAD UR6, UR6, UR8, URZ ;  /* 0x00000008060672a4 */ /* 0x000fc8000f8e023f */
[----:B------:R-:W-:-:S04]  /*0250*/  UIMAD.WIDE.U32 UR4, UR5, UR6, UR4 ;  /* 0x00000006050472a5 */ /* 0x000fc8000f8e0004 */
[----:B---3--:R-:W-:-:S04]  /*0260*/  UIMAD.WIDE.U32 UR4, UR5, UR7, URZ ;  /* 0x00000007050472a5 */ /* 0x008fc8000f8e003f */
[----:B------:R-:W-:-:S04]  /*0270*/  UIADD3 UR4, -UR5, URZ, URZ ;  /* 0x0000003f05047290 */ /* 0x000fc8000fffe13f */
[----:B------:R-:W-:-:S03]  /*0280*/  UIMAD UR4, UR8, UR4, UR7 ;  /* 0x00000004080472a4 */ /* 0x000fc6000f8e0207 */
[----:B------:R-:W-:Y:S02]  /*0290*/  ULDC.64 UR6, c[0x0][0x240] ;  /* 0x0000900000067ab9 */ /* 0x000fe40000000a00 */
[----:B------:R-:W-:-:S11]  /*02a0*/  UISETP.GT.U32.AND UP3, UPT, UR8, UR4, UPT ;  /* 0x000000040800728c */ /* 0x000fd6000bf64070 */
[----:B------:R-:W-:-:S04]  /*02b0*/  @!UP3 UIADD3 UR4, UR4, -UR8, URZ ;  /* 0x800000080404b290 */ /* 0x000fc8000fffe03f */
[----:B------:R-:W-:-:S03]  /*02c0*/  UISETP.GE.U32.AND UP2, UPT, UR4, UR8, UPT ;  /* 0x000000080400728c */ /* 0x000fc6000bf46070 */
[----:B------:R-:W-:Y:S02]  /*02d0*/  ULDC.64 UR8, c[0x0][0x1d0] ;  /* 0x0000740000087ab9 */ /* 0x000fe40000000a00 */
[----:B------:R-:W-:Y:S02]  /*02e0*/  ULOP3.LUT UR4, UR48, UR8, URZ, 0x3c, !UPT ;  /* 0x0000000830047292 */ /* 0x000fe4000f8e3c3f */
[----:B------:R-:W-:Y:S02]  /*02f0*/  @!UP3 UIADD3 UR5, UR5, 0x1, URZ ;  /* 0x000000010505b890 */ /* 0x000fe4000fffe03f */
[----:B------:R-:W-:Y:S02]  /*0300*/  UISETP.NE.U32.AND UP1, UPT, URZ, UR6, UPT ;  /* 0x000000063f00728c */ /* 0x000fe4000bf25070 */
[----:B------:R-:W-:Y:S02]  /*0310*/  UISETP.GE.AND UP3, UPT, UR4, URZ, UPT ;  /* 0x0000003f0400728c */ /* 0x000fe4000bf66270 */
[----:B------:R-:W-:-:S02]  /*0320*/  @UP2 UIADD3 UR5, UR5, 0x1, URZ ;  /* 0x0000000105052890 */ /* 0x000fc4000fffe03f */
[----:B------:R-:W-:Y:S02]  /*0330*/  UISETP.NE.AND UP2, UPT, URZ, UR8, UPT ;  /* 0x000000083f00728c */ /* 0x000fe4000bf45270 */
[----:B------:R-:W-:-:S03]  /*0340*/  UISETP.NE.AND.EX UP1, UPT, URZ, UR7, UPT, UP1 ;  /* 0x000000073f00728c */ /* 0x000fc6000bf25310 */
[----:B------:R-:W-:Y:S02]  /*0350*/  UMOV UR47, UR5 ;  /* 0x00000005002f7c82 */ /* 0x000fe40008000000 */
[----:B------:R-:W-:Y:S01]  /*0360*/  @!UP3 UIADD3 UR47, -UR47, URZ, URZ ;  /* 0x0000003f2f2fb290 */ /* 0x000fe2000fffe13f */
[----:B------:R-:W-:Y:S01]  /*0370*/  PLOP3.LUT P1, PT, PT, PT, UP1, 0x80, 0x0 ;  /* 0x000000000000781c */ /* 0x000fe20003f2f018 */
[----:B------:R-:W-:Y:S02]  /*0380*/  ULDC.64 UR4, c[0x0][0x240] ;  /* 0x0000900000047ab9 */ /* 0x000fe40000000a00 */
[----:B------:R-:W-:Y:S02]  /*0390*/  @!UP2 ULOP3.LUT UR47, URZ, UR8, URZ, 0x33, !UPT ;  /* 0x000000083f2fa292 */ /* 0x000fe4000f8e333f */
[----:B------:R-:W-:Y:S02]  /*03a0*/  @UP1 UMOV UR6, 0x4 ;  /* 0x0000000400061882 */ /* 0x000fe40000000000 */
[----:B------:R-:W-:-:S06]  /*03b0*/  @UP1 UIMAD.WIDE UR4, UR47, UR6, UR4 ;  /* 0x000000062f0412a5 */ /* 0x000fcc000f8e0204 */
[----:B-1----:R-:W-:Y:S01]  /*03c0*/  IMAD.U32 R2, RZ, RZ, UR4 ;  /* 0x00000004ff027e24 */ /* 0x002fe2000f8e00ff */
[----:B------:R-:W-:-:S05]  /*03d0*/  MOV R3, UR5 ;  /* 0x0000000500037c02 */ /* 0x000fca0008000f00 */
[----:B------:R0:W3:Y:S01]  /*03e0*/  @P1 LDG.E R2, [R2.64] ;  /* 0x0000002402021981 */ /* 0x0000e2000c1e1900 */
[----:B------:R-:W-:-:S04]  /*03f0*/  IABS R6, c[0x0][0x1d4] ;  /* 0x0000750000067a13 */ /* 0x000fc80000000000 */
[----:B------:R-:W1:Y:S02]  /*0400*/  R2UR UR7, R6 ;  /* 0x00000000060773c2 */ /* 0x000e6400000e0000 */
[----:B-1----:R-:W1:Y:S08]  /*0410*/  I2F.RP R0, UR7 ;  /* 0x0000000700007d06 */ /* 0x002e700008209400 */
[----:B-1----:R-:W1:Y:S02]  /*0420*/  MUFU.RCP R0, R0 ;  /* 0x0000000000007308 */ /* 0x002e640000001000 */
[----:B-1----:R-:W-:-:S06]  /*0430*/  IADD3 R4, R0, 0xffffffe, RZ ;  /* 0x0ffffffe00047810 */ /* 0x002fcc0007ffe0ff */
[----:B------:R-:W1:Y:S01]  /*0440*/  F2I.FTZ.U32.TRUNC.NTZ R4, R4 ;  /* 0x0000000400047305 */ /* 0x000e62000021f000 */
[----:B------:R-:W-:Y:S01]  /*0450*/  ULDC UR4, c[0x0][0x210] ;  /* 0x0000840000047ab9 */ /* 0x000fe20000000800 */
[----:B-1----:R-:W1:Y:S08]  /*0460*/  R2UR UR5, R4 ;  /* 0x00000000040573c2 */ /* 0x002e7000000e0000 */
[----:B--2---:R-:W2:Y:S02]  /*0470*/  @P0 R2UR UR42, R5 ;  /* 0x00000000052a03c2 */ /* 0x004ea400000e0000 */
[----:B--2---:R-:W-:-:S07]  /*0480*/  @UP0 UIADD3 UR42, UR42, UR4, URZ ;  /* 0x000000042a2a0290 */ /* 0x004fce000fffe03f */
[----:B------:R-:W-:Y:S02]  /*0490*/  @!UP0 ULDC UR42, c[0x0][0x1ec] ;  /* 0x00007b00002a8ab9 */ /* 0x000fe40000000800 */
[----:B0-----:R-:W-:-:S04]  /*04a0*/  IABS R3, UR42 ;  /* 0x0000002a00037c13 */ /* 0x001fc80008000000 */
[----:B------:R-:W0:Y:S01]  /*04b0*/  R2UR UR43, R3 ;  /* 0x00000000032b73c2 */ /* 0x000e2200000e0000 */
[----:B-1----:R-:W-:Y:S02]  /*04c0*/  UIADD3 UR6, URZ, -UR5, URZ ;  /* 0x800000053f067290 */ /* 0x002fe4000fffe03f */
[----:B------:R-:W-:Y:S02]  /*04d0*/  UMOV UR4, URZ ;  /* 0x0000003f00047c82 */ /* 0x000fe40008000000 */
[----:B------:R-:W-:-:S04]  /*04e0*/  UIMAD UR6, UR6, UR7, URZ ;  /* 0x00000007060672a4 */ /* 0x000fc8000f8e023f */
[----:B------:R-:W-:-:S04]  /*04f0*/  UIMAD.WIDE.U32 UR4, UR5, UR6, UR4 ;  /* 0x00000006050472a5 */ /* 0x000fc8000f8e0004 */
[----:B0-----:R-:W-:-:S04]  /*0500*/  UIMAD.WIDE.U32 UR4, UR5, UR43, URZ ;  /* 0x0000002b050472a5 */ /* 0x001fc8000f8e003f */
[----:B------:R-:W-:-:S04]  /*0510*/  UIADD3 UR5, -UR5, URZ, URZ ;  /* 0x0000003f05057290 */ /* 0x000fc8000fffe13f */
[----:B------:R-:W-:-:S04]  /*0520*/  UIMAD UR43, UR7, UR5, UR43 ;  /* 0x00000005072b72a4 */ /* 0x000fc8000f8e022b */
[----:B------:R-:W-:Y:S01]  /*0530*/  UISETP.GT.U32.AND UP0, UPT, UR7, UR43, UPT ;  /* 0x0000002b0700728c */ /* 0x000fe2000bf04070 */
[----:B------:R-:W0:Y:S01]  /*0540*/  S2UR UR49, SR_CTAID.X ;  /* 0x00000000003179c3 */ /* 0x000e220000002500 */
[----:B------:R-:W1:Y:S09]  /*0550*/  S2R R22, SR_TID.X ;  /* 0x0000000000167919 */ /* 0x000e720000002100 */
[----:B------:R-:W-:-:S04]  /*0560*/  @!UP0 UIADD3 UR43, UR43, -UR7, URZ ;  /* 0x800000072b2b8290 */ /* 0x000fc8000fffe03f */
[----:B------:R-:W-:Y:S02]  /*0570*/  UISETP.GT.U32.AND UP0, UPT, UR7, UR43, UPT ;  /* 0x0000002b0700728c */ /* 0x000fe4000bf04070 */
[----:B------:R-:W-:-:S09]  /*0580*/  UISETP.GE.AND UP1, UPT, UR42, URZ, UPT ;  /* 0x0000003f2a00728c */ /* 0x000fd2000bf26270 */
[----:B------:R-:W-:Y:S02]  /*0590*/  @!UP0 UIADD3 UR43, UR43, -UR7, URZ ;  /* 0x800000072b2b8290 */ /* 0x000fe4000fffe03f */
[----:B------:R-:W-:Y:S02]  /*05a0*/  UISETP.NE.AND UP0, UPT, URZ, UR9, UPT ;  /* 0x000000093f00728c */ /* 0x000fe4000bf05270 */
[----:B------:R-:W-:Y:S01]  /*05b0*/  ULDC UR44, c[0x0][0x1d8] ;  /* 0x00007600002c7ab9 */ /* 0x000fe20000000800 */
[----:B-1----:R-:W-:Y:S01]  /*05c0*/  ISETP.GE.AND P0, PT, R22, 0x14, PT ;  /* 0x000000141600780c */ /* 0x002fe20003f06270 */
[----:B0-----:R-:W-:Y:S02]  /*05d0*/  UIMAD UR5, UR49, 0xa0, URZ ;  /* 0x000000a0310578a4 */ /* 0x001fe4000f8e023f */
[----:B------:R-:W-:Y:S02]  /*05e0*/  UIMAD UR44, UR48, UR44, UR49 ;  /* 0x0000002c302c72a4 */ /* 0x000fe4000f8e0231 */
[----:B------:R-:W-:-:S02]  /*05f0*/  @!UP1 UIADD3 UR43, -UR43, URZ, URZ ;  /* 0x0000003f2b2b9290 */ /* 0x000fc4000fffe13f */
[----:B------:R-:W-:Y:S02]  /*0600*/  ULDC UR45, c[0x0][0x1c8] ;  /* 0x00007200002d7ab9 */ /* 0x000fe40000000800 */
[----:B------:R-:W-:Y:S02]  /*0610*/  @!UP0 ULOP3.LUT UR43, URZ, UR9, URZ, 0x33, !UPT ;  /* 0x000000093f2b8292 */ /* 0x000fe4000f8e333f */
[----:B------:R-:W-:Y:S02]  /*0620*/  UMOV UR7, 0x1 ;  /* 0x0000000100077882 */ /* 0x000fe40000000000 */
[----:B------:R-:W-:Y:S02]  /*0630*/  UISETP.NE.AND UP0, UPT, URZ, UR45, UPT ;  /* 0x0000002d3f00728c */ /* 0x000fe4000bf05270 */
[----:B------:R-:W-:Y:S02]  /*0640*/  UIMAD UR45, UR48, UR45, UR5 ;  /* 0x0000002d302d72a4 */ /* 0x000fe4000f8e0205 */
[----:B------:R-:W-:-:S02]  /*0650*/  UIMAD UR50, UR44, 0xa0, URZ ;  /* 0x000000a02c3278a4 */ /* 0x000fc4000f8e023f */
[----:B------:R-:W-:Y:S01]  /*0660*/  UIADD3 UR46, UR42, -UR9, UR7 ;  /* 0x800000092a2e7290 */ /* 0x000fe2000fffe007 */
[----:B------:R-:W-:Y:S01]  /*0670*/  IMAD.SHL.U32 R23, R22, 0x8, RZ ;  /* 0x0000000816177824 */ /* 0x000fe200078e00ff */
[----:B------:R-:W-:Y:S02]  /*0680*/  USEL UR45, UR50, UR45, !UP0 ;  /* 0x0000002d322d7287 */ /* 0x000fe4000c000000 */
[----:B------:R-:W-:Y:S02]  /*0690*/  UMOV UR40, URZ ;  /* 0x0000003f00287c82 */ /* 0x000fe40008000000 */
[----:B------:R-:W-:Y:S02]  /*06a0*/  UISETP.LT.AND UP0, UPT, URZ, UR46, UPT ;  /* 0x0000002e3f00728c */ /* 0x000fe4000bf01270 */
[----:B------:R-:W-:Y:S01]  /*06b0*/  ULDC UR4, c[0x0][0x1d8] ;  /* 0x0000760000047ab9 */ /* 0x000fe20000000800 */
[C---:B------:R-:W-:Y:S01]  /*06c0*/  IADD3 R6, R23.reuse, UR5, RZ ;  /* 0x0000000517067c10 */ /* 0x040fe2000fffe0ff */
[----:B------:R-:W-:Y:S01]  /*06d0*/  USEL UR46, URZ, UR46, !UP0 ;  /* 0x0000002e3f2e7287 */ /* 0x000fe2000c000000 */
[----:B------:R-:W-:Y:S01]  /*06e0*/  BSSY B0, `(.L_x_3110) ;  /* 0x0000030000007945 */ /* 0x000fe20003800000 */
[----:B------:R-:W-:Y:S01]  /*06f0*/  UIMAD UR47, UR47, UR4, URZ ;  /* 0x000000042f2f72a4 */ /* 0x000fe2000f8e023f */
[----:B------:R-:W-:Y:S01]  /*0700*/  @P0 CS2R R18, SRZ ;  /* 0x0000000000120805 */ /* 0x000fe2000001ff00 */
[----:B------:R-:W-:Y:S01]  /*0710*/  @P0 CS2R R16, SRZ ;  /* 0x0000000000100805 */ /* 0x000fe2000001ff00 */
[----:B------:R-:W-:Y:S01]  /*0720*/  IADD3 R0, R23, UR45, RZ ;  /* 0x0000002d17007c10 */ /* 0x000fe2000fffe0ff */
[----:B---3--:R0:W1:Y:S01]  /*0730*/  @P1 R2UR UR40, R2 ;  /* 0x00000000022813c2 */ /* 0x00806200000e0000 */
[----:B------:R-:W-:Y:S07]  /*0740*/  @P0 BRA `(.L_x_3111) ;  /* 0x0000029000000947 */ /* 0x000fee0003800000 */
[----:B------:R-:W-:-:S05]  /*0750*/  IMAD.MOV.U32 R3, RZ, RZ, 0x2 ;  /* 0x00000002ff037424 */ /* 0x000fca00078e00ff */
[----:B------:R-:W-:-:S13]  /*0760*/  ISETP.NE.AND P0, PT, R3, c[0x0][0x258], PT ;  /* 0x0000960003007a0c */ /* 0x000fda0003f05270 */
[----:B0-----:R-:W-:-:S05]  /*0770*/  @P0 IMAD.WIDE R2, R0, R3, c[0x0][0x168] ;  /* 0x00005a0000020625 */ /* 0x001fca00078e0203 */
        /* <DEDUP_REMOVED lines=8> */
[C---:B--2---:R-:W-:Y:S01]  /*0800*/  PRMT R5, R14.reuse, 0x9910, RZ ;  /* 0x000099100e057816 */ /* 0x044fe200000000ff */
[----:B------:R-:W3:Y:S01]  /*0810*/  I2F.S8 R7, R14 ;  /* 0x0000000e00077306 */ /* 0x000ee20000001400 */
[----:B0-----:R-:W-:Y:S02]  /*0820*/  PRMT R3, R15, 0x9910, RZ ;  /* 0x000099100f037816 */ /* 0x001fe400000000ff */
[----:B------:R-:W-:Y:S02]  /*0830*/  SHF.R.U64 R12, R14, 0x10, R15 ;  /* 0x000000100e0c7819 */ /* 0x000fe4000000120f */
[----:B------:R-:W-:Y:S01]  /*0840*/  SHF.R.S32.HI R2, RZ, 0x8, R5 ;  /* 0x00000008ff027819 */ /* 0x000fe20000011405 */
[----:B------:R-:W-:Y:S01]  /*0850*/  IMAD.MOV.U32 R5, RZ, RZ, R3 ;  /* 0x000000ffff057224 */ /* 0x000fe200078e0003 */
[----:B------:R-:W-:Y:S01]  /*0860*/  PRMT R3, R12, 0x9910, RZ ;  /* 0x000099100c037816 */ /* 0x000fe200000000ff */
[----:B------:R-:W0:Y:S01]  /*0870*/  I2F.S8 R8, R15 ;  /* 0x0000000f00087306 */ /* 0x000e220000001400 */
[----:B------:R-:W-:-:S02]  /*0880*/  SHF.R.U32.HI R9, RZ, 0x10, R15 ;  /* 0x00000010ff097819 */ /* 0x000fc4000001160f */
[----:B------:R-:W-:Y:S02]  /*0890*/  SHF.R.S32.HI R10, RZ, 0x18, R15 ;  /* 0x00000018ff0a7819 */ /* 0x000fe4000001140f */
[----:B------:R-:W-:Y:S02]  /*08a0*/  SHF.R.S32.HI R5, RZ, 0x8, R5 ;  /* 0x00000008ff057819 */ /* 0x000fe40000011405 */
[----:B------:R-:W-:Y:S01]  /*08b0*/  SHF.R.S32.HI R3, RZ, 0x8, R3 ;  /* 0x00000008ff037819 */ /* 0x000fe20000011403 */
[----:B------:R-:W2:Y:S01]  /*08c0*/  I2F.S8 R9, R9 ;  /* 0x0000000900097306 */ /* 0x000ea20000001400 */
[----:B---3--:R-:W-:-:S07]  /*08d0*/  FMUL.FTZ R7, R7, R11 ;  /* 0x0000000b07077220 */ /* 0x008fce0000410000 */
[----:B------:R-:W3:Y:S01]  /*08e0*/  I2F.S16 R10, R10 ;  /* 0x0000000a000a7306 */ /* 0x000ee20000101400 */
[----:B0-----:R-:W-:-:S07]  /*08f0*/  FMUL.FTZ R8, R8, R11 ;  /* 0x0000000b08087220 */ /* 0x001fce0000410000 */
[----:B------:R2:W0:Y:S08]  /*0900*/  I2F.S8 R4, R12 ;  /* 0x0000000c00047306 */ /* 0x0004300000001400 */
[----:B------:R-:W4:Y:S01]  /*0910*/  I2F.S16 R2, R2 ;  /* 0x0000000200027306 */ /* 0x000f220000101400 */
[-C--:B--2---:R-:W-:Y:S02]  /*0920*/  FMUL.FTZ R12, R9, R11.reuse ;  /* 0x0000000b090c7220 */ /* 0x084fe40000410000 */
[----:B---3--:R-:W-:-:S05]  /*0930*/  FMUL.FTZ R13, R10, R11 ;  /* 0x0000000b0a0d7220 */ /* 0x008fca0000410000 */
[----:B------:R-:W2:Y:S01]  /*0940*/  I2F.S16 R5, R5 ;  /* 0x0000000500057306 */ /* 0x000ea20000101400 */
[----:B0-----:R-:W-:Y:S01]  /*0950*/  FMUL.FTZ R4, R4, R11 ;  /* 0x0000000b04047220 */ /* 0x001fe20000410000 */
[----:B-----5:R-:W-:-:S06]  /*0960*/  F2FP.PACK_AB R19, R13, R12 ;  /* 0x0000000c0d13723e */ /* 0x020fcc00000000ff */
[----:B------:R-:W0:Y:S01]  /*0970*/  I2F.S16 R3, R3 ;  /* 0x0000000300037306 */ /* 0x000e220000101400 */
[----:B----4-:R-:W-:-:S05]  /*0980*/  FMUL.FTZ R2, R2, R11 ;  /* 0x0000000b02027220 */ /* 0x010fca0000410000 */
[----:B------:R-:W-:Y:S01]  /*0990*/  F2FP.PACK_AB R16, R2, R7 ;  /* 0x000000070210723e */ /* 0x000fe200000000ff */
[----:B--2---:R-:W-:-:S05]  /*09a0*/  FMUL.FTZ R9, R5, R11 ;  /* 0x0000000b05097220 */ /* 0x004fca0000410000 */
[----:B------:R-:W-:Y:S01]  /*09b0*/  F2FP.PACK_AB R18, R9, R8 ;  /* 0x000000080912723e */ /* 0x000fe200000000ff */
[----:B0-----:R-:W-:-:S05]  /*09c0*/  FMUL.FTZ R11, R3, R11 ;  /* 0x0000000b030b7220 */ /* 0x001fca0000410000 */
[----:B------:R-:W-:Y:S02]  /*09d0*/  F2FP.PACK_AB R17, R11, R4 ;  /* 0x000000040b11723e */ /* 0x000fe400000000ff */
.L_x_3111:
[----:B------:R-:W-:Y:S05]  /*09e0*/  BSYNC B0 ;  /* 0x0000000000007941 */ /* 0x000fea0003800000 */
.L_x_3110:
[----:B------:R-:W-:Y:S01]  /*09f0*/  HFMA2.MMA R21, -RZ, RZ, 0, 1.1920928955078125e-07 ;  /* 0x00000002ff157435 */ /* 0x000fe200000001ff */
[----:B------:R-:W-:Y:S01]  /*0a00*/  ULDC.64 UR38, c[0x2][0x0] ;  /* 0x0080000000267ab9 */ /* 0x000fe20000000a00 */
[----:B------:R-:W-:Y:S01]  /*0a10*/  BSSY B0, `(.L_x_3112) ;  /* 0x0000031000007945 */ /* 0x000fe20003800000 */
[----:B------:R-:W-:Y:S02]  /*0a20*/  ULDC.64 UR4, c[0x0][0x248] ;  /* 0x0000920000047ab9 */ /* 0x000fe40000000a00 */
[----:B------:R-:W-:Y:S02]  /*0a30*/  UIMAD.WIDE.U32 UR38, UR7, UR4, UR38 ;  /* 0x00000004072672a5 */ /* 0x000fe4000f8e0026 */
[----:B------:R-:W-:-:S03]  /*0a40*/  UIMAD UR4, UR7, UR5, URZ ;  /* 0x00000005070472a4 */ /* 0x000fc6000f8e023f */
[----:B------:R-:W-:Y:S01]  /*0a50*/  ISETP.NE.AND P0, PT, R21, c[0x0][0x258], PT ;  /* 0x0000960015007a0c */ /* 0x000fe20003f05270 */
[----:B------:R-:W-:-:S12]  /*0a60*/  UIADD3 UR39, UR39, UR4, URZ ;  /* 0x0000000427277290 */ /* 0x000fd8000fffe03f */
[----:B------:R-:W-:Y:S05]  /*0a70*/  @!P0 BRA `(.L_x_3113) ;  /* 0x0000007000008947 */ /* 0x000fea0003800000 */
[----:B------:R-:W-:Y:S01]  /*0a80*/  ISETP.GT.AND P0, PT, R22, 0x13, PT ;  /* 0x000000131600780c */ /* 0x000fe20003f04270 */
[----:B------:R-:W-:Y:S01]  /*0a90*/  CS2R R24, SRZ ;  /* 0x0000000000187805 */ /* 0x000fe2000001ff00 */
[----:B------:R-:W-:-:S11]  /*0aa0*/  CS2R R26, SRZ ;  /* 0x00000000001a7805 */ /* 0x000fd6000001ff00 */
[----:B------:R-:W-:Y:S05]  /*0ab0*/  @P0 BRA `(.L_x_3114) ;  /* 0x0000026000000947 */ /* 0x000fea0003800000 */
[----:B0-----:R-:W-:-:S05]  /*0ac0*/  IMAD.WIDE R2, R0, R21, c[0x0][0x178] ;  /* 0x00005e0000027625 */ /* 0x001fca00078e0215 */
[----:B------:R0:W5:Y:S01]  /*0ad0*/  LDG.E.128 R24, [R2.64] ;  /* 0x0000002402187981 */ /* 0x000162000c1e1d00 */
[----:B------:R-:W-:Y:S05]  /*0ae0*/  BRA `(.L_x_3114) ;  /* 0x0000023000007947 */ /* 0x000fea0003800000 */
.L_x_3113:
[----:B0-----:R-:W-:-:S04]  /*0af0*/  IADD3 R2, P0, R0, c[0x0][0x178], RZ ;  /* 0x00005e0000027a10 */ /* 0x001fc80007f1e0ff */
[----:B------:R-:W-:-:S05]  /*0b00*/  LEA.HI.X.SX32 R3, R0, c[0x0][0x17c], 0x1, P0 ;  /* 0x00005f0000037a11 */ /* 0x000fca00000f0eff */
[----:B------:R-:W2:Y:S01]  /*0b10*/  LDG.E.64 R12, [R2.64] ;  /* 0x00000024020c7981 */ /* 0x000ea2000c1e1b00 */
[----:B------:R-:W-:Y:S02]  /*0b20*/  IMAD.U32 R5, RZ, RZ, UR39 ;  /* 0x00000027ff057e24 */ /* 0x000fe4000f8e00ff */
[----:B------:R-:W-:-:S05]  /*0b30*/  IMAD.U32 R4, RZ, RZ, UR38 ;  /* 0x00000026ff047e24 */ /* 0x000fca000f8e00ff */
[----:B------:R0:W3:Y:S01]  /*0b40*/  LDG.E R5, [R4.64] ;  /* 0x0000002404057981 */ /* 0x0000e2000c1e1900 */
[C-C-:B--2---:R-:W-:Y:S01]  /*0b50*/  SHF.R.U64 R11, R12.reuse, 0x10, R13.reuse ;  /* 0x000000100c0b7819 */ /* 0x144fe2000000120d */
[----:B------:R-:W-:Y:S01]  /*0b60*/  I2F.S8 R8, R13 ;  /* 0x0000000d00087306 */ /* 0x000fe20000001400 */
[----:B------:R-:W-:Y:S02]  /*0b70*/  PRMT R0, R12, 0x9910, RZ ;  /* 0x000099100c007816 */ /* 0x000fe400000000ff */
[----:B0-----:R-:W-:Y:S02]  /*0b80*/  PRMT R4, R13, 0x9910, RZ ;  /* 0x000099100d047816 */ /* 0x001fe400000000ff */
[----:B------:R-:W-:Y:S02]  /*0b90*/  PRMT R2, R11, 0x9910, RZ ;  /* 0x000099100b027816 */ /* 0x000fe400000000ff */
[--C-:B------:R-:W-:Y:S01]  /*0ba0*/  SHF.R.S32.HI R10, RZ, 0x18, R13.reuse ;  /* 0x00000018ff0a7819 */ /* 0x100fe2000001140d */
[----:B------:R-:W3:Y:S01]  /*0bb0*/  I2F.S8 R7, R12 ;  /* 0x0000000c00077306 */ /* 0x000ee20000001400 */
[----:B------:R-:W-:-:S02]  /*0bc0*/  SHF.R.U32.HI R9, RZ, 0x10, R13 ;  /* 0x00000010ff097819 */ /* 0x000fc4000001160d */
[----:B------:R-:W-:Y:S02]  /*0bd0*/  SHF.R.S32.HI R0, RZ, 0x8, R0 ;  /* 0x00000008ff007819 */ /* 0x000fe40000011400 */
[----:B------:R-:W-:Y:S02]  /*0be0*/  SHF.R.S32.HI R4, RZ, 0x8, R4 ;  /* 0x00000008ff047819 */ /* 0x000fe40000011404 */
[----:B------:R-:W-:Y:S01]  /*0bf0*/  SHF.R.S32.HI R2, RZ, 0x8, R2 ;  /* 0x00000008ff027819 */ /* 0x000fe20000011402 */
[----:B------:R-:W0:Y:S08]  /*0c00*/  I2F.S16 R10, R10 ;  /* 0x0000000a000a7306 */ /* 0x000e300000101400 */
[----:B------:R-:W2:Y:S01]  /*0c10*/  I2F.S8 R9, R9 ;  /* 0x0000000900097306 */ /* 0x000ea20000001400 */
[----:B---3--:R-:W-:-:S07]  /*0c20*/  FMUL.FTZ R7, R7, R5 ;  /* 0x0000000507077220 */ /* 0x008fce0000410000 */
[----:B------:R3:W4:Y:S01]  /*0c30*/  I2F.S8 R3, R11 ;  /* 0x0000000b00037306 */ /* 0x0007220000001400 */
[----:B0-----:R-:W-:-:S07]  /*0c40*/  FMUL.FTZ R12, R10, R5 ;  /* 0x000000050a0c7220 */ /* 0x001fce0000410000 */
[----:B------:R-:W0:Y:S01]  /*0c50*/  I2F.S16 R0, R0 ;  /* 0x0000000000007306 */ /* 0x000e220000101400 */
[-C--:B---3--:R-:W-:Y:S02]  /*0c60*/  FMUL.FTZ R11, R8, R5.reuse ;  /* 0x00000005080b7220 */ /* 0x088fe40000410000 */
[----:B--2---:R-:W-:-:S05]  /*0c70*/  FMUL.FTZ R9, R9, R5 ;  /* 0x0000000509097220 */ /* 0x004fca0000410000 */
[----:B------:R-:W2:Y:S01]  /*0c80*/  I2F.S16 R4, R4 ;  /* 0x0000000400047306 */ /* 0x000ea20000101400 */
[----:B----4-:R-:W-:Y:S01]  /*0c90*/  FMUL.FTZ R3, R3, R5 ;  /* 0x0000000503037220 */ /* 0x010fe20000410000 */
[----:B------:R-:W-:-:S06]  /*0ca0*/  F2FP.PACK_AB R27, R12, R9 ;  /* 0x000000090c1b723e */ /* 0x000fcc00000000ff */
[----:B------:R-:W3:Y:S01]  /*0cb0*/  I2F.S16 R2, R2 ;  /* 0x0000000200027306 */ /* 0x000ee20000101400 */
[----:B0-----:R-:W-:-:S05]  /*0cc0*/  FMUL.FTZ R0, R0, R5 ;  /* 0x0000000500007220 */ /* 0x001fca0000410000 */
[----:B------:R-:W-:Y:S01]  /*0cd0*/  F2FP.PACK_AB R24, R0, R7 ;  /* 0x000000070018723e */ /* 0x000fe200000000ff */
[----:B--2---:R-:W-:-:S05]  /*0ce0*/  FMUL.FTZ R10, R4, R5 ;  /* 0x00000005040a7220 */ /* 0x004fca0000410000 */
[----:B------:R-:W-:Y:S01]  /*0cf0*/  F2FP.PACK_AB R26, R10, R11 ;  /* 0x0000000b0a1a723e */ /* 0x000fe200000000ff */
[----:B---3--:R-:W-:-:S05]  /*0d00*/  FMUL.FTZ R8, R2, R5 ;  /* 0x0000000502087220 */ /* 0x008fca0000410000 */
[----:B------:R-:W-:Y:S02]  /*0d10*/  F2FP.PACK_AB R25, R8, R3 ;  /* 0x000000030819723e */ /* 0x000fe400000000ff */
.L_x_3114:
[----:B------:R-:W-:Y:S05]  /*0d20*/  BSYNC B0 ;  /* 0x0000000000007941 */ /* 0x000fea0003800000 */
.L_x_3112:
[----:B------:R-:W-:Y:S01]  /*0d30*/  ULDC.64 UR4, c[0x0][0x1f8] ;  /* 0x00007e0000047ab9 */ /* 0x000fe20000000a00 */
[C---:B------:R-:W-:Y:S01]  /*0d40*/  ISETP.GT.AND P3, PT, R22.reuse, 0x1f, PT ;  /* 0x0000001f1600780c */ /* 0x040fe20003f64270 */
[----:B------:R-:W-:Y:S01]  /*0d50*/  UISETP.NE.U32.AND UP0, UPT, URZ, UR4, UPT ;  /* 0x000000043f00728c */ /* 0x000fe2000bf05070 */
[----:B------:R-:W-:Y:S01]  /*0d60*/  ISETP.EQ.U32.AND P1, PT, RZ, c[0x0][0x240], PT ;  /* 0x00009000ff007a0c */ /* 0x000fe20003f22070 */
[----:B-1----:R-:W-:Y:S01]  /*0d70*/  IMAD.U32 R0, RZ, RZ, UR40 ;  /* 0x00000028ff007e24 */ /* 0x002fe2000f8e00ff */
[----:B------:R-:W-:Y:S01]  /*0d80*/  ISETP.GT.AND P4, PT, R22, 0x13, PT ;  /* 0x000000131600780c */ /* 0x000fe20003f84270 */
[----:B------:R-:W-:Y:S01]  /*0d90*/  UISETP.NE.AND.EX UP0, UPT, URZ, UR5, UPT, UP0 ;  /* 0x000000053f00728c */ /* 0x000fe2000bf05300 */
[----:B------:R-:W-:Y:S01]  /*0da0*/  ISETP.EQ.U32.AND P2, PT, RZ, c[0x0][0x180], PT ;  /* 0x00006000ff007a0c */ /* 0x000fe20003f42070 */
[----:B------:R-:W-:Y:S01]  /*0db0*/  IMAD.MOV.U32 R5, RZ, RZ, c[0x0][0x1d8] ;  /* 0x00007600ff057624 */ /* 0x000fe200078e00ff */
[----:B------:R-:W-:Y:S01]  /*0dc0*/  ULDC.64 UR4, c[0x0][0x1f8] ;  /* 0x00007e0000047ab9 */ /* 0x000fe20000000a00 */
[----:B------:R-:W-:Y:S01]  /*0dd0*/  ISETP.EQ.OR.EX P1, PT, RZ, c[0x0][0x244], P3, P1 ;  /* 0x00009100ff007a0c */ /* 0x000fe20001f22710 */
[----:B------:R-:W-:Y:S01]  /*0de0*/  CS2R R28, SRZ ;  /* 0x00000000001c7805 */ /* 0x000fe2000001ff00 */
[----:B------:R-:W-:Y:S01]  /*0df0*/  PLOP3.LUT P3, PT, PT, PT, UP0, 0x80, 0x0 ;  /* 0x000000000000781c */ /* 0x000fe20003f6f008 */
[----:B------:R-:W-:Y:S01]  /*0e00*/  CS2R R30, SRZ ;  /* 0x00000000001e7805 */ /* 0x000fe2000001ff00 */
[----:B------:R-:W-:-:S02]  /*0e10*/  ISETP.EQ.OR.EX P2, PT, RZ, c[0x0][0x184], P4, P2 ;  /* 0x00006100ff007a0c */ /* 0x000fc40002742720 */
[----:B------:R-:W-:Y:S01]  /*0e20*/  ISETP.EQ.U32.AND P0, PT, RZ, c[0x0][0x170], PT ;  /* 0x00005c00ff007a0c */ /* 0x000fe20003f02070 */
[----:B------:R-:W-:Y:S02]  /*0e30*/  @UP0 UMOV UR6, 0x4 ;  /* 0x0000000400060882 */ /* 0x000fe40000000000 */
[----:B------:R-:W-:Y:S01]  /*0e40*/  @UP0 UIMAD.WIDE UR4, UR48, UR6, UR4 ;  /* 0x00000006300402a5 */ /* 0x000fe2000f8e0204 */
[----:B------:R-:W-:Y:S01]  /*0e50*/  ISETP.EQ.OR.EX P0, PT, RZ, c[0x0][0x174], P4, P0 ;  /* 0x00005d00ff007a0c */ /* 0x000fe20002702700 */
[----:B------:R-:W-:Y:S01]  /*0e60*/  CS2R R12, SRZ ;  /* 0x00000000000c7805 */ /* 0x000fe2000001ff00 */
[----:B------:R-:W-:Y:S01]  /*0e70*/  CS2R R14, SRZ ;  /* 0x00000000000e7805 */ /* 0x000fe2000001ff00 */
[----:B------:R-:W-:Y:S02]  /*0e80*/  @!P1 IMAD R0, R0, R5, UR49 ;  /* 0x0000003100009e24 */ /* 0x000fe4000f8e0205 */
[----:B------:R-:W-:Y:S01]  /*0e90*/  IMAD.U32 R8, RZ, RZ, UR4 ;  /* 0x00000004ff087e24 */ /* 0x000fe2000f8e00ff */
[----:B------:R-:W-:Y:S01]  /*0ea0*/  MOV R9, UR5 ;  /* 0x0000000500097c02 */ /* 0x000fe20008000f00 */
[----:B------:R-:W-:-:S04]  /*0eb0*/  @!P2 IMAD.WIDE R4, R6, R21, c[0x0][0x180] ;  /* 0x000060000604a625 */ /* 0x000fc800078e0215 */
[----:B------:R-:W2:Y:S01]  /*0ec0*/  @P3 LDG.E R8, [R8.64] ;  /* 0x0000002408083981 */ /* 0x000ea2000c1e1900 */
[----:B------:R-:W-:Y:S02]  /*0ed0*/  @!P1 IMAD R0, R0, 0xa0, R23 ;  /* 0x000000a000009824 */ /* 0x000fe400078e0217 */
[-C--:B0-----:R-:W-:Y:S01]  /*0ee0*/  @!P0 IMAD.WIDE R2, R6, R21.reuse, c[0x0][0x170] ;  /* 0x00005c0006028625 */ /* 0x081fe200078e0215 */
[----:B------:R-:W3:Y:S03]  /*0ef0*/  @!P2 LDG.E.128 R12, [R4.64] ;  /* 0x00000024040ca981 */ /* 0x000ee6000c1e1d00 */
[----:B------:R-:W-:Y:S01]  /*0f00*/  @!P1 IMAD.WIDE R6, R0, R21, c[0x0][0x230] ;  /* 0x00008c0000069625 */ /* 0x000fe200078e0215 */
[----:B------:R-:W4:Y:S04]  /*0f10*/  @!P0 LDG.E.128 R28, [R2.64] ;  /* 0x00000024021c8981 */ /* 0x000f28000c1e1d00 */
[----:B------:R-:W4:Y:S01]  /*0f20*/  @!P1 LDG.E.128 R32, [R6.64] ;  /* 0x0000002406209981 */ /* 0x000f22000c1e1d00 */
[----:B------:R-:W-:-:S02]  /*0f30*/  ULDC.U8 UR4, c[0x0][0x1e4] ;  /* 0x0000790000047ab9 */ /* 0x000fc40000000000 */
[----:B------:R-:W-:Y:S02]  /*0f40*/  UISETP.NE.AND UP0, UPT, UR4, URZ, UPT ;  /* 0x0000003f0400728c */ /* 0x000fe4000bf05270 */
[----:B------:R-:W-:-:S04]  /*0f50*/  UMOV UR41, URZ ;  /* 0x0000003f00297c82 */ /* 0x000fc80008000000 */
[----:B------:R-:W-:Y:S02]  /*0f60*/  PLOP3.LUT P2, PT, PT, PT, UP0, 0x80, 0x0 ;  /* 0x000000000000781c */ /* 0x000fe40003f4f008 */
[----:B------:R-:W-:Y:S01]  /*0f70*/  ISETP.GE.AND P0, PT, R22, 0x20, PT ;  /* 0x000000201600780c */ /* 0x000fe20003f06270 */
[----:B--2---:R0:W1:Y:S01]  /*0f80*/  @P3 R2UR UR41, R8 ;  /* 0x00000000082933c2 */ /* 0x00406200000e0000 */
[----:B------:R-:W-:Y:S01]  /*0f90*/  ISETP.LT.AND P3, PT, RZ, c[0x0][0x1e0], PT ;  /* 0x00007800ff007a0c */ /* 0x000fe20003f61270 */
[----:B---3-5:R-:W-:Y:S02]  /*0fa0*/  HFMA2.MMA R25, R25, 1, 1, R13 ;  /* 0x3c003c0019197835 */ /* 0x028fe4000000000d */
[----:B------:R-:W-:Y:S01]  /*0fb0*/  HFMA2.MMA R27, R27, 1, 1, R15 ;  /* 0x3c003c001b1b7835 */ /* 0x000fe2000000000f */
[----:B------:R-:W-:Y:S02]  /*0fc0*/  HADD2 R24, R24, R12 ;  /* 0x0000000c18187230 */ /* 0x000fe40000000000 */
[----:B------:R-:W-:Y:S01]  /*0fd0*/  HADD2 R26, R26, R14 ;  /* 0x0000000e1a1a7230 */ /* 0x000fe20000000000 */
[----:B----4-:R-:W-:-:S02]  /*0fe0*/  HFMA2.MMA R17, R17, 1, 1, R29 ;  /* 0x3c003c0011117835 */ /* 0x010fc4000000001d */
[----:B------:R-:W-:Y:S02]  /*0ff0*/  HFMA2.MMA R19, R19, 1, 1, R31 ;  /* 0x3c003c0013137835 */ /* 0x000fe4000000001f */
[----:B------:R-:W-:Y:S02]  /*1000*/  @!P1 HFMA2.MMA R25, R25, R33, -RZ ;  /* 0x0000002119199235 */ /* 0x000fe400001000ff */
[----:B------:R-:W-:Y:S01]  /*1010*/  @!P1 HFMA2.MMA R27, R27, R35, -RZ ;  /* 0x000000231b1b9235 */ /* 0x000fe200001000ff */
[----:B------:R-:W-:Y:S02]  /*1020*/  HADD2 R16, R16, R28 ;  /* 0x0000001c10107230 */ /* 0x000fe40000000000 */
[----:B------:R-:W-:Y:S02]  /*1030*/  HADD2 R18, R18, R30 ;  /* 0x0000001e12127230 */ /* 0x000fe40000000000 */
[----:B------:R-:W-:Y:S02]  /*1040*/  @!P1 HMUL2 R24, R24, R32 ;  /* 0x0000002018189232 */ /* 0x000fe40000000000 */
[----:B------:R-:W-:Y:S01]  /*1050*/  @!P1 HMUL2 R26, R26, R34 ;  /* 0x000000221a1a9232 */ /* 0x000fe20000000000 */
[----:B------:R-:W-:Y:S05]  /*1060*/  @!P2 BRA P3, `(.L_x_3115) ;  /* 0x00000f400000a947 */ /* 0x000fea0001800000 */
[----:B01----:R-:W-:Y:S02]  /*1070*/  ULDC UR4, c[0x0][0x1e0] ;  /* 0x0000780000047ab9 */ /* 0x003fe40000000800 */
[----:B------:R-:W-:-:S06]  /*1080*/  UISETP.GT.OR UP0, UPT, UR7, UR4, !UP0 ;  /* 0x000000040700728c */ /* 0x000fcc000c704670 */
[----:B------:R-:W-:-:S13]  /*1090*/  PLOP3.LUT P1, PT, PT, PT, UP0, 0x80, 0x0 ;  /* 0x000000000000781c */ /* 0x000fda0003f2f008 */
[----:B------:R-:W-:Y:S05]  /*10a0*/  @P1 BRA `(.L_x_3116) ;  /* 0x0000154000001947 */ /* 0x000fea0003800000 */
[----:B------:R-:W-:Y:S01]  /*10b0*/  IMAD.MOV.U32 R5, RZ, RZ, c[0x0][0x1e0] ;  /* 0x00007800ff057624 */ /* 0x000fe200078e00ff */
[----:B------:R-:W-:Y:S01]  /*10c0*/  IABS R6, R23 ;  /* 0x0000001700067213 */ /* 0x000fe20000000000 */
[----:B------:R-:W-:Y:S02]  /*10d0*/  IMAD.MOV.U32 R2, RZ, RZ, RZ ;  /* 0x000000ffff027224 */ /* 0x000fe400078e00ff */
[----:B------:R-:W-:-:S04]  /*10e0*/  IMAD.MOV.U32 R3, RZ, RZ, c[0x0][0x1e0] ;  /* 0x00007800ff037624 */ /* 0x000fc800078e00ff */
[----:B------:R-:W-:-:S05]  /*10f0*/  IMAD.HI.U32 R2, R21, R5, R2 ;  /* 0x0000000515027227 */ /* 0x000fca00078e0002 */
        /* <DEDUP_REMOVED lines=8> */
[----:B0-----:R-:W-:Y:S01]  /*1180*/  MOV R2, RZ ;  /* 0x000000ff00027202 */ /* 0x001fe20000000f00 */
        /* <DEDUP_REMOVED lines=24> */
[----:B------:R-:W-:Y:S01]  /*1310*/  IMAD.MOV.U32 R5, RZ, RZ, c[0x4][0xcc] ;  /* 0x01003300ff057624 */ /* 0x000fe200078e00ff */
[----:B------:R-:W-:Y:S01]  /*1320*/  MOV R4, c[0x4][0xc8] ;  /* 0x0100320000047a02 */ /* 0x000fe20000000f00 */
[----:B------:R-:W-:Y:S01]  /*1330*/  IMAD.MOV.U32 R6, RZ, RZ, c[0x4][0xd0] ;  /* 0x01003400ff067624 */ /* 0x000fe200078e00ff */
[----:B------:R0:W1:Y:S01]  /*1340*/  LDC.64 R2, c[0x4][R0] ;  /* 0x0100000000027b82 */ /* 0x0000620000000a00 */
[----:B------:R-:W-:Y:S01]  /*1350*/  IMAD.MOV.U32 R7, RZ, RZ, c[0x4][0xd4] ;  /* 0x01003500ff077624 */ /* 0x000fe200078e00ff */
[----:B------:R-:W-:Y:S01]  /*1360*/  MOV R11, c[0x4][0x64] ;  /* 0x01001900000b7a02 */ /* 0x000fe20000000f00 */
[----:B------:R-:W-:Y:S02]  /*1370*/  IMAD.MOV.U32 R8, RZ, RZ, 0x53f ;  /* 0x0000053fff087424 */ /* 0x000fe400078e00ff */
[----:B------:R-:W-:-:S02]  /*1380*/  IMAD.MOV.U32 R10, RZ, RZ, c[0x4][0x60] ;  /* 0x01001800ff0a7624 */ /* 0x000fc400078e00ff */
[----:B------:R-:W-:Y:S02]  /*1390*/  IMAD.MOV.U32 R12, RZ, RZ, 0x1 ;  /* 0x00000001ff0c7424 */ /* 0x000fe400078e00ff */
        /* <DEDUP_REMOVED lines=9> */
.L_x_3117:
[----:B------:R-:W-:Y:S01]  /*1430*/  IMAD R0, R28, R29, R30 ;  /* 0x0000001d1c007224 */ /* 0x000fe200078e021e */
[----:B------:R-:W-:Y:S01]  /*1440*/  ISETP.NE.AND P6, PT, R31, RZ, PT ;  /* 0x000000ff1f00720c */ /* 0x000fe20003fc5270 */
[----:B------:R-:W-:Y:S01]  /*1450*/  IMAD.MOV.U32 R4, RZ, RZ, c[0x0][0x1e0] ;  /* 0x00007800ff047624 */ /* 0x000fe200078e00ff */
[----:B------:R-:W-:Y:S02]  /*1460*/  WARPSYNC 0xffffffff ;  /* 0xffffffff00007948 */ /* 0x000fe40003800000 */
[----:B------:R-:W-:-:S05]  /*1470*/  LEA R32, R0, 0x240, 0x1 ;  /* 0x0000024000207811 */ /* 0x000fca00078e08ff */
[----:B------:R-:W-:-:S04]  /*1480*/  IMAD R34, R4, 0x2, R32 ;  /* 0x0000000204227824 */ /* 0x000fc800078e0220 */
[----:B------:R0:W-:Y:S04]  /*1490*/  @P6 STS.128 [R32], R16 ;  /* 0x0000001020006388 */ /* 0x0001e80000000c00 */
[----:B------:R0:W-:Y:S04]  /*14a0*/  @P6 STS.128 [R34], R24 ;  /* 0x0000001822006388 */ /* 0x0001e80000000c00 */
[----:B------:R-:W-:Y:S06]  /*14b0*/  BAR.SYNC.DEFER_BLOCKING 0x0 ;  /* 0x0000000000007b1d */ /* 0x000fec0000010000 */
[----:B------:R-:W-:Y:S05]  /*14c0*/  @!P6 BRA.U `(.L_x_3118) ;  /* 0x00000a910000e947 */ /* 0x000fea0003800000 */
[----:B------:R-:W-:Y:S01]  /*14d0*/  SHF.R.S32.HI R0, RZ, 0x1f, R4 ;  /* 0x0000001fff007819 */ /* 0x000fe20000011404 */
[----:B------:R-:W-:Y:S01]  /*14e0*/  BSSY B0, `(.L_x_3118) ;  /* 0x00000a7000007945 */ /* 0x000fe20003800000 */
[----:B------:R-:W-:-:S02]  /*14f0*/  LEA.HI R2, R30, R30, RZ, 0x1 ;  /* 0x0000001e1e027211 */ /* 0x000fc400078f08ff */
[----:B------:R-:W-:Y:S02]  /*1500*/  LEA.HI R0, R0, c[0x0][0x1e0], RZ, 0x2 ;  /* 0x0000780000007a11 */ /* 0x000fe400078f10ff */
[----:B------:R-:W-:Y:S02]  /*1510*/  SHF.R.S32.HI R3, RZ, 0x1, R2 ;  /* 0x00000001ff037819 */ /* 0x000fe40000011402 */
[----:B------:R-:W-:-:S05]  /*1520*/  SHF.R.S32.HI R0, RZ, 0x2, R0 ;  /* 0x00000002ff007819 */ /* 0x000fca0000011400 */
[----:B------:R-:W-:Y:S01]  /*1530*/  IMAD R3, R29, R0, R3 ;  /* 0x000000001d037224 */ /* 0x000fe200078e0203 */
[----:B------:R-:W-:Y:S05]  /*1540*/  @!P6 BRA `(.L_x_3119) ;  /* 0x00000a000000e947 */ /* 0x000fea0003800000 */
[C---:B------:R-:W-:Y:S01]  /*1550*/  LEA R35, R3.reuse, 0x240, 0x1 ;  /* 0x0000024003237811 */ /* 0x040fe200078e08ff */
[----:B------:R-:W-:Y:S01]  /*1560*/  IMAD.SHL.U32 R2, R3, 0x2, RZ ;  /* 0x0000000203027824 */ /* 0x000fe200078e00ff */
[----:B------:R-:W-:Y:S01]  /*1570*/  SHF.R.S32.HI R0, RZ, 0x1f, R3 ;  /* 0x0000001fff007819 */ /* 0x000fe20000011403 */
[----:B------:R-:W-:Y:S01]  /*1580*/  BSSY B1, `(.L_x_3120) ;  /* 0x000007d000017945 */ /* 0x000fe20003800000 */
[----:B------:R-:W-:Y:S01]  /*1590*/  LEA R37, R28, R35, 0x1 ;  /* 0x000000231c257211 */ /* 0x000fe200078e08ff */
[----:B------:R-:W-:Y:S01]  /*15a0*/  IMAD R39, R4, 0x2, R35 ;  /* 0x0000000204277824 */ /* 0x000fe200078e0223 */
[----:B------:R-:W1:Y:S01]  /*15b0*/  LDS.64 R8, [R2+0x240] ;  /* 0x0002400002087984 */ /* 0x000e620000000a00 */
[----:B------:R-:W-:Y:S02]  /*15c0*/  LEA.HI R0, R0, R3, RZ, 0x2 ;  /* 0x0000000300007211 */ /* 0x000fe400078f10ff */
[----:B------:R-:W-:Y:S01]  /*15d0*/  IMAD R41, R4, 0x2, R37 ;  /* 0x0000000204297824 */ /* 0x000fe200078e0225 */
[----:B0-----:R-:W0:Y:S02]  /*15e0*/  LDS.64 R18, [R37] ;  /* 0x0000000025127984 */ /* 0x001e240000000a00 */
[----:B------:R-:W-:-:S02]  /*15f0*/  IMAD.SHL.U32 R0, R0, 0x2, RZ ;  /* 0x0000000200007824 */ /* 0x000fc400078e00ff */
[----:B------:R-:W2:Y:S03]  /*1600*/  LDS.64 R10, [R39] ;  /* 0x00000000270a7984 */ /* 0x000ea60000000a00 */
[----:B------:R-:W-:Y:S01]  /*1610*/  LOP3.LUT R7, R0, 0xfffffff8, RZ, 0xc0, !PT ;  /* 0xfffffff800077812 */ /* 0x000fe200078ec0ff */
[----:B------:R-:W3:Y:S03]  /*1620*/  LDS.64 R12, [R41] ;  /* 0x00000000290c7984 */ /* 0x000ee60000000a00 */
[----:B------:R-:W-:Y:S02]  /*1630*/  ISETP.GE.AND P0, PT, R7, c[0x0][0x1e0], PT ;  /* 0x0000780007007a0c */ /* 0x000fe40003f06270 */
[--C-:B-1----:R-:W-:Y:S02]  /*1640*/  SHF.R.U64 R6, R8, 0x10, R9.reuse ;  /* 0x0000001008067819 */ /* 0x102fe40000001209 */
[----:B------:R-:W-:-:S02]  /*1650*/  SHF.R.U32.HI R4, RZ, 0x10, R9 ;  /* 0x00000010ff047819 */ /* 0x000fc40000011609 */
[----:B0-----:R-:W-:Y:S02]  /*1660*/  PRMT R16, R8, 0x5410, R18 ;  /* 0x0000541008107816 */ /* 0x001fe40000000012 */
[--C-:B------:R-:W-:Y:S02]  /*1670*/  SHF.R.U64 R17, R18, 0x10, R19.reuse ;  /* 0x0000001012117819 */ /* 0x100fe40000001213 */
[--C-:B------:R-:W-:Y:S02]  /*1680*/  PRMT R18, R9, 0x5410, R19.reuse ;  /* 0x0000541009127816 */ /* 0x100fe40000000013 */
[----:B------:R-:W-:Y:S02]  /*1690*/  SHF.R.U32.HI R19, RZ, 0x10, R19 ;  /* 0x00000010ff137819 */ /* 0x000fe40000011613 */
[--C-:B--2---:R-:W-:Y:S02]  /*16a0*/  SHF.R.U64 R2, R10, 0x10, R11.reuse ;  /* 0x000000100a027819 */ /* 0x104fe4000000120b */
[----:B------:R-:W-:-:S02]  /*16b0*/  SHF.R.U32.HI R0, RZ, 0x10, R11 ;  /* 0x00000010ff007819 */ /* 0x000fc4000001160b */
[--C-:B---3--:R-:W-:Y:S02]  /*16c0*/  SHF.R.U64 R25, R12, 0x10, R13.reuse ;  /* 0x000000100c197819 */ /* 0x108fe4000000120d */
[----:B------:R-:W-:Y:S02]  /*16d0*/  SHF.R.U32.HI R27, RZ, 0x10, R13 ;  /* 0x00000010ff1b7819 */ /* 0x000fe4000001160d */
[----:B------:R-:W-:Y:S02]  /*16e0*/  PRMT R17, R6, 0x5410, R17 ;  /* 0x0000541006117816 */ /* 0x000fe40000000011 */
[----:B------:R-:W-:Y:S02]  /*16f0*/  PRMT R19, R4, 0x5410, R19 ;  /* 0x0000541004137816 */ /* 0x000fe40000000013 */
[----:B------:R-:W-:Y:S02]  /*1700*/  PRMT R24, R10, 0x5410, R12 ;  /* 0x000054100a187816 */ /* 0x000fe4000000000c */
[----:B------:R-:W-:-:S02]  /*1710*/  PRMT R26, R11, 0x5410, R13 ;  /* 0x000054100b1a7816 */ /* 0x000fc4000000000d */
[----:B------:R-:W-:Y:S02]  /*1720*/  PRMT R25, R2, 0x5410, R25 ;  /* 0x0000541002197816 */ /* 0x000fe40000000019 */
[----:B------:R-:W-:Y:S01]  /*1730*/  PRMT R27, R0, 0x5410, R27 ;  /* 0x00005410001b7816 */ /* 0x000fe2000000001b */
[----:B------:R-:W-:Y:S05]  /*1740*/  @P0 BRA `(.L_x_3121) ;  /* 0x0000060000000947 */ /* 0x000fea0003800000 */
[----:B------:R-:W0:Y:S01]  /*1750*/  I2F R2, c[0x0][0x1e0] ;  /* 0x0000780000027b06 */ /* 0x000e220000201400 */
[C---:B------:R-:W-:Y:S01]  /*1760*/  IADD3 R4, R7.reuse, 0x2, RZ ;  /* 0x0000000207047810 */ /* 0x040fe20007ffe0ff */
[----:B------:R-:W-:Y:S01]  /*1770*/  ULDC UR4, c[0x0][0x1ec] ;  /* 0x00007b0000047ab9 */ /* 0x000fe20000000800 */
[C---:B------:R-:W-:Y:S01]  /*1780*/  IADD3 R5, R7.reuse, 0x4, RZ ;  /* 0x0000000407057810 */ /* 0x040fe20007ffe0ff */
[----:B------:R-:W-:Y:S01]  /*1790*/  UIADD3 UR4, -UR41, UR4, URZ ;  /* 0x0000000429047290 */ /* 0x000fe2000fffe13f */
[----:B------:R-:W-:Y:S01]  /*17a0*/  IADD3 R6, R7, 0x6, RZ ;  /* 0x0000000607067810 */ /* 0x000fe20007ffe0ff */
[--C-:B------:R-:W-:Y:S02]  /*17b0*/  HADD2.F32 R15, -RZ, R18.reuse.H1_H1 ;  /* 0x30000012ff0f7230 */ /* 0x100fe40000004100 */
[----:B------:R-:W-:Y:S01]  /*17c0*/  I2F R0, R7 ;  /* 0x0000000700007306 */ /* 0x000fe20000201400 */
[----:B------:R-:W-:-:S02]  /*17d0*/  HADD2.F32 R13, -RZ, R18.H0_H0 ;  /* 0x20000012ff0d7230 */ /* 0x000fc40000004100 */
[----:B------:R-:W-:Y:S02]  /*17e0*/  HADD2.F32 R31, -RZ, R19.H1_H1 ;  /* 0x30000013ff1f7230 */ /* 0x000fe40000004100 */
[----:B------:R-:W-:Y:S02]  /*17f0*/  HADD2.F32 R33, -RZ, R27.H1_H1 ;  /* 0x3000001bff217230 */ /* 0x000fe40000004100 */
[----:B------:R-:W-:Y:S01]  /*1800*/  HADD2.F32 R29, -RZ, R19.H0_H0 ;  /* 0x20000013ff1d7230 */ /* 0x000fe20000004100 */
[----:B0-----:R-:W0:Y:S01]  /*1810*/  MUFU.RCP R9, R2 ;  /* 0x0000000200097308 */ /* 0x001e220000001000 */
[----:B------:R-:W-:Y:S02]  /*1820*/  HADD2.F32 R19, -RZ, R26.H0_H0 ;  /* 0x2000001aff137230 */ /* 0x000fe40000004100 */
        /* <DEDUP_REMOVED lines=9> */
[----:B------:R-:W-:Y:S03]  /*18c0*/  I2F R0, UR4 ;  /* 0x0000000400007d06 */ /* 0x000fe60008201400 */
[----:B------:R-:W-:Y:S02]  /*18d0*/  FMUL.FTZ R7, R5, 13.28771209716796875 ;  /* 0x41549a7805077820 */ /* 0x000fe40000410000 */
[----:B0-----:R-:W-:-:S03]  /*18e0*/  FMUL.FTZ R2, R6, R9 ;  /* 0x0000000906027220 */ /* 0x001fc60000410000 */
[----:B------:R-:W0:Y:S01]  /*18f0*/  MUFU.EX2 R3, -R3 ;  /* 0x8000000300037308 */ /* 0x000e220000000800 */
[----:B------:R-:W-:-:S07]  /*1900*/  FMUL.FTZ R9, R2, 13.28771209716796875 ;  /* 0x41549a7802097820 */ /* 0x000fce0000410000 */
[----:B------:R1:W2:Y:S08]  /*1910*/  MUFU.EX2 R11, -R4 ;  /* 0x80000004000b7308 */ /* 0x0002b00000000800 */
[----:B------:R-:W3:Y:S01]  /*1920*/  MUFU.EX2 R7, -R7 ;  /* 0x8000000700077308 */ /* 0x000ee20000000800 */
[----:B0-----:R-:W-:Y:S01]  /*1930*/  FMUL.FTZ R2, R0, R3 ;  /* 0x0000000300027220 */ /* 0x001fe20000410000 */
[----:B-1----:R-:W-:-:S02]  /*1940*/  HADD2.F32 R4, -RZ, R16.H1_H1 ;  /* 0x30000010ff047230 */ /* 0x002fc40000004100 */
[----:B------:R-:W-:Y:S01]  /*1950*/  HADD2.F32 R16, -RZ, R16.H0_H0 ;  /* 0x20000010ff107230 */ /* 0x000fe20000004100 */
[----:B------:R-:W-:-:S03]  /*1960*/  FMUL.RZ R12, R2, 0.15915493667125701904 ;  /* 0x3e22f983020c7820 */ /* 0x000fc6000040c000 */
[----:B------:R0:W1:Y:S01]  /*1970*/  MUFU.EX2 R21, -R9 ;  /* 0x8000000900157308 */ /* 0x0000620000000800 */
[----:B--2---:R-:W-:-:S04]  /*1980*/  FMUL.FTZ R5, R0, R11 ;  /* 0x0000000b00057220 */ /* 0x004fc80000410000 */
[----:B------:R-:W-:Y:S02]  /*1990*/  FMUL.RZ R11, R5, 0.15915493667125701904 ;  /* 0x3e22f983050b7820 */ /* 0x000fe4000040c000 */
[C---:B---3--:R-:W-:Y:S01]  /*19a0*/  FMUL.FTZ R5, R0.reuse, R7 ;  /* 0x0000000700057220 */ /* 0x048fe20000410000 */
[----:B------:R-:W2:Y:S01]  /*19b0*/  MUFU.SIN R3, R12 ;  /* 0x0000000c00037308 */ /* 0x000ea20000000400 */
[--C-:B0-----:R-:W-:Y:S02]  /*19c0*/  HADD2.F32 R9, -RZ, R17.reuse.H1_H1 ;  /* 0x30000011ff097230 */ /* 0x101fe40000004100 */
[----:B------:R-:W-:Y:S01]  /*19d0*/  FMUL.RZ R7, R5, 0.15915493667125701904 ;  /* 0x3e22f98305077820 */ /* 0x000fe2000040c000 */
[----:B------:R-:W-:Y:S01]  /*19e0*/  HADD2.F32 R17, -RZ, R17.H0_H0 ;  /* 0x20000011ff117230 */ /* 0x000fe20000004100 */
[----:B-1----:R-:W-:-:S03]  /*19f0*/  FMUL.FTZ R5, R0, R21 ;  /* 0x0000001500057220 */ /* 0x002fc60000410000 */
[----:B------:R-:W0:Y:S01]  /*1a00*/  MUFU.COS R2, R12 ;  /* 0x0000000c00027308 */ /* 0x000e220000000000 */
[--C-:B------:R-:W-:Y:S01]  /*1a10*/  HADD2.F32 R0, -RZ, R24.reuse.H1_H1 ;  /* 0x30000018ff007230 */ /* 0x100fe20000004100 */
[----:B------:R-:W-:Y:S01]  /*1a20*/  FMUL.RZ R18, R5, 0.15915493667125701904 ;  /* 0x3e22f98305127820 */ /* 0x000fe2000040c000 */
[----:B------:R-:W-:Y:S02]  /*1a30*/  HADD2.F32 R24, -RZ, R24.H0_H0 ;  /* 0x20000018ff187230 */ /* 0x000fe40000004100 */
[----:B------:R-:W-:-:S03]  /*1a40*/  HADD2.F32 R21, -RZ, R26.H1_H1 ;  /* 0x3000001aff157230 */ /* 0x000fc60000004100 */
[----:B------:R-:W1:Y:S01]  /*1a50*/  MUFU.SIN R8, R11 ;  /* 0x0000000b00087308 */ /* 0x000e620000000400 */
[----:B--2---:R-:W-:-:S07]  /*1a60*/  FMUL.FTZ R5, R3, R4 ;  /* 0x0000000403057220 */ /* 0x004fce0000410000 */
[----:B------:R2:W3:Y:S01]  /*1a70*/  MUFU.COS R6, R11 ;  /* 0x0000000b00067308 */ /* 0x0004e20000000000 */
[C---:B0-----:R-:W-:Y:S02]  /*1a80*/  FMUL.FTZ R4, R2.reuse, R4 ;  /* 0x0000000402047220 */ /* 0x041fe40000410000 */
[-C--:B------:R-:W-:Y:S02]  /*1a90*/  FFMA.FTZ R5, R2, R16.reuse, -R5 ;  /* 0x0000001002057223 */ /* 0x080fe40000010805 */
[----:B------:R-:W-:-:S03]  /*1aa0*/  FFMA.FTZ R16, R3, R16, R4 ;  /* 0x0000001003107223 */ /* 0x000fc60000010004 */
[----:B------:R-:W0:Y:S01]  /*1ab0*/  MUFU.SIN R12, R7 ;  /* 0x00000007000c7308 */ /* 0x000e220000000400 */
[--C-:B--2---:R-:W-:Y:S01]  /*1ac0*/  HADD2.F32 R11, -RZ, R25.reuse.H1_H1 ;  /* 0x30000019ff0b7230 */ /* 0x104fe20000004100 */
[----:B------:R-:W-:Y:S01]  /*1ad0*/  F2FP.PACK_AB R16, R16, R5 ;  /* 0x000000051010723e */ /* 0x000fe200000000ff */
[----:B------:R-:W-:-:S05]  /*1ae0*/  HADD2.F32 R25, -RZ, R25.H0_H0 ;  /* 0x20000019ff197230 */ /* 0x000fca0000004100 */
[----:B------:R2:W4:Y:S08]  /*1af0*/  MUFU.COS R10, R7 ;  /* 0x00000007000a7308 */ /* 0x0005300000000000 */
[----:B------:R-:W5:Y:S01]  /*1b00*/  MUFU.SIN R20, R18 ;  /* 0x0000001200147308 */ /* 0x000f620000000400 */
[-C--:B--2---:R-:W-:Y:S02]  /*1b10*/  FMUL.FTZ R7, R3, R0.reuse ;  /* 0x0000000003077220 */ /* 0x084fe40000410000 */
[----:B------:R-:W-:-:S02]  /*1b20*/  FMUL.FTZ R0, R2, R0 ;  /* 0x0000000002007220 */ /* 0x000fc40000410000 */
[-C--:B------:R-:W-:Y:S02]  /*1b30*/  FFMA.FTZ R7, R2, R24.reuse, -R7 ;  /* 0x0000001802077223 */ /* 0x080fe40000010807 */
[----:B------:R-:W-:Y:S01]  /*1b40*/  FFMA.FTZ R24, R3, R24, R0 ;  /* 0x0000001803187223 */ /* 0x000fe20000010000 */
[----:B------:R-:W2:Y:S01]  /*1b50*/  MUFU.COS R14, R18 ;  /* 0x00000012000e7308 */ /* 0x000ea20000000000 */
[C---:B-1----:R-:W-:Y:S02]  /*1b60*/  FMUL.FTZ R0, R8.reuse, R9 ;  /* 0x0000000908007220 */ /* 0x042fe40000410000 */
[----:B------:R-:W-:Y:S01]  /*1b70*/  FMUL.FTZ R2, R8, R11 ;  /* 0x0000000b08027220 */ /* 0x000fe20000410000 */
[----:B------:R-:W-:Y:S01]  /*1b80*/  F2FP.PACK_AB R24, R24, R7 ;  /* 0x000000071818723e */ /* 0x000fe200000000ff */
[C---:B---3--:R-:W-:Y:S02]  /*1b90*/  FMUL.FTZ R9, R6.reuse, R9 ;  /* 0x0000000906097220 */ /* 0x048fe40000410000 */
[----:B------:R-:W-:-:S02]  /*1ba0*/  FMUL.FTZ R11, R6, R11 ;  /* 0x0000000b060b7220 */ /* 0x000fc40000410000 */
[C---:B------:R-:W-:Y:S02]  /*1bb0*/  FFMA.FTZ R0, R6.reuse, R17, -R0 ;  /* 0x0000001106007223 */ /* 0x040fe40000010800 */
[----:B------:R-:W-:Y:S02]  /*1bc0*/  FFMA.FTZ R2, R6, R25, -R2 ;  /* 0x0000001906027223 */ /* 0x000fe40000010802 */
[C---:B------:R-:W-:Y:S02]  /*1bd0*/  FFMA.FTZ R17, R8.reuse, R17, R9 ;  /* 0x0000001108117223 */ /* 0x040fe40000010009 */
[----:B------:R-:W-:Y:S02]  /*1be0*/  FFMA.FTZ R25, R8, R25, R11 ;  /* 0x0000001908197223 */ /* 0x000fe4000001000b */
[C---:B0-----:R-:W-:Y:S01]  /*1bf0*/  FMUL.FTZ R4, R12.reuse, R21 ;  /* 0x000000150c047220 */ /* 0x041fe20000410000 */
[----:B------:R-:W-:Y:S01]  /*1c00*/  F2FP.PACK_AB R17, R17, R0 ;  /* 0x000000001111723e */ /* 0x000fe200000000ff */
[----:B------:R-:W-:Y:S01]  /*1c10*/  FMUL.FTZ R3, R12, R15 ;  /* 0x0000000f0c037220 */ /* 0x000fe20000410000 */
[----:B------:R-:W-:Y:S01]  /*1c20*/  F2FP.PACK_AB R25, R25, R2 ;  /* 0x000000021919723e */ /* 0x000fe200000000ff */
[----:B----4-:R-:W-:-:S02]  /*1c30*/  FMUL.FTZ R21, R10, R21 ;  /* 0x000000150a157220 */ /* 0x010fc40000410000 */
[C---:B-----5:R-:W-:Y:S02]  /*1c40*/  FMUL.FTZ R6, R20.reuse, R31 ;  /* 0x0000001f14067220 */ /* 0x060fe40000410000 */
[----:B------:R-:W-:Y:S02]  /*1c50*/  FMUL.FTZ R8, R20, R33 ;  /* 0x0000002114087220 */ /* 0x000fe40000410000 */
[----:B------:R-:W-:Y:S02]  /*1c60*/  FMUL.FTZ R15, R10, R15 ;  /* 0x0000000f0a0f7220 */ /* 0x000fe40000410000 */
[C---:B--2---:R-:W-:Y:S02]  /*1c70*/  FMUL.FTZ R31, R14.reuse, R31 ;  /* 0x0000001f0e1f7220 */ /* 0x044fe40000410000 */
[----:B------:R-:W-:Y:S02]  /*1c80*/  FMUL.FTZ R33, R14, R33 ;  /* 0x000000210e217220 */ /* 0x000fe40000410000 */
[----:B------:R-:W-:-:S02]  /*1c90*/  FFMA.FTZ R4, R10, R19, -R4 ;  /* 0x000000130a047223 */ /* 0x000fc40000010804 */
[----:B------:R-:W-:Y:S02]  /*1ca0*/  FFMA.FTZ R21, R12, R19, R21 ;  /* 0x000000130c157223 */ /* 0x000fe40000010015 */
[----:B------:R-:W-:Y:S02]  /*1cb0*/  FFMA.FTZ R8, R14, R27, -R8 ;  /* 0x0000001b0e087223 */ /* 0x000fe40000010808 */
[-C--:B------:R-:W-:Y:S01]  /*1cc0*/  FFMA.FTZ R3, R10, R13.reuse, -R3 ;  /* 0x0000000d0a037223 */ /* 0x080fe20000010803 */
[----:B------:R-:W-:Y:S01]  /*1cd0*/  F2FP.PACK_AB R26, R21, R4 ;  /* 0x00000004151a723e */ /* 0x000fe200000000ff */
[----:B------:R-:W-:Y:S02]  /*1ce0*/  FFMA.FTZ R18, R12, R13, R15 ;  /* 0x0000000d0c127223 */ /* 0x000fe4000001000f */
[-C--:B------:R-:W-:Y:S02]  /*1cf0*/  FFMA.FTZ R6, R14, R29.reuse, -R6 ;  /* 0x0000001d0e067223 */ /* 0x080fe40000010806 */
[----:B------:R-:W-:Y:S01]  /*1d00*/  FFMA.FTZ R19, R20, R29, R31 ;  /* 0x0000001d14137223 */ /* 0x000fe2000001001f */
[----:B------:R-:W-:Y:S01]  /*1d10*/  F2FP.PACK_AB R18, R18, R3 ;  /* 0x000000031212723e */ /* 0x000fe200000000ff */
[----:B------:R-:W-:-:S03]  /*1d20*/  FFMA.FTZ R27, R20, R27, R33 ;  /* 0x0000001b141b7223 */ /* 0x000fc60000010021 */
[----:B------:R-:W-:Y:S02]  /*1d30*/  F2FP.PACK_AB R19, R19, R6 ;  /* 0x000000061313723e */ /* 0x000fe400000000ff */
[----:B------:R-:W-:Y:S02]  /*1d40*/  F2FP.PACK_AB R27, R27, R8 ;  /* 0x000000081b1b723e */ /* 0x000fe400000000ff */
.L_x_3121:
[----:B------:R-:W-:Y:S05]  /*1d50*/  BSYNC B1 ;  /* 0x0000000000017941 */ /* 0x000fea0003800000 */
.L_x_3120:
[----:B------:R-:W-:Y:S02]  /*1d60*/  LOP3.LUT R2, R25, 0xffff, RZ, 0xc0, !PT ;  /* 0x0000ffff19027812 */ /* 0x000fe400078ec0ff */
[----:B------:R-:W-:Y:S02]  /*1d70*/  LOP3.LUT R4, R17, 0xffff, RZ, 0xc0, !PT ;  /* 0x0000ffff11047812 */ /* 0x000fe400078ec0ff */
[----:B------:R-:W-:Y:S01]  /*1d80*/  PRMT R0, R27, 0x7732, RZ ;  /* 0x000077321b007816 */ /* 0x000fe200000000ff */
[----:B------:R-:W-:Y:S01]  /*1d90*/  IMAD.WIDE.U32 R2, R2, 0x10000, RZ ;  /* 0x0001000002027825 */ /* 0x000fe200078e00ff */
[----:B------:R-:W-:Y:S02]  /*1da0*/  PRMT R9, R26, 0x7732, RZ ;  /* 0x000077321a097816 */ /* 0x000fe400000000ff */
[----:B------:R-:W-:Y:S01]  /*1db0*/  PRMT R11, R18, 0x5410, R19 ;  /* 0x00005410120b7816 */ /* 0x000fe20000000013 */
[----:B------:R-:W-:Y:S01]  /*1dc0*/  IMAD.WIDE.U32 R4, R4, 0x10000, RZ ;  /* 0x0001000004047825 */ /* 0x000fe200078e00ff */
[----:B------:R-:W-:-:S02]  /*1dd0*/  LOP3.LUT R6, R2, 0xffff, R24, 0xf8, !PT ;  /* 0x0000ffff02067812 */ /* 0x000fc400078ef818 */
[----:B------:R-:W-:Y:S02]  /*1de0*/  PRMT R7, R26, 0x5410, R27 ;  /* 0x000054101a077816 */ /* 0x000fe4000000001b */
[----:B------:R-:W-:Y:S02]  /*1df0*/  PRMT R21, R9, 0x5410, R0 ;  /* 0x0000541009157816 */ /* 0x000fe40000000000 */
[----:B------:R-:W-:Y:S02]  /*1e00*/  PRMT R2, R25, 0x7732, RZ ;  /* 0x0000773219027816 */ /* 0x000fe400000000ff */
[----:B------:R-:W-:Y:S02]  /*1e10*/  LOP3.LUT R9, R11, R5, RZ, 0xfc, !PT ;  /* 0x000000050b097212 */ /* 0x000fe400078efcff */
[----:B------:R-:W-:Y:S02]  /*1e20*/  LOP3.LUT R8, R4, 0xffff, R16, 0xf8, !PT ;  /* 0x0000ffff04087812 */ /* 0x000fe400078ef810 */
[----:B------:R-:W-:-:S02]  /*1e30*/  PRMT R0, R19, 0x7732, RZ ;  /* 0x0000773213007816 */ /* 0x000fc400000000ff */
[----:B------:R-:W-:Y:S02]  /*1e40*/  PRMT R4, R17, 0x7732, RZ ;  /* 0x0000773211047816 */ /* 0x000fe400000000ff */
[----:B------:R-:W-:Y:S02]  /*1e50*/  PRMT R11, R18, 0x7732, RZ ;  /* 0x00007732120b7816 */ /* 0x000fe400000000ff */
[----:B------:R-:W-:Y:S01]  /*1e60*/  PRMT R10, R16, 0x7732, RZ ;  /* 0x00007732100a7816 */ /* 0x000fe200000000ff */
[----:B------:R-:W-:Y:S01]  /*1e70*/  IMAD.WIDE.U32 R4, R4, 0x10000, RZ ;  /* 0x0001000004047825 */ /* 0x000fe200078e00ff */
[----:B------:R-:W-:Y:S02]  /*1e80*/  LOP3.LUT R7, R7, R3, RZ, 0xfc, !PT ;  /* 0x0000000307077212 */ /* 0x000fe400078efcff */
[----:B------:R-:W-:Y:S01]  /*1e90*/  PRMT R13, R24, 0x7732, RZ ;  /* 0x00007732180d7816 */ /* 0x000fe200000000ff */
[----:B------:R-:W-:Y:S01]  /*1ea0*/  IMAD.WIDE.U32 R2, R2, 0x10000, RZ ;  /* 0x0001000002027825 */ /* 0x000fe200078e00ff */
[----:B------:R-:W-:Y:S01]  /*1eb0*/  PRMT R15, R11, 0x5410, R0 ;  /* 0x000054100b0f7816 */ /* 0x000fe20000000000 */
[----:B------:R0:W-:Y:S02]  /*1ec0*/  STS.64 [R39], R6 ;  /* 0x0000000627007388 */ /* 0x0001e40000000a00 */
[----:B------:R-:W-:Y:S01]  /*1ed0*/  IMAD.MOV.U32 R11, RZ, RZ, R10 ;  /* 0x000000ffff0b7224 */ /* 0x000fe200078e000a */
[----:B------:R-:W-:-:S02]  /*1ee0*/  LOP3.LUT R3, R21, R3, RZ, 0xfc, !PT ;  /* 0x0000000315037212 */ /* 0x000fc400078efcff */
[----:B------:R-:W-:Y:S02]  /*1ef0*/  LOP3.LUT R2, R2, R13, RZ, 0xfc, !PT ;  /* 0x0000000d02027212 */ /* 0x000fe400078efcff */
[----:B------:R-:W-:Y:S02]  /*1f00*/  LOP3.LUT R5, R15, R5, RZ, 0xfc, !PT ;  /* 0x000000050f057212 */ /* 0x000fe400078efcff */
[----:B------:R-:W-:Y:S01]  /*1f10*/  LOP3.LUT R4, R4, R11, RZ, 0xfc, !PT ;  /* 0x0000000b04047212 */ /* 0x000fe200078efcff */
[----:B------:R0:W-:Y:S04]  /*1f20*/  STS.64 [R41], R2 ;  /* 0x0000000229007388 */ /* 0x0001e80000000a00 */
[----:B------:R0:W-:Y:S04]  /*1f30*/  STS.64 [R35], R8 ;  /* 0x0000000823007388 */ /* 0x0001e80000000a00 */
[----:B------:R0:W-:Y:S02]  /*1f40*/  STS.64 [R37], R4 ;  /* 0x0000000425007388 */ /* 0x0001e40000000a00 */
.L_x_3119:
[----:B------:R-:W-:Y:S05]  /*1f50*/  BSYNC B0 ;  /* 0x0000000000007941 */ /* 0x000fea0003800000 */
.L_x_3118:
[----:B------:R-:W-:Y:S06]  /*1f60*/  BAR.SYNC.DEFER_BLOCKING 0x0 ;  /* 0x0000000000007b1d */ /* 0x000fec0000010000 */
[----:B0-----:R0:W1:Y:S04]  /*1f70*/  @P6 LDS.128 R16, [R32] ;  /* 0x0000000020106984 */ /* 0x0010680000000c00 */
[----:B------:R0:W2:Y:S04]  /*1f80*/  @P6 LDS.128 R24, [R34] ;  /* 0x0000000022186984 */ /* 0x0000a80000000c00 */
[----:B------:R-:W-:Y:S06]  /*1f90*/  BAR.SYNC.DEFER_BLOCKING 0x0 ;  /* 0x0000000000007b1d */ /* 0x000fec0000010000 */
[----:B------:R-:W-:Y:S05]  /*1fa0*/  BRA `(.L_x_3116) ;  /* 0x0000064000007947 */ /* 0x000fea0003800000 */
.L_x_3115:
[----:B01----:R-:W-:Y:S01]  /*1fb0*/  ISETP.GE.AND P0, PT, R23, c[0x0][0x1e0], PT ;  /* 0x0000780017007a0c */ /* 0x003fe20003f06270 */
[----:B------:R-:W-:-:S12]  /*1fc0*/  BSSY B0, `(.L_x_3116) ;  /* 0x0000062000007945 */ /* 0x000fd80003800000 */
[----:B------:R-:W-:Y:S05]  /*1fd0*/  @P0 BRA `(.L_x_3122) ;  /* 0x0000060000000947 */ /* 0x000fea0003800000 */
[----:B------:R-:W0:Y:S01]  /*1fe0*/  I2F R3, c[0x0][0x1e0] ;  /* 0x0000780000037b06 */ /* 0x000e220000201400 */
[C---:B------:R-:W-:Y:S01]  /*1ff0*/  IADD3 R2, R23.reuse, 0x2, RZ ;  /* 0x0000000217027810 */ /* 0x040fe20007ffe0ff */
[----:B------:R-:W-:Y:S01]  /*2000*/  ULDC UR4, c[0x0][0x1ec] ;  /* 0x00007b0000047ab9 */ /* 0x000fe20000000800 */
[C---:B------:R-:W-:Y:S01]  /*2010*/  IADD3 R4, R23.reuse, 0x4, RZ ;  /* 0x0000000417047810 */ /* 0x040fe20007ffe0ff */
[----:B------:R-:W-:Y:S01]  /*2020*/  UIADD3 UR4, -UR41, UR4, URZ ;  /* 0x0000000429047290 */ /* 0x000fe2000fffe13f */
[----:B------:R-:W-:Y:S01]  /*2030*/  IADD3 R6, R23, 0x6, RZ ;  /* 0x0000000617067810 */ /* 0x000fe20007ffe0ff */
[----:B------:R-:W-:Y:S02]  /*2040*/  HADD2.F32 R13, -RZ, R17.H1_H1 ;  /* 0x30000011ff0d7230 */ /* 0x000fe40000004100 */
[----:B------:R-:W-:Y:S01]  /*2050*/  I2F R0, R23 ;  /* 0x0000001700007306 */ /* 0x000fe20000201400 */
[----:B------:R-:W-:Y:S02]  /*2060*/  HADD2.F32 R15, -RZ, R25.H1_H1 ;  /* 0x30000019ff0f7230 */ /* 0x000fe40000004100 */
[----:B------:R-:W-:-:S02]  /*2070*/  HADD2.F32 R29, -RZ, R19.H1_H1 ;  /* 0x30000013ff1d7230 */ /* 0x000fc40000004100 */
[----:B------:R-:W-:Y:S02]  /*2080*/  HADD2.F32 R20, -RZ, R19.H0_H0 ;  /* 0x20000013ff147230 */ /* 0x000fe40000004100 */
[----:B------:R-:W-:Y:S01]  /*2090*/  HADD2.F32 R17, -RZ, R17.H0_H0 ;  /* 0x20000011ff117230 */ /* 0x000fe20000004100 */
[----:B0-----:R-:W0:Y:S01]  /*20a0*/  MUFU.RCP R7, R3 ;  /* 0x0000000300077308 */ /* 0x001e220000001000 */
[----:B------:R-:W-:Y:S02]  /*20b0*/  HADD2.F32 R19, -RZ, R26.H1_H1 ;  /* 0x3000001aff137230 */ /* 0x000fe40000004100 */
[----:B------:R-:W-:Y:S02]  /*20c0*/  HADD2.F32 R21, -RZ, R18.H1_H1 ;  /* 0x30000012ff157230 */ /* 0x000fe40000004100 */
[----:B------:R-:W-:Y:S02]  /*20d0*/  HADD2.F32 R25, -RZ, R25.H0_H0 ;  /* 0x20000019ff197230 */ /* 0x000fe40000004100 */
[----:B------:R-:W-:Y:S01]  /*20e0*/  HADD2.F32 R26, -RZ, R26.H0_H0 ;  /* 0x2000001aff1a7230 */ /* 0x000fe20000004100 */
[----:B------:R-:W1:Y:S01]  /*20f0*/  I2F R2, R2 ;  /* 0x0000000200027306 */ /* 0x000e620000201400 */
[----:B------:R-:W-:-:S02]  /*2100*/  HADD2.F32 R18, -RZ, R18.H0_H0 ;  /* 0x20000012ff127230 */ /* 0x000fc40000004100 */
[--C-:B------:R-:W-:Y:S02]  /*2110*/  HADD2.F32 R31, -RZ, R27.reuse.H1_H1 ;  /* 0x3000001bff1f7230 */ /* 0x100fe40000004100 */
[----:B------:R-:W-:-:S03]  /*2120*/  HADD2.F32 R28, -RZ, R27.H0_H0 ;  /* 0x2000001bff1c7230 */ /* 0x000fc60000004100 */
[----:B------:R-:W2:Y:S01]  /*2130*/  I2F R4, R4 ;  /* 0x0000000400047306 */ /* 0x000ea20000201400 */
[----:B0-----:R-:W-:-:S04]  /*2140*/  FMUL.FTZ R0, R0, R7 ;  /* 0x0000000700007220 */ /* 0x001fc80000410000 */
[----:B------:R-:W-:-:S03]  /*2150*/  FMUL.FTZ R0, R0, 13.28771209716796875 ;  /* 0x41549a7800007820 */ /* 0x000fc60000410000 */
[----:B------:R-:W0:Y:S01]  /*2160*/  I2F R6, R6 ;  /* 0x0000000600067306 */ /* 0x000e220000201400 */
[----:B-1----:R-:W-:-:S04]  /*2170*/  FMUL.FTZ R3, R2, R7 ;  /* 0x0000000702037220 */ /* 0x002fc80000410000 */
[----:B------:R-:W-:-:S03]  /*2180*/  FMUL.FTZ R3, R3, 13.28771209716796875 ;  /* 0x41549a7803037820 */ /* 0x000fc60000410000 */
[----:B------:R-:W-:Y:S01]  /*2190*/  I2F R12, UR4 ;  /* 0x00000004000c7d06 */ /* 0x000fe20008201400 */
        /* <DEDUP_REMOVED lines=12> */
[----:B------:R-:W0:Y:S01]  /*2260*/  MUFU.SIN R2, R9 ;  /* 0x0000000900027308 */ /* 0x000e220000000400 */
[----:B--2---:R-:W-:Y:S01]  /*2270*/  FMUL.FTZ R3, R12, R5 ;  /* 0x000000050c037220 */ /* 0x004fe20000410000 */
[--C-:B------:R-:W-:Y:S02]  /*2280*/  HADD2.F32 R5, -RZ, R16.reuse.H1_H1 ;  /* 0x30000010ff057230 */ /* 0x100fe40000004100 */
[----:B------:R-:W-:Y:S01]  /*2290*/  HADD2.F32 R16, -RZ, R16.H0_H0 ;  /* 0x20000010ff107230 */ /* 0x000fe20000004100 */
[----:B------:R-:W-:-:S03]  /*22a0*/  FMUL.RZ R11, R3, 0.15915493667125701904 ;  /* 0x3e22f983030b7820 */ /* 0x000fc6000040c000 */
[----:B------:R2:W3:Y:S01]  /*22b0*/  MUFU.COS R0, R9 ;  /* 0x0000000900007308 */ /* 0x0004e20000000000 */
[----:B-1----:R-:W-:-:S04]  /*22c0*/  FMUL.FTZ R3, R12, R7 ;  /* 0x000000070c037220 */ /* 0x002fc80000410000 */
[----:B------:R-:W-:-:S03]  /*22d0*/  FMUL.RZ R14, R3, 0.15915493667125701904 ;  /* 0x3e22f983030e7820 */ /* 0x000fc6000040c000 */
[----:B------:R-:W1:Y:S01]  /*22e0*/  MUFU.COS R4, R10 ;  /* 0x0000000a00047308 */ /* 0x000e620000000000 */
[--C-:B--2---:R-:W-:Y:S01]  /*22f0*/  HADD2.F32 R9, -RZ, R24.reuse.H1_H1 ;  /* 0x30000018ff097230 */ /* 0x104fe20000004100 */
[----:B0-----:R-:W-:Y:S01]  /*2300*/  FMUL.FTZ R3, R2, R5 ;  /* 0x0000000502037220 */ /* 0x001fe20000410000 */
[----:B------:R-:W-:-:S03]  /*2310*/  HADD2.F32 R24, -RZ, R24.H0_H0 ;  /* 0x20000018ff187230 */ /* 0x000fc60000004100 */
[----:B------:R-:W-:Y:S02]  /*2320*/  FMUL.FTZ R7, R2, R9 ;  /* 0x0000000902077220 */ /* 0x000fe40000410000 */
[----:B------:R-:W0:Y:S01]  /*2330*/  MUFU.SIN R6, R10 ;  /* 0x0000000a00067308 */ /* 0x000e220000000400 */
[C---:B---3--:R-:W-:Y:S02]  /*2340*/  FMUL.FTZ R5, R0.reuse, R5 ;  /* 0x0000000500057220 */ /* 0x048fe40000410000 */
[C---:B------:R-:W-:Y:S02]  /*2350*/  FMUL.FTZ R9, R0.reuse, R9 ;  /* 0x0000000900097220 */ /* 0x040fe40000410000 */
[C---:B------:R-:W-:Y:S02]  /*2360*/  FFMA.FTZ R3, R0.reuse, R16, -R3 ;  /* 0x0000001000037223 */ /* 0x040fe40000010803 */
[----:B------:R-:W-:Y:S01]  /*2370*/  FFMA.FTZ R7, R0, R24, -R7 ;  /* 0x0000001800077223 */ /* 0x000fe20000010807 */
[----:B------:R-:W2:Y:S01]  /*2380*/  MUFU.SIN R10, R11 ;  /* 0x0000000b000a7308 */ /* 0x000ea20000000400 */
[----:B------:R-:W-:-:S02]  /*2390*/  FFMA.FTZ R16, R2, R16, R5 ;  /* 0x0000001002107223 */ /* 0x000fc40000010005 */
[----:B------:R-:W-:Y:S02]  /*23a0*/  FFMA.FTZ R24, R2, R24, R9 ;  /* 0x0000001802187223 */ /* 0x000fe40000010009 */
[----:B-1----:R-:W-:Y:S01]  /*23b0*/  FMUL.FTZ R9, R4, R13 ;  /* 0x0000000d04097220 */ /* 0x002fe20000410000 */
[----:B------:R-:W-:Y:S02]  /*23c0*/  F2FP.PACK_AB R16, R16, R3 ;  /* 0x000000031010723e */ /* 0x000fe400000000ff */
[----:B------:R1:W3:Y:S01]  /*23d0*/  MUFU.COS R8, R11 ;  /* 0x0000000b00087308 */ /* 0x0002e20000000000 */
[----:B0-----:R-:W-:Y:S01]  /*23e0*/  FMUL.FTZ R5, R6, R13 ;  /* 0x0000000d06057220 */ /* 0x001fe20000410000 */
[----:B------:R-:W-:Y:S01]  /*23f0*/  F2FP.PACK_AB R24, R24, R7 ;  /* 0x000000071818723e */ /* 0x000fe200000000ff */
[C---:B------:R-:W-:Y:S02]  /*2400*/  FMUL.FTZ R13, R4.reuse, R15 ;  /* 0x0000000f040d7220 */ /* 0x040fe40000410000 */
[----:B------:R-:W-:-:S02]  /*2410*/  FFMA.FTZ R5, R4, R17, -R5 ;  /* 0x0000001104057223 */ /* 0x000fc40000010805 */
[C---:B------:R-:W-:Y:S01]  /*2420*/  FFMA.FTZ R0, R6.reuse, R17, R9 ;  /* 0x0000001106007223 */ /* 0x040fe20000010009 */
[----:B------:R-:W0:Y:S01]  /*2430*/  MUFU.COS R12, R14 ;  /* 0x0000000e000c7308 */ /* 0x000e220000000000 */
[----:B-1----:R-:W-:Y:S02]  /*2440*/  FMUL.FTZ R11, R6, R15 ;  /* 0x0000000f060b7220 */ /* 0x002fe40000410000 */
[----:B--2---:R-:W-:Y:S02]  /*2450*/  FMUL.FTZ R15, R10, R19 ;  /* 0x000000130a0f7220 */ /* 0x004fe40000410000 */
[----:B------:R-:W-:Y:S02]  /*2460*/  FFMA.FTZ R6, R6, R25, R13 ;  /* 0x0000001906067223 */ /* 0x000fe4000001000d */
[----:B------:R-:W-:Y:S01]  /*2470*/  FMUL.FTZ R9, R10, R21 ;  /* 0x000000150a097220 */ /* 0x000fe20000410000 */
[----:B------:R-:W1:Y:S01]  /*2480*/  MUFU.SIN R2, R14 ;  /* 0x0000000e00027308 */ /* 0x000e620000000400 */
[----:B---3--:R-:W-:-:S02]  /*2490*/  FMUL.FTZ R17, R8, R19 ;  /* 0x0000001308117220 */ /* 0x008fc40000410000 */
[C---:B------:R-:W-:Y:S02]  /*24a0*/  FMUL.FTZ R13, R8.reuse, R21 ;  /* 0x00000015080d7220 */ /* 0x040fe40000410000 */
[C---:B------:R-:W-:Y:S02]  /*24b0*/  FFMA.FTZ R15, R8.reuse, R26, -R15 ;  /* 0x0000001a080f7223 */ /* 0x040fe4000001080f */
[----:B------:R-:W-:Y:S02]  /*24c0*/  FFMA.FTZ R9, R8, R18, -R9 ;  /* 0x0000001208097223 */ /* 0x000fe40000010809 */
[C---:B------:R-:W-:Y:S02]  /*24d0*/  FFMA.FTZ R26, R10.reuse, R26, R17 ;  /* 0x0000001a0a1a7223 */ /* 0x040fe40000010011 */
[----:B------:R-:W-:Y:S02]  /*24e0*/  FFMA.FTZ R18, R10, R18, R13 ;  /* 0x000000120a127223 */ /* 0x000fe4000001000d */
[----:B0-----:R-:W-:Y:S01]  /*24f0*/  FMUL.FTZ R17, R12, R29 ;  /* 0x0000001d0c117220 */ /* 0x001fe20000410000 */
[----:B------:R-:W-:Y:S01]  /*2500*/  F2FP.PACK_AB R26, R26, R15 ;  /* 0x0000000f1a1a723e */ /* 0x000fe200000000ff */
[----:B------:R-:W-:Y:S01]  /*2510*/  FMUL.FTZ R21, R12, R31 ;  /* 0x0000001f0c157220 */ /* 0x000fe20000410000 */
[----:B------:R-:W-:Y:S01]  /*2520*/  F2FP.PACK_AB R18, R18, R9 ;  /* 0x000000091212723e */ /* 0x000fe200000000ff */
[----:B-1----:R-:W-:-:S02]  /*2530*/  FMUL.FTZ R13, R2, R29 ;  /* 0x0000001d020d7220 */ /* 0x002fc40000410000 */
[----:B------:R-:W-:Y:S02]  /*2540*/  FMUL.FTZ R19, R2, R31 ;  /* 0x0000001f02137220 */ /* 0x000fe40000410000 */
[----:B------:R-:W-:Y:S02]  /*2550*/  FFMA.FTZ R11, R4, R25, -R11 ;  /* 0x00000019040b7223 */ /* 0x000fe4000001080b */
[-C--:B------:R-:W-:Y:S01]  /*2560*/  FFMA.FTZ R4, R2, R20.reuse, R17 ;  /* 0x0000001402047223 */ /* 0x080fe20000010011 */
[----:B------:R-:W-:Y:S01]  /*2570*/  F2FP.PACK_AB R17, R0, R5 ;  /* 0x000000050011723e */ /* 0x000fe200000000ff */
[----:B------:R-:W-:Y:S01]  /*2580*/  FFMA.FTZ R13, R12, R20, -R13 ;  /* 0x000000140c0d7223 */ /* 0x000fe2000001080d */
[----:B------:R-:W-:Y:S01]  /*2590*/  F2FP.PACK_AB R25, R6, R11 ;  /* 0x0000000b0619723e */ /* 0x000fe200000000ff */
[-C--:B------:R-:W-:Y:S02]  /*25a0*/  FFMA.FTZ R27, R12, R28.reuse, -R19 ;  /* 0x0000001c0c1b7223 */ /* 0x080fe40000010813 */
[----:B------:R-:W-:Y:S01]  /*25b0*/  FFMA.FTZ R2, R2, R28, R21 ;  /* 0x0000001c02027223 */ /* 0x000fe20000010015 */
[----:B------:R-:W-:-:S04]  /*25c0*/  F2FP.PACK_AB R19, R4, R13 ;  /* 0x0000000d0413723e */ /* 0x000fc800000000ff */
[----:B------:R-:W-:Y:S02]  /*25d0*/  F2FP.PACK_AB R27, R2, R27 ;  /* 0x0000001b021b723e */ /* 0x000fe400000000ff */
.L_x_3122:
[----:B------:R-:W-:Y:S05]  /*25e0*/  BSYNC B0 ;  /* 0x0000000000007941 */ /* 0x000fea0003800000 */
.L_x_3116:
[----:B0-----:R-:W-:Y:S01]  /*25f0*/  ISETP.GT.AND P0, PT, R22, 0x1f, PT ;  /* 0x0000001f1600780c */ /* 0x001fe20003f04270 */
[----:B------:R-:W-:Y:S01]  /*2600*/  BSSY B0, `(.L_x_3123) ;  /* 0x000001f000007945 */ /* 0x000fe20003800000 */
[----:B------:R-:W-:-:S11]  /*2610*/  IMAD.MOV.U32 R0, RZ, RZ, RZ ;  /* 0x000000ffff007224 */ /* 0x000fd600078e00ff */
[----:B------:R-:W-:Y:S05]  /*2620*/  @P0 BRA `(.L_x_3124) ;  /* 0x000001c000000947 */ /* 0x000fea0003800000 */
[----:B------:R-:W-:Y:S01]  /*2630*/  ISETP.GT.AND P0, PT, R22, 0x13, PT ;  /* 0x000000131600780c */ /* 0x000fe20003f04270 */
[----:B-12---:R-:W-:Y:S01]  /*2640*/  HMUL2 R8, R17, R25 ;  /* 0x0000001911087232 */ /* 0x006fe20000000000 */
[----:B------:R-:W-:Y:S01]  /*2650*/  MOV R0, UR43 ;  /* 0x0000002b00007c02 */ /* 0x000fe20008000f00 */
[----:B------:R0:W-:Y:S01]  /*2660*/  STS.128 [R22.X16+0x40], R16 ;  /* 0x0000401016007388 */ /* 0x0001e2000000cc00 */
[----:B------:R-:W-:-:S03]  /*2670*/  IADD3 R23, R23, UR50, RZ ;  /* 0x0000003217177c10 */ /* 0x000fc6000fffe0ff */
[----:B------:R-:W-:-:S06]  /*2680*/  HFMA2.MMA R9, R16, R24, R8 ;  /* 0x0000001810097235 */ /* 0x000fcc0000000008 */
[----:B------:R-:W-:Y:S02]  /*2690*/  @!P0 IMAD.SHL.U32 R0, R0, 0x8, RZ ;  /* 0x0000000800008824 */ /* 0x000fe400078e00ff */
[----:B------:R-:W-:Y:S02]  /*26a0*/  @!P0 IMAD.MOV.U32 R3, RZ, RZ, 0x2 ;  /* 0x00000002ff038424 */ /* 0x000fe400078e00ff */
[----:B------:R-:W-:Y:S01]  /*26b0*/  @!P0 IMAD R0, R23, c[0x0][0x1d4], R0 ;  /* 0x0000750017008a24 */ /* 0x000fe200078e0200 */
[----:B------:R-:W-:-:S03]  /*26c0*/  HFMA2 R9, R18, R26, R9 ;  /* 0x0000001a12097231 */ /* 0x000fc60000000009 */
[----:B------:R-:W-:-:S03]  /*26d0*/  @!P0 IMAD.WIDE R2, R0, R3, c[0x0][0x198] ;  /* 0x0000660000028625 */ /* 0x000fc600078e0203 */
[----:B------:R-:W-:Y:S02]  /*26e0*/  HFMA2.MMA R9, R19, R27, R9 ;  /* 0x0000001b13097235 */ /* 0x000fe40000000009 */
[----:B------:R0:W-:Y:S08]  /*26f0*/  @!P0 STG.E.128 [R2.64], R24 ;  /* 0x0000001802008986 */ /* 0x0001f0000c101d24 */
[----:B------:R-:W-:-:S02]  /*2700*/  HADD2.F32 R0, -RZ, R9.H0_H0 ;  /* 0x20000009ff007230 */ /* 0x000fc40000004100 */
[----:B------:R-:W-:-:S05]  /*2710*/  HADD2.F32 R9, -RZ, R9.H1_H1 ;  /* 0x30000009ff097230 */ /* 0x000fca0000004100 */
[----:B------:R-:W-:Y:S01]  /*2720*/  FADD.FTZ R4, R0, R9 ;  /* 0x0000000900047221 */ /* 0x000fe20000010000 */
[----:B------:R-:W-:Y:S05]  /*2730*/  BRA.DIV ~URZ, `(.L_x_3125) ;  /* 0x000071d27f007947 */ /* 0x000fea000b800000 */
[----:B------:R1:W2:Y:S02]  /*2740*/  SHFL.BFLY PT, R0, R4, 0x10, 0x1f ;  /* 0x0e001f0004007f89 */ /* 0x0002a400000e0000 */
.L_x_3239:
[----:B--2---:R-:W-:Y:S01]  /*2750*/  FADD.FTZ R9, R4, R0 ;  /* 0x0000000004097221 */ /* 0x004fe20000010000 */
[----:B------:R-:W-:Y:S05]  /*2760*/  BRA.DIV ~URZ, `(.L_x_3126) ;  /* 0x000072027f007947 */ /* 0x000fea000b800000 */
[----:B------:R-:W2:Y:S02]  /*2770*/  SHFL.BFLY PT, R0, R9, 0x8, 0x1f ;  /* 0x0d001f0009007f89 */ /* 0x000ea400000e0000 */
[----:B--2---:R-:W-:-:S05]  /*2780*/  FADD.FTZ R0, R9, R0 ;  /* 0x0000000009007221 */ /* 0x004fca0000010000 */
[----:B0-----:R-:W0:Y:S02]  /*2790*/  SHFL.BFLY PT, R3, R0, 0x4, 0x1f ;  /* 0x0c801f0000037f89 */ /* 0x001e2400000e0000 */
[----:B0-----:R-:W-:-:S05]  /*27a0*/  FADD.FTZ R3, R0, R3 ;  /* 0x0000000300037221 */ /* 0x001fca0000010000 */
[----:B------:R-:W0:Y:S02]  /*27b0*/  SHFL.BFLY PT, R2, R3, 0x2, 0x1f ;  /* 0x0c401f0003027f89 */ /* 0x000e2400000e0000 */
[----:B01----:R-:W-:-:S05]  /*27c0*/  FADD.FTZ R4, R3, R2 ;  /* 0x0000000203047221 */ /* 0x003fca0000010000 */
[----:B------:R0:W1:Y:S02]  /*27d0*/  SHFL.BFLY PT, R5, R4, 0x1, 0x1f ;  /* 0x0c201f0004057f89 */ /* 0x00006400000e0000 */
.L_x_3240:
[----:B-1----:R-:W-:Y:S02]  /*27e0*/  FADD.FTZ R0, R5, R4 ;  /* 0x0000000405007221 */ /* 0x002fe40000010000 */
.L_x_3124:
[----:B------:R-:W-:Y:S05]  /*27f0*/  BSYNC B0 ;  /* 0x0000000000007941 */ /* 0x000fea0003800000 */
.L_x_3123:
[----:B------:R-:W-:-:S13]  /*2800*/  ISETP.NE.AND P0, PT, R22, RZ, PT ;  /* 0x000000ff1600720c */ /* 0x000fda0003f05270 */
[----:B------:R-:W-:Y:S01]  /*2810*/  @P0 IMAD.MOV.U32 R252, RZ, RZ, -0x800001 ;  /* 0xff7ffffffffc0424 */ /* 0x000fe200078e00ff */
[----:B------:R-:W-:Y:S05]  /*2820*/  @P0 BRA `(.L_x_3127) ;  /* 0x0000013000000947 */ /* 0x000fea0003800000 */
[----:B------:R-:W-:Y:S01]  /*2830*/  ISETP.NE.U32.AND P0, PT, RZ, c[0x0][0x218], PT ;  /* 0x00008600ff007a0c */ /* 0x000fe20003f05070 */
[----:B------:R-:W-:Y:S01]  /*2840*/  UIADD3 UR4, -UR46, UR42, URZ ;  /* 0x0000002a2e047290 */ /* 0x000fe2000fffe13f */
[----:B------:R-:W-:Y:S02]  /*2850*/  FMUL.FTZ R252, R0, c[0x0][0x1f0] ;  /* 0x00007c0000fc7a20 */ /* 0x000fe40000410000 */
[----:B------:R-:W-:-:S03]  /*2860*/  ISETP.NE.AND.EX P0, PT, RZ, c[0x0][0x21c], PT, P0 ;  /* 0x00008700ff007a0c */ /* 0x000fc60003f05300 */
[----:B------:R-:W-:-:S10]  /*2870*/  IMAD.U32 R7, RZ, RZ, UR4 ;  /* 0x00000004ff077e24 */ /* 0x000fd4000f8e00ff */
[----:B------:R-:W-:Y:S05]  /*2880*/  @!P0 BRA `(.L_x_3128) ;  /* 0x000000c000008947 */ /* 0x000fea0003800000 */
[----:B------:R-:W-:Y:S02]  /*2890*/  UIADD3 UR4, -UR41, UR42, URZ ;  /* 0x0000002a29047290 */ /* 0x000fe4000fffe13f */
[----:B------:R-:W-:Y:S02]  /*28a0*/  ULDC UR6, c[0x0][0x220] ;  /* 0x0000880000067ab9 */ /* 0x000fe40000000800 */
[----:B------:R-:W-:Y:S02]  /*28b0*/  UIMAD UR5, UR49, UR6, UR4 ;  /* 0x00000006310572a4 */ /* 0x000fe4000f8e0204 */
[----:B------:R-:W-:Y:S02]  /*28c0*/  UMOV UR7, 0x2 ;  /* 0x0000000200077882 */ /* 0x000fe40000000000 */
[----:B------:R-:W-:-:S03]  /*28d0*/  UIMAD UR6, UR5, UR6, UR4 ;  /* 0x00000006050672a4 */ /* 0x000fc6000f8e0204 */
[----:B------:R-:W-:Y:S02]  /*28e0*/  ULDC.64 UR4, c[0x0][0x218] ;  /* 0x0000860000047ab9 */ /* 0x000fe40000000a00 */
[----:B------:R-:W-:-:S06]  /*28f0*/  UIMAD.WIDE UR4, UR6, UR7, UR4 ;  /* 0x00000007060472a5 */ /* 0x000fcc000f8e0204 */
[----:B------:R-:W-:Y:S01]  /*2900*/  IMAD.U32 R2, RZ, RZ, UR4 ;  /* 0x00000004ff027e24 */ /* 0x000fe2000f8e00ff */
[----:B------:R-:W-:-:S05]  /*2910*/  MOV R3, UR5 ;  /* 0x0000000500037c02 */ /* 0x000fca0008000f00 */
[----:B------:R-:W3:Y:S02]  /*2920*/  LDG.E.U16 R2, [R2.64] ;  /* 0x0000002402027981 */ /* 0x000ee4000c1e1500 */
[----:B---3--:R-:W-:-:S05]  /*2930*/  HADD2.F32 R5, -RZ, R2.H0_H0 ;  /* 0x20000002ff057230 */ /* 0x008fca0000004100 */
[----:B------:R-:W-:-:S05]  /*2940*/  FADD.FTZ R252, R252, R5 ;  /* 0x00000005fcfc7221 */ /* 0x000fca0000010000 */
.L_x_3128:
[----:B------:R3:W-:Y:S02]  /*2950*/  STS [R7.X4+0x240], R252 ;  /* 0x000240fc07007388 */ /* 0x0007e40000004800 */
.L_x_3127:
[----:B------:R-:W-:Y:S02]  /*2960*/  WARPSYNC 0xffffffff ;  /* 0xffffffff00007948 */ /* 0x000fe40003800000 */
[----:B------:R-:W-:Y:S01]  /*2970*/  UIADD3 UR4, UR42, 0x1f, -UR46 ;  /* 0x0000001f2a047890 */ /* 0x000fe2000fffe82e */
[----:B------:R-:W-:Y:S01]  /*2980*/  IADD3 R0, R22, UR46, RZ ;  /* 0x0000002e16007c10 */ /* 0x000fe2000fffe0ff */
[----:B------:R-:W-:Y:S01]  /*2990*/  ULDC UR6, c[0x0][0x1d0] ;  /* 0x0000740000067ab9 */ /* 0x000fe20000000800 */
[----:B------:R-:W-:Y:S01]  /*29a0*/  BAR.SYNC.DEFER_BLOCKING 0x0 ;  /* 0x0000000000007b1d */ /* 0x000fe20000010000 */
[----:B------:R-:W-:Y:S02]  /*29b0*/  USHF.R.S32.HI UR5, URZ, 0x1f, UR4 ;  /* 0x0000001f3f057899 */ /* 0x000fe40008011404 */
[----:B------:R-:W-:Y:S02]  /*29c0*/  UIMAD UR6, UR47, UR6, UR49 ;  /* 0x000000062f0672a4 */ /* 0x000fe4000f8e0231 */
[----:B------:R-:W-:Y:S01]  /*29d0*/  ULEA.HI UR5, UR5, UR4, URZ, 0x5 ;  /* 0x0000000405057291 */ /* 0x000fe2000f8f283f */
[----:B------:R-:W-:Y:S01]  /*29e0*/  BSSY B0, `(.L_x_3129) ;  /* 0x00003e5000007945 */ /* 0x000fe20003800000 */
[----:B------:R-:W-:-:S02]  /*29f0*/  UIMAD UR6, UR6, 0xa0, URZ ;  /* 0x000000a0060678a4 */ /* 0x000fc4000f8e023f */
[----:B------:R-:W-:-:S04]  /*2a00*/  ULOP3.LUT UR5, UR5, 0xffffffe0, URZ, 0xc0, !UPT ;  /* 0xffffffe005057892 */ /* 0x000fc8000f8ec03f */
[----:B------:R-:W-:-:S06]  /*2a10*/  UIADD3 UR7, UR46, UR5, URZ ;  /* 0x000000052e077290 */ /* 0x000fcc000fffe03f */
[----:B------:R-:W-:-:S13]  /*2a20*/  ISETP.GE.AND P0, PT, R0, UR7, PT ;  /* 0x0000000700007c0c */ /* 0x000fda000bf06270 */
[----:B------:R-:W-:Y:S05]  /*2a30*/  @P0 BRA `(.L_x_3130) ;  /* 0x00003df000000947 */ /* 0x000fea0003800000 */
[----:B------:R-:W-:Y:S01]  /*2a40*/  IABS R2, c[0x0][0x1d4] ;  /* 0x0000750000027a13 */ /* 0x000fe20000000000 */
[----:B------:R-:W4:Y:S04]  /*2a50*/  LDS.128 R12, [0x40] ;  /* 0x00004000ff0c7984 */ /* 0x000f280000000c00 */
[----:B------:R-:W-:Y:S01]  /*2a60*/  IMAD.MOV.U32 R116, RZ, RZ, R2 ;  /* 0x000000ffff747224 */ /* 0x000fe200078e0002 */
[----:B------:R-:W5:Y:S03]  /*2a70*/  LDS.128 R8, [0x50] ;  /* 0x00005000ff087984 */ /* 0x000f660000000c00 */
[----:B------:R-:W0:Y:S02]  /*2a80*/  I2F.RP R2, R116 ;  /* 0x0000007400027306 */ /* 0x000e240000209400 */
[----:B0--3--:R-:W0:Y:S04]  /*2a90*/  LDS.128 R4, [0x60] ;  /* 0x00006000ff047984 */ /* 0x009e280000000c00 */
[----:B------:R-:W3:Y:S04]  /*2aa0*/  LDS.128 R248, [0x70] ;  /* 0x00007000fff87984 */ /* 0x000ee80000000c00 */
[----:B------:R-:W2:Y:S04]  /*2ab0*/  LDS.128 R112, [0x80] ;  /* 0x00008000ff707984 */ /* 0x000ea80000000c00 */
[----:B------:R-:W1:Y:S01]  /*2ac0*/  LDS.128 R108, [0x90] ;  /* 0x00009000ff6c7984 */ /* 0x000e620000000c00 */
[----:B------:R-:W4:Y:S03]  /*2ad0*/  MUFU.RCP R2, R2 ;  /* 0x0000000200027308 */ /* 0x000f260000001000 */
[----:B------:R-:W1:Y:S04]  /*2ae0*/  LDS.128 R104, [0xa0] ;  /* 0x0000a000ff687984 */ /* 0x000e680000000c00 */
[----:B------:R-:W1:Y:S04]  /*2af0*/  LDS.128 R100, [0xb0] ;  /* 0x0000b000ff647984 */ /* 0x000e680000000c00 */
[----:B------:R-:W1:Y:S04]  /*2b00*/  LDS.128 R96, [0xc0] ;  /* 0x0000c000ff607984 */ /* 0x000e680000000c00 */
[----:B------:R-:W1:Y:S01]  /*2b10*/  LDS.128 R92, [0xd0] ;  /* 0x0000d000ff5c7984 */ /* 0x000e620000000c00 */
[----:B----4-:R-:W-:-:S03]  /*2b20*/  IADD3 R2, R2, 0xffffffe, RZ ;  /* 0x0ffffffe02027810 */ /* 0x010fc60007ffe0ff */
[----:B------:R4:W-:Y:S01]  /*2b30*/  STL.64 [R1+0x20], R12 ;  /* 0x0000200c01007387 */ /* 0x0009e20000100a00 */
[----:B------:R0:W2:Y:S03]  /*2b40*/  F2I.FTZ.U32.TRUNC.NTZ R3, R2 ;  /* 0x0000000200037305 */ /* 0x0000a6000021f000 */
[----:B------:R4:W-:Y:S04]  /*2b50*/  STL.64 [R1+0x28], R14 ;  /* 0x0000280e01007387 */ /* 0x0009e80000100a00 */
[----:B-----5:R4:W-:Y:S04]  /*2b60*/  STL.64 [R1+0x10], R8 ;  /* 0x0000100801007387 */ /* 0x0209e80000100a00 */
[----:B------:R4:W-:Y:S01]  /*2b70*/  STL.64 [R1+0x18], R10 ;  /* 0x0000180a01007387 */ /* 0x0009e20000100a00 */
[----:B0-----:R-:W-:-:S03]  /*2b80*/  IMAD.MOV.U32 R2, RZ, RZ, RZ ;  /* 0x000000ffff027224 */ /* 0x001fc600078e00ff */
[----:B------:R4:W-:Y:S01]  /*2b90*/  STL.64 [R1], R4 ;  /* 0x0000000401007387 */ /* 0x0009e20000100a00 */
[----:B--2---:R-:W-:-:S03]  /*2ba0*/  IMAD.MOV R119, RZ, RZ, -R3 ;  /* 0x000000ffff777224 */ /* 0x004fc600078e0a03 */
[----:B------:R4:W-:Y:S01]  /*2bb0*/  STL.64 [R1+0x8], R6 ;  /* 0x0000080601007387 */ /* 0x0009e20000100a00 */
[----:B------:R-:W-:-:S03]  /*2bc0*/  IMAD R119, R119, R116, RZ ;  /* 0x0000007477777224 */ /* 0x000fc600078e02ff */
[----:B------:R-:W0:Y:S01]  /*2bd0*/  LDS.128 R88, [0xe0] ;  /* 0x0000e000ff587984 */ /* 0x000e220000000c00 */
[----:B------:R-:W-:-:S03]  /*2be0*/  IMAD.HI.U32 R2, R3, R119, R2 ;  /* 0x0000007703027227 */ /* 0x000fc600078e0002 */
[----:B------:R-:W2:Y:S04]  /*2bf0*/  LDS.128 R84, [0xf0] ;  /* 0x0000f000ff547984 */ /* 0x000ea80000000c00 */
        /* <DEDUP_REMOVED lines=16> */
[----:B-1----:R-:W1:Y:S04]  /*2d00*/  LDS.128 R16, [0x200] ;  /* 0x00020000ff107984 */ /* 0x002e680000000c00 */
[----:B------:R-:W0:Y:S04]  /*2d10*/  LDS.128 R12, [0x210] ;  /* 0x00021000ff0c7984 */ /* 0x000e280000000c00 */
[----:B------:R-:W0:Y:S04]  /*2d20*/  LDS.128 R8, [0x220] ;  /* 0x00022000ff087984 */ /* 0x000e280000000c00 */
[----:B------:R-:W0:Y:S04]  /*2d30*/  LDS.128 R4, [0x230] ;  /* 0x00023000ff047984 */ /* 0x000e280000000c00 */
[----:B--23--:R4:W-:Y:S02]  /*2d40*/  STL [R1+0x30], R2 ;  /* 0x0000300201007387 */ /* 0x00c9e40000100800 */
.L_x_3197:
[----:B------:R-:W-:Y:S01]  /*2d50*/  ULDC.64 UR4, c[0x0][0x200] ;  /* 0x0000800000047ab9 */ /* 0x000fe20000000a00 */
[----:B--2---:R-:W2:Y:S01]  /*2d60*/  LDL R245, [R1+0x30] ;  /* 0x0000300001f57983 */ /* 0x004ea20000100800 */
[----:B------:R-:W-:-:S03]  /*2d70*/  UISETP.NE.U32.AND UP0, UPT, URZ, UR4, UPT ;  /* 0x000000043f00728c */ /* 0x000fc6000bf05070 */
[----:B------:R-:W-:Y:S02]  /*2d80*/  ULDC UR4, c[0x0][0x1d4] ;  /* 0x0000750000047ab9 */ /* 0x000fe40000000800 */
[----:B------:R-:W-:Y:S02]  /*2d90*/  UISETP.NE.AND.EX UP0, UPT, URZ, UR5, UPT, UP0 ;  /* 0x000000053f00728c */ /* 0x000fe4000bf05300 */
[----:B------:R-:W-:-:S04]  /*2da0*/  UIMAD UR4, UR48, UR4, URZ ;  /* 0x00000004300472a4 */ /* 0x000fc8000f8e023f */
[----:B------:R-:W-:Y:S02]  /*2db0*/  PLOP3.LUT P0, PT, PT, PT, UP0, 0x80, 0x0 ;  /* 0x000000000000781c */ /* 0x000fe40003f0f008 */
[----:B0--34-:R-:W-:-:S03]  /*2dc0*/  IMAD.U32 R2, RZ, RZ, UR4 ;  /* 0x00000004ff027e24 */ /* 0x019fc6000f8e00ff */
[----:B------:R-:W-:-:S06]  /*2dd0*/  @UP0 USHF.R.S32.HI UR5, URZ, 0x1f, UR4 ;  /* 0x0000001f3f050899 */ /* 0x000fcc0008011404 */
[----:B------:R-:W-:Y:S02]  /*2de0*/  IMAD.U32 R3, RZ, RZ, UR5 ;  /* 0x00000005ff037e24 */ /* 0x000fe4000f8e00ff */
[----:B------:R-:W-:Y:S02]  /*2df0*/  @P0 IADD3 R2, P1, P2, R0, c[0x0][0x200], R2 ;  /* 0x0000800000020a10 */ /* 0x000fe40007a3e002 */
[----:B------:R-:W-:-:S04]  /*2e00*/  @P0 SHF.R.S32.HI R244, RZ, 0x1f, R0 ;  /* 0x0000001ffff40819 */ /* 0x000fc80000011400 */
[----:B------:R-:W-:-:S06]  /*2e10*/  @P0 IADD3.X R3, R244, c[0x0][0x204], R3, P1, P2 ;  /* 0x00008100f4030a10 */ /* 0x000fcc0000fe4403 */
[----:B------:R3:W4:Y:S01]  /*2e20*/  @P0 LDG.E.U8 R3, [R2.64] ;  /* 0x0000002402030981 */ /* 0x000722000c1e1100 */
[----:B------:R-:W-:Y:S01]  /*2e30*/  IABS R244, c[0x0][0x1d4] ;  /* 0x0000750000f47a13 */ /* 0x000fe20000000000 */
[----:B------:R-:W-:Y:S01]  /*2e40*/  BSSY B1, `(.L_x_3131) ;  /* 0x0000029000017945 */ /* 0x000fe20003800000 */
[----:B------:R-:W-:Y:S02]  /*2e50*/  ISETP.GE.AND P2, PT, R0, RZ, PT ;  /* 0x000000ff0000720c */ /* 0x000fe40003f46270 */
[----:B---3--:R-:W-:Y:S02]  /*2e60*/  IABS R2, R0 ;  /* 0x0000000000027213 */ /* 0x008fe40000000000 */
[----:B----4-:R-:W-:-:S03]  /*2e70*/  ISETP.NE.AND P0, PT, R3, RZ, P0 ;  /* 0x000000ff0300720c */ /* 0x010fc60000705270 */
[----:B--2---:R-:W-:Y:S01]  /*2e80*/  IMAD.HI.U32 R3, R245, R2, RZ ;  /* 0x00000002f5037227 */ /* 0x004fe200078e00ff */
[----:B------:R-:W-:-:S04]  /*2e90*/  IABS R245, c[0x0][0x1d4] ;  /* 0x0000750000f57a13 */ /* 0x000fc80000000000 */
[----:B------:R-:W-:-:S05]  /*2ea0*/  IADD3 R3, -R3, RZ, RZ ;  /* 0x000000ff03037210 */ /* 0x000fca0007ffe1ff */
[----:B------:R-:W-:-:S05]  /*2eb0*/  IMAD R2, R244, R3, R2 ;  /* 0x00000003f4027224 */ /* 0x000fca00078e0202 */
[----:B------:R-:W-:-:S13]  /*2ec0*/  ISETP.GT.U32.AND P1, PT, R245, R2, PT ;  /* 0x00000002f500720c */ /* 0x000fda0003f24070 */
[----:B------:R-:W-:-:S05]  /*2ed0*/  @!P1 IMAD.IADD R2, R2, 0x1, -R244 ;  /* 0x0000000102029824 */ /* 0x000fca00078e0af4 */
[----:B------:R-:W-:-:S13]  /*2ee0*/  ISETP.GT.U32.AND P1, PT, R245, R2, PT ;  /* 0x00000002f500720c */ /* 0x000fda0003f24070 */
[----:B------:R-:W-:Y:S01]  /*2ef0*/  @!P1 IMAD.IADD R2, R2, 0x1, -R244 ;  /* 0x0000000102029824 */ /* 0x000fe200078e0af4 */
[----:B------:R-:W-:Y:S01]  /*2f00*/  ISETP.NE.AND P1, PT, RZ, c[0x0][0x1d4], PT ;  /* 0x00007500ff007a0c */ /* 0x000fe20003f25270 */
[----:B------:R-:W-:Y:S02]  /*2f10*/  IMAD.U32 R244, RZ, RZ, UR4 ;  /* 0x00000004fff47e24 */ /* 0x000fe4000f8e00ff */
[----:B------:R-:W-:-:S10]  /*2f20*/  @!P2 IMAD.MOV R2, RZ, RZ, -R2 ;  /* 0x000000ffff02a224 */ /* 0x000fd400078e0a02 */
[----:B------:R-:W-:-:S04]  /*2f30*/  @!P1 LOP3.LUT R2, RZ, c[0x0][0x1d4], RZ, 0x33, !PT ;  /* 0x00007500ff029a12 */ /* 0x000fc800078e33ff */
[----:B------:R-:W-:Y:S02]  /*2f40*/  SHF.R.S32.HI R245, RZ, 0x1f, R2 ;  /* 0x0000001ffff57819 */ /* 0x000fe40000011402 */
[----:B------:R-:W-:-:S04]  /*2f50*/  IADD3 R3, P1, R2, UR4, RZ ;  /* 0x0000000402037c10 */ /* 0x000fc8000ff3e0ff */
[----:B------:R-:W-:Y:S02]  /*2f60*/  LEA.HI.X.SX32 R245, R244, R245, 0x1, P1 ;  /* 0x000000f5f4f57211 */ /* 0x000fe400008f0eff */
[----:B------:R-:W-:-:S04]  /*2f70*/  LEA R244, P1, R3, c[0x0][0x1a8], 0x2 ;  /* 0x00006a0003f47a11 */ /* 0x000fc800078210ff */
[----:B------:R-:W-:Y:S02]  /*2f80*/  LEA.HI.X R245, R3, c[0x0][0x1ac], R245, 0x2, P1 ;  /* 0x00006b0003f57a11 */ /* 0x000fe400008f14f5 */
[----:B------:R-:W-:-:S13]  /*2f90*/  ISETP.GE.AND P1, PT, R0, UR42, PT ;  /* 0x0000002a00007c0c */ /* 0x000fda000bf26270 */
[----:B-----5:R-:W-:Y:S05]  /*2fa0*/  @P1 BRA `(.L_x_3132) ;  /* 0x0000012000001947 */ /* 0x020fea0003800000 */
[----:B------:R-:W-:Y:S01]  /*2fb0*/  IMAD.MOV.U32 R246, RZ, RZ, c[0x0][0x1d4] ;  /* 0x00007500fff67624 */ /* 0x000fe200078e00ff */
[----:B------:R-:W-:-:S03]  /*2fc0*/  SHF.L.U32 R3, R2, 0x3, RZ ;  /* 0x0000000302037819 */ /* 0x000fc600000006ff */
[----:B------:R-:W-:-:S05]  /*2fd0*/  IMAD R246, R246, 0xa0, RZ ;  /* 0x000000a0f6f67824 */ /* 0x000fca00078e02ff */
[----:B------:R-:W-:-:S13]  /*2fe0*/  ISETP.GE.AND P2, PT, R3, R246, PT ;  /* 0x000000f60300720c */ /* 0x000fda0003f46270 */
[----:B------:R-:W2:Y:S01]  /*2ff0*/  @!P2 LDG.E R116, [R244.64] ;  /* 0x00000024f474a981 */ /* 0x000ea2000c1e1900 */
[----:B------:R-:W-:Y:S01]  /*3000*/  CS2R R118, SRZ ;  /* 0x0000000000767805 */ /* 0x000fe2000001ff00 */
[----:B--2---:R-:W-:-:S04]  /*3010*/  @!P2 IMAD R116, R116, c[0x0][0x1d8], RZ ;  /* 0x000076007474aa24 */ /* 0x004fc800078e02ff */
[----:B------:R-:W-:-:S04]  /*3020*/  @!P2 IMAD R116, R116, 0xa0, RZ ;  /* 0x000000a07474a824 */ /* 0x000fc800078e02ff */
[----:B------:R-:W-:Y:S02]  /*3030*/  @!P2 IMAD R116, R116, c[0x0][0x1d4], R3 ;  /* 0x000075007474aa24 */ /* 0x000fe400078e0203 */
[----:B------:R-:W-:-:S04]  /*3040*/  IMAD.U32 R3, RZ, RZ, UR6 ;  /* 0x00000006ff037e24 */ /* 0x000fc8000f8e00ff */
[----:B------:R-:W-:-:S05]  /*3050*/  @!P2 IMAD R3, R3, c[0x0][0x1d4], RZ ;  /* 0x000075000303aa24 */ /* 0x000fca00078e02ff */
[----:B------:R-:W-:Y:S02]  /*3060*/  @!P2 SHF.R.S32.HI R117, RZ, 0x1f, R3 ;  /* 0x0000001fff75a819 */ /* 0x000fe40000011403 */
[----:B------:R-:W-:-:S04]  /*3070*/  @!P2 IADD3 R3, P3, R116, R3, RZ ;  /* 0x000000037403a210 */ /* 0x000fc80007f7e0ff */
[----:B------:R-:W-:Y:S02]  /*3080*/  @!P2 LEA.HI.X.SX32 R116, R116, R117, 0x1, P3 ;  /* 0x000000757474a211 */ /* 0x000fe400018f0eff */
[----:B------:R-:W-:-:S04]  /*3090*/  @!P2 LEA R246, P3, R3, c[0x0][0x198], 0x1 ;  /* 0x0000660003f6aa11 */ /* 0x000fc800078608ff */
[----:B------:R-:W-:Y:S02]  /*30a0*/  @!P2 LEA.HI.X R247, R3, c[0x0][0x19c], R116, 0x1, P3 ;  /* 0x0000670003f7aa11 */ /* 0x000fe400018f0c74 */
[----:B------:R-:W-:-:S06]  /*30b0*/  CS2R R116, SRZ ;  /* 0x0000000000747805 */ /* 0x000fcc000001ff00 */
[----:B------:R2:W5:Y:S02]  /*30c0*/  @!P2 LDG.E.128 R116, [R246.64] ;  /* 0x00000024f674a981 */ /* 0x000564000c1e1d00 */
.L_x_3132:
[----:B------:R-:W-:Y:S05]  /*30d0*/  BSYNC B1 ;  /* 0x0000000000017941 */ /* 0x000fea0003800000 */
.L_x_3131:
[----:B------:R-:W-:Y:S01]  /*30e0*/  BSSY B1, `(.L_x_3133) ;  /* 0x0000015000017945 */ /* 0x000fe20003800000 */
[----:B------:R-:W-:Y:S01]  /*30f0*/  IADD3 R3, R2, c[0x0][0x1d4], RZ ;  /* 0x0000750002037a10 */ /* 0x000fe20007ffe0ff */
[----:B------:R-:W-:Y:S05]  /*3100*/  @P1 BRA `(.L_x_3134) ;  /* 0x0000012000001947 */ /* 0x000fea0003800000 */
[----:B--2---:R-:W-:Y:S02]  /*3110*/  IMAD.MOV.U32 R246, RZ, RZ, c[0x0][0x1d4] ;  /* 0x00007500fff67624 */ /* 0x004fe400078e00ff */
[----:B------:R-:W-:Y:S02]  /*3120*/  IMAD.SHL.U32 R120, R3, 0x8, RZ ;  /* 0x0000000803787824 */ /* 0x000fe400078e00ff */
[----:B------:R-:W-:-:S05]  /*3130*/  IMAD R246, R246, 0xa0, RZ ;  /* 0x000000a0f6f67824 */ /* 0x000fca00078e02ff */
[----:B------:R-:W-:-:S13]  /*3140*/  ISETP.GE.AND P2, PT, R120, R246, PT ;  /* 0x000000f67800720c */ /* 0x000fda0003f46270 */
[----:B------:R-:W2:Y:S02]  /*3150*/  @!P2 LDG.E R121, [R244.64] ;  /* 0x00000024f479a981 */ /* 0x000ea4000c1e1900 */
[----:B--2---:R-:W-:-:S04]  /*3160*/  @!P2 IMAD R121, R121, c[0x0][0x1d8], RZ ;  /* 0x000076007979aa24 */ /* 0x004fc800078e02ff */
[----:B------:R-:W-:-:S04]  /*3170*/  @!P2 IMAD R121, R121, 0xa0, RZ ;  /* 0x000000a07979a824 */ /* 0x000fc800078e02ff */
[----:B------:R-:W-:Y:S02]  /*3180*/  @!P2 IMAD R120, R121, c[0x0][0x1d4], R120 ;  /* 0x000075007978aa24 */ /* 0x000fe400078e0278 */
[----:B------:R-:W-:-:S03]  /*3190*/  IMAD.U32 R121, RZ, RZ, UR6 ;  /* 0x00000006ff797e24 */ /* 0x000fc6000f8e00ff */
[----:B------:R-:W-:Y:S01]  /*31a0*/  @!P2 SHF.R.S32.HI R122, RZ, 0x1f, R120 ;  /* 0x0000001fff7aa819 */ /* 0x000fe20000011478 */
[----:B------:R-:W-:-:S05]  /*31b0*/  @!P2 IMAD R121, R121, c[0x0][0x1d4], RZ ;  /* 0x000075007979aa24 */ /* 0x000fca00078e02ff */
[----:B------:R-:W-:-:S04]  /*31c0*/  @!P2 IADD3 R120, P3, R121, R120, RZ ;  /* 0x000000787978a210 */ /* 0x000fc80007f7e0ff */
[----:B------:R-:W-:Y:S02]  /*31d0*/  @!P2 LEA.HI.X.SX32 R121, R121, R122, 0x1, P3 ;  /* 0x0000007a7979a211 */ /* 0x000fe400018f0eff */
[----:B------:R-:W-:Y:S01]  /*31e0*/  @!P2 LEA R246, P3, R120, c[0x0][0x198], 0x1 ;  /* 0x0000660078f6aa11 */ /* 0x000fe200078608ff */
[----:B------:R-:W-:-:S03]  /*31f0*/  CS2R R122, SRZ ;  /* 0x00000000007a7805 */ /* 0x000fc6000001ff00 */
[----:B------:R-:W-:Y:S02]  /*3200*/  @!P2 LEA.HI.X R247, R120, c[0x0][0x19c], R121, 0x1, P3 ;  /* 0x0000670078f7aa11 */ /* 0x000fe400018f0c79 */
[----:B------:R-:W-:-:S06]  /*3210*/  CS2R R120, SRZ ;  /* 0x0000000000787805 */ /* 0x000fcc000001ff00 */
[----:B------:R2:W5:Y:S02]  /*3220*/  @!P2 LDG.E.128 R120, [R246.64] ;  /* 0x00000024f678a981 */ /* 0x000564000c1e1d00 */
.L_x_3134:
[----:B------:R-:W-:Y:S05]  /*3230*/  BSYNC B1 ;  /* 0x0000000000017941 */ /* 0x000fea0003800000 */
.L_x_3133:
[----:B------:R-:W-:Y:S01]  /*3240*/  BSSY B1, `(.L_x_3135) ;  /* 0x0000015000017945 */ /* 0x000fe20003800000 */
[----:B------:R-:W-:Y:S01]  /*3250*/  IADD3 R3, R3, c[0x0][0x1d4], RZ ;  /* 0x0000750003037a10 */ /* 0x000fe20007ffe0ff */
[----:B------:R-:W-:Y:S05]  /*3260*/  @P1 BRA `(.L_x_3136) ;  /* 0x0000012000001947 */ /* 0x000fea0003800000 */
[----:B--2---:R-:W-:Y:S01]  /*3270*/  IMAD.MOV.U32 R246, RZ, RZ, c[0x0][0x1d4] ;  /* 0x00007500fff67624 */ /* 0x004fe200078e00ff */
[----:B------:R-:W-:-:S03]  /*3280*/  SHF.L.U32 R124, R3, 0x3, RZ ;  /* 0x00000003037c7819 */ /* 0x000fc600000006ff */
        /* <DEDUP_REMOVED lines=16> */
.L_x_3136:
[----:B------:R-:W-:Y:S05]  /*3390*/  BSYNC B1 ;  /* 0x0000000000017941 */ /* 0x000fea0003800000 */
.L_x_3135:
[----:B------:R-:W-:Y:S01]  /*33a0*/  BSSY B1, `(.L_x_3137) ;  /* 0x0000015000017945 */ /* 0x000fe20003800000 */
[----:B------:R-:W-:Y:S05]  /*33b0*/  @P1 BRA `(.L_x_3138) ;  /* 0x0000013000001947 */ /* 0x000fea0003800000 */
[----:B------:R-:W-:Y:S01]  /*33c0*/  IADD3 R3, R3, c[0x0][0x1d4], RZ ;  /* 0x0000750003037a10 */ /* 0x000fe20007ffe0ff */
[----:B--2---:R-:W-:-:S04]  /*33d0*/  IMAD.MOV.U32 R246, RZ, RZ, c[0x0][0x1d4] ;  /* 0x00007500fff67624 */ /* 0x004fc800078e00ff */
        /* <DEDUP_REMOVED lines=13> */
[----:B------:R-:W-:-:S04]  /*34b0*/  @!P2 LEA R246, P3, R3, c[0x0][0x198], 0x1 ;  /* 0x0000660003f6aa11 */ /* 0x000fc800078608ff */
[----:B------:R-:W-:Y:S02]  /*34c0*/  @!P2 LEA.HI.X R247, R3, c[0x0][0x19c], R128, 0x1, P3 ;  /* 0x0000670003f7aa11 */ /* 0x000fe400018f0c80 */
[----:B------:R-:W-:-:S06]  /*34d0*/  CS2R R128, SRZ ;  /* 0x0000000000807805 */ /* 0x000fcc000001ff00 */
[----:B------:R2:W5:Y:S02]  /*34e0*/  @!P2 LDG.E.128 R128, [R246.64] ;  /* 0x00000024f680a981 */ /* 0x000564000c1e1d00 */
.L_x_3138:
[----:B------:R-:W-:Y:S05]  /*34f0*/  BSYNC B1 ;  /* 0x0000000000017941 */ /* 0x000fea0003800000 */
.L_x_3137:
[----:B------:R-:W-:Y:S01]  /*3500*/  IMAD.MOV.U32 R3, RZ, RZ, c[0x0][0x1d4] ;  /* 0x00007500ff037624 */ /* 0x000fe200078e00ff */
[----:B------:R-:W-:Y:S04]  /*3510*/  BSSY B1, `(.L_x_3139) ;  /* 0x0000015000017945 */ /* 0x000fe80003800000 */
[----:B------:R-:W-:Y:S01]  /*3520*/  LEA R3, R3, R2, 0x2 ;  /* 0x0000000203037211 */ /* 0x000fe200078e10ff */
        /* <DEDUP_REMOVED lines=19> */
.L_x_3140:
[----:B------:R-:W-:Y:S05]  /*3660*/  BSYNC B1 ;  /* 0x0000000000017941 */ /* 0x000fea0003800000 */
.L_x_3139:
        /* <DEDUP_REMOVED lines=10> */
[----:B------:R-:W-:Y:S01]  /*3710*/  @!P2 IMAD R136, R137, c[0x0][0x1d4], R136 ;  /* 0x000075008988aa24 */ /* 0x000fe200078e0288 */
[----:B------:R-:W-:-:S04]  /*3720*/  MOV R137, UR6 ;  /* 0x0000000600897c02 */ /* 0x000fc80008000f00 */
        /* <DEDUP_REMOVED lines=9> */
.L_x_3142:
[----:B------:R-:W-:Y:S05]  /*37c0*/  BSYNC B1 ;  /* 0x0000000000017941 */ /* 0x000fea0003800000 */
.L_x_3141:
        /* <DEDUP_REMOVED lines=21> */
.L_x_3144:
[----:B------:R-:W-:Y:S05]  /*3920*/  BSYNC B1 ;  /* 0x0000000000017941 */ /* 0x000fea0003800000 */
.L_x_3143:
[----:B------:R-:W-:Y:S01]  /*3930*/  IMAD.MOV.U32 R3, RZ, RZ, c[0x0][0x1d4] ;  /* 0x00007500ff037624 */ /* 0x000fe200078e00ff */
[----:B------:R-:W-:Y:S03]  /*3940*/  BSSY B1, `(.L_x_3145) ;  /* 0x0000015000017945 */ /* 0x000fe60003800000 */
[----:B------:R-:W-:Y:S01]  /*3950*/  IMAD R3, R3, 0x7, R2 ;  /* 0x0000000703037824 */ /* 0x000fe200078e0202 */
        /* <DEDUP_REMOVED lines=19> */
.L_x_3146:
[----:B------:R-:W-:Y:S05]  /*3a90*/  BSYNC B1 ;  /* 0x0000000000017941 */ /* 0x000fea0003800000 */
.L_x_3145:
        /* <DEDUP_REMOVED lines=21> */
.L_x_3148:
[----:B------:R-:W-:Y:S05]  /*3bf0*/  BSYNC B1 ;  /* 0x0000000000017941 */ /* 0x000fea0003800000 */
.L_x_3147:
[----:B------:R-:W-:Y:S01]  /*3c00*/  BSSY B1, `(.L_x_3149) ;  /* 0x0000015000017945 */ /* 0x000fe20003800000 */
[----:B------:R-:W-:Y:S05]  /*3c10*/  @P1 BRA `(.L_x_3150) ;  /* 0x0000013000001947 */ /* 0x000fea0003800000 */
[----:B--2---:R-:W-:Y:S01]  /*3c20*/  IMAD.MOV.U32 R246, RZ, RZ, c[0x0][0x1d4] ;  /* 0x00007500fff67624 */ /* 0x004fe200078e00ff */
[----:B------:R-:W-:-:S03]  /*3c30*/  IADD3 R3, R3, c[0x0][0x1d4], RZ ;  /* 0x0000750003037a10 */ /* 0x000fc60007ffe0ff */
[----:B------:R-:W-:Y:S01]  /*3c40*/  IMAD R246, R246, 0xa0, RZ ;  /* 0x000000a0f6f67824 */ /* 0x000fe200078e02ff */
[----:B------:R-:W-:-:S04]  /*3c50*/  SHF.L.U32 R3, R3, 0x3, RZ ;  /* 0x0000000303037819 */ /* 0x000fc800000006ff */
        /* <DEDUP_REMOVED lines=15> */
.L_x_3150:
[----:B------:R-:W-:Y:S05]  /*3d50*/  BSYNC B1 ;  /* 0x0000000000017941 */ /* 0x000fea0003800000 */
.L_x_3149:
[----:B------:R-:W-:Y:S01]  /*3d60*/  IMAD.MOV.U32 R3, RZ, RZ, c[0x0][0x1d4] ;  /* 0x00007500ff037624 */ /* 0x000fe200078e00ff */
[----:B------:R-:W-:Y:S03]  /*3d70*/  BSSY B1, `(.L_x_3151) ;  /* 0x0000015000017945 */ /* 0x000fe60003800000 */
[----:B------:R-:W-:Y:S01]  /*3d80*/  IMAD R3, R3, 0xa, R2 ;  /* 0x0000000a03037824 */ /* 0x000fe200078e0202 */
        /* <DEDUP_REMOVED lines=19> */
.L_x_3152:
[----:B------:R-:W-:Y:S05]  /*3ec0*/  BSYNC B1 ;  /* 0x0000000000017941 */ /* 0x000fea0003800000 */
.L_x_3151:
[----:B------:R-:W-:Y:S01]  /*3ed0*/  BSSY B1, `(.L_x_3153) ;  /* 0x0000015000017945 */ /* 0x000fe20003800000 */
[----:B------:R-:W-:Y:S01]  /*3ee0*/  IADD3 R3, R3, c[0x0][0x1d4], RZ ;  /* 0x0000750003037a10 */ /* 0x000fe20007ffe0ff */
[----:B------:R-:W-:Y:S05]  /*3ef0*/  @P1 BRA `(.L_x_3154) ;  /* 0x0000012000001947 */ /* 0x000fea0003800000 */
[----:B--2---:R-:W-:Y:S01]  /*3f00*/  MOV R246, c[0x0][0x1d4] ;  /* 0x0000750000f67a02 */ /* 0x004fe20000000f00 */
[----:B------:R-:W-:-:S04]  /*3f10*/  IMAD.SHL.U32 R160, R3, 0x8, RZ ;  /* 0x0000000803a07824 */ /* 0x000fc800078e00ff */
        /* <DEDUP_REMOVED lines=16> */
.L_x_3154:
[----:B------:R-:W-:Y:S05]  /*4020*/  BSYNC B1 ;  /* 0x0000000000017941 */ /* 0x000fea0003800000 */
.L_x_3153:
        /* <DEDUP_REMOVED lines=21> */
.L_x_3156:
[----:B------:R-:W-:Y:S05]  /*4180*/  BSYNC B1 ;  /* 0x0000000000017941 */ /* 0x000fea0003800000 */
.L_x_3155:
[----:B------:R-:W-:Y:S01]  /*4190*/  MOV R3, c[0x0][0x1d4] ;  /* 0x0000750000037a02 */ /* 0x000fe20000000f00 */
[----:B------:R-:W-:Y:S04]  /*41a0*/  BSSY B1, `(.L_x_3157) ;  /* 0x0000015000017945 */ /* 0x000fe80003800000 */
        /* <DEDUP_REMOVED lines=20> */
.L_x_3158:
[----:B------:R-:W-:Y:S05]  /*42f0*/  BSYNC B1 ;  /* 0x0000000000017941 */ /* 0x000fea0003800000 */
.L_x_3157:
        /* <DEDUP_REMOVED lines=21> */
.L_x_3160:
[----:B------:R-:W-:Y:S05]  /*4450*/  BSYNC B1 ;  /* 0x0000000000017941 */ /* 0x000fea0003800000 */
.L_x_3159:
        /* <DEDUP_REMOVED lines=21> */
.L_x_3162:
[----:B------:R-:W-:Y:S05]  /*45b0*/  BSYNC B1 ;  /* 0x0000000000017941 */ /* 0x000fea0003800000 */
.L_x_3161:
[----:B------:R-:W-:Y:S01]  /*45c0*/  IMAD.MOV.U32 R3, RZ, RZ, c[0x0][0x1d4] ;  /* 0x00007500ff037624 */ /* 0x000fe200078e00ff */
[----:B------:R-:W-:Y:S03]  /*45d0*/  BSSY B1, `(.L_x_3163) ;  /* 0x0000015000017945 */ /* 0x000fe60003800000 */
[----:B------:R-:W-:Y:S01]  /*45e0*/  IMAD R3, R3, 0x10, R2 ;  /* 0x0000001003037824 */ /* 0x000fe200078e0202 */
        /* <DEDUP_REMOVED lines=19> */
.L_x_3164:
[----:B------:R-:W-:Y:S05]  /*4720*/  BSYNC B1 ;  /* 0x0000000000017941 */ /* 0x000fea0003800000 */
.L_x_3163:
        /* <DEDUP_REMOVED lines=21> */
.L_x_3166:
[----:B------:R-:W-:Y:S05]  /*4880*/  BSYNC B1 ;  /* 0x0000000000017941 */ /* 0x000fea0003800000 */
.L_x_3165:
[----:B------:R-:W-:Y:S01]  /*4890*/  BSSY B1, `(.L_x_3167) ;  /* 0x0000015000017945 */ /* 0x000fe20003800000 */
[----:B------:R-:W-:Y:S05]  /*48a0*/  @P1 BRA `(.L_x_3168) ;  /* 0x0000013000001947 */ /* 0x000fea0003800000 */
[----:B--2---:R-:W-:Y:S02]  /*48b0*/  MOV R246, c[0x0][0x1d4] ;  /* 0x0000750000f67a02 */ /* 0x004fe40000000f00 */
[----:B------:R-:W-:-:S03]  /*48c0*/  IADD3 R3, R3, c[0x0][0x1d4], RZ ;  /* 0x0000750003037a10 */ /* 0x000fc60007ffe0ff */
        /* <DEDUP_REMOVED lines=17> */
.L_x_3168:
[----:B------:R-:W-:Y:S05]  /*49e0*/  BSYNC B1 ;  /* 0x0000000000017941 */ /* 0x000fea0003800000 */
.L_x_3167:
        /* <DEDUP_REMOVED lines=22> */
.L_x_3170:
[----:B------:R-:W-:Y:S05]  /*4b50*/  BSYNC B1 ;  /* 0x0000000000017941 */ /* 0x000fea0003800000 */
.L_x_3169:
        /* <DEDUP_REMOVED lines=21> */
.L_x_3172:
[----:B------:R-:W-:Y:S05]  /*4cb0*/  BSYNC B1 ;  /* 0x0000000000017941 */ /* 0x000fea0003800000 */
.L_x_3171:
        /* <DEDUP_REMOVED lines=21> */
.L_x_3174:
[----:B------:R-:W-:Y:S05]  /*4e10*/  BSYNC B1 ;  /* 0x0000000000017941 */ /* 0x000fea0003800000 */
.L_x_3173:
        /* <DEDUP_REMOVED lines=22> */
.L_x_3176:
[----:B------:R-:W-:Y:S05]  /*4f80*/  BSYNC B1 ;  /* 0x0000000000017941 */ /* 0x000fea0003800000 */
.L_x_3175:
        /* <DEDUP_REMOVED lines=21> */
.L_x_3178:
[----:B------:R-:W-:Y:S05]  /*50e0*/  BSYNC B1 ;  /* 0x0000000000017941 */ /* 0x000fea0003800000 */
.L_x_3177:
        /* <DEDUP_REMOVED lines=21> */
.L_x_3180:
[----:B------:R-:W-:Y:S05]  /*5240*/  BSYNC B1 ;  /* 0x0000000000017941 */ /* 0x000fea0003800000 */
.L_x_3179:
        /* <DEDUP_REMOVED lines=22> */
.L_x_3182:
[----:B------:R-:W-:Y:S05]  /*53b0*/  BSYNC B1 ;  /* 0x0000000000017941 */ /* 0x000fea0003800000 */
.L_x_3181:
        /* <DEDUP_REMOVED lines=21> */
.L_x_3184:
[----:B------:R-:W-:Y:S05]  /*5510*/  BSYNC B1 ;  /* 0x0000000000017941 */ /* 0x000fea0003800000 */
.L_x_3183:
        /* <DEDUP_REMOVED lines=21> */
.L_x_3186:
[----:B------:R-:W-:Y:S05]  /*5670*/  BSYNC B1 ;  /* 0x0000000000017941 */ /* 0x000fea0003800000 */
.L_x_3185:
        /* <DEDUP_REMOVED lines=22> */
.L_x_3188:
[----:B------:R-:W-:Y:S05]  /*57e0*/  BSYNC B1 ;  /* 0x0000000000017941 */ /* 0x000fea0003800000 */
.L_x_3187:
        /* <DEDUP_REMOVED lines=21> */
.L_x_3190:
[----:B------:R-:W-:Y:S05]  /*5940*/  BSYNC B1 ;  /* 0x0000000000017941 */ /* 0x000fea0003800000 */
.L_x_3189:
        /* <DEDUP_REMOVED lines=21> */
.L_x_3192:
[----:B------:R-:W-:Y:S05]  /*5aa0*/  BSYNC B1 ;  /* 0x0000000000017941 */ /* 0x000fea0003800000 */
.L_x_3191:
        /* <DEDUP_REMOVED lines=8> */
[----:B------:R-:W3:Y:S01]  /*5b30*/  @!P2 LDG.E R3, [R244.64] ;  /* 0x00000024f403a981 */ /* 0x000ee2000c1e1900 */
[----:B------:R-:W-:Y:S01]  /*5b40*/  CS2R R242, SRZ ;  /* 0x0000000000f27805 */ /* 0x000fe2000001ff00 */
[----:B---3--:R-:W-:-:S04]  /*5b50*/  @!P2 IMAD R3, R3, c[0x0][0x1d8], RZ ;  /* 0x000076000303aa24 */ /* 0x008fc800078e02ff */
        /* <DEDUP_REMOVED lines=11> */
.L_x_3194:
[----:B------:R-:W-:Y:S05]  /*5c10*/  BSYNC B1 ;  /* 0x0000000000017941 */ /* 0x000fea0003800000 */
.L_x_3193:
[----:B------:R-:W-:Y:S01]  /*5c20*/  BSSY B1, `(.L_x_3195) ;  /* 0x00000bc000017945 */ /* 0x000fe20003800000 */
[----:B------:R-:W-:Y:S05]  /*5c30*/  @P1 BRA `(.L_x_3196) ;  /* 0x00000ba000001947 */ /* 0x000fea0003800000 */
[----:B------:R4:W-:Y:S01]  /*5c40*/  STL [R1+0x38], R0 ;  /* 0x0000380001007387 */ /* 0x0009e20000100800 */
[----:B------:R-:W-:-:S03]  /*5c50*/  ULDC.64 UR4, c[0x0][0x218] ;  /* 0x0000860000047ab9 */ /* 0x000fc60000000a00 */
[----:B----4-:R-:W4:Y:S04]  /*5c60*/  LDL R0, [R1+0x20] ;  /* 0x0000200001007983 */ /* 0x010f280000100800 */
[----:B------:R2:W-:Y:S04]  /*5c70*/  STL [R1+0x34], R252 ;  /* 0x000034fc01007387 */ /* 0x0005e80000100800 */
[----:B--2---:R-:W2:Y:S04]  /*5c80*/  LDL R247, [R1+0x10] ;  /* 0x0000100001f77983 */ /* 0x004ea80000100800 */
[----:B---3--:R-:W3:Y:S04]  /*5c90*/  LDL R246, [R1+0x14] ;  /* 0x0000140001f67983 */ /* 0x008ee80000100800 */
[----:B------:R-:W2:Y:S04]  /*5ca0*/  LDL R252, [R1+0x24] ;  /* 0x0000240001fc7983 */ /* 0x000ea80000100800 */
[----:B------:R-:W3:Y:S04]  /*5cb0*/  LDL R245, [R1] ;  /* 0x0000000001f57983 */ /* 0x000ee80000100800 */
[----:B------:R-:W3:Y:S01]  /*5cc0*/  LDL R244, [R1+0x4] ;  /* 0x0000040001f47983 */ /* 0x000ee20000100800 */
[----:B----45:R-:W-:-:S03]  /*5cd0*/  HMUL2 R3, R0, R116 ;  /* 0x0000007400037232 */ /* 0x030fc60000000000 */
[----:B------:R-:W4:Y:S01]  /*5ce0*/  LDL.LU R0, [R1+0x38] ;  /* 0x0000380001007983 */ /* 0x000f220000300800 */
[----:B--2---:R-:W-:-:S03]  /*5cf0*/  HFMA2.MMA R2, R252, R117, -RZ ;  /* 0x00000075fc027235 */ /* 0x004fc600001000ff */
[----:B------:R-:W2:Y:S01]  /*5d00*/  LDL.LU R252, [R1+0x34] ;  /* 0x0000340001fc7983 */ /* 0x000ea20000300800 */
[----:B------:R-:W-:-:S06]  /*5d10*/  HFMA2.MMA R3, R247, R120, R3 ;  /* 0x00000078f7037235 */ /* 0x000fcc0000000003 */
[----:B---3--:R-:W-:Y:S02]  /*5d20*/  HFMA2 R2, R246, R121, R2 ;  /* 0x00000079f6027231 */ /* 0x008fe40000000002 */
[----:B------:R-:W3:Y:S01]  /*5d30*/  LDL R246, [R1+0x28] ;  /* 0x0000280001f67983 */ /* 0x000ee20000100800 */
[----:B------:R-:W-:-:S03]  /*5d40*/  HFMA2.MMA R3, R245, R124, R3 ;  /* 0x0000007cf5037235 */ /* 0x000fc60000000003 */
[----:B------:R-:W2:Y:S01]  /*5d50*/  LDL R245, [R1+0x18] ;  /* 0x0000180001f57983 */ /* 0x000ea20000100800 */
[----:B------:R-:W-:-:S03]  /*5d60*/  HFMA2 R2, R244, R125, R2 ;  /* 0x0000007df4027231 */ /* 0x000fc60000000002 */
[----:B------:R-:W4:Y:S01]  /*5d70*/  LDL R244, [R1+0x8] ;  /* 0x0000080001f47983 */ /* 0x000f220000100800 */
[----:B------:R-:W-:-:S06]  /*5d80*/  HFMA2.MMA R3, R248, R128, R3 ;  /* 0x00000080f8037235 */ /* 0x000fcc0000000003 */
[----:B------:R-:W-:-:S06]  /*5d90*/  HFMA2.MMA R3, R112, R132, R3 ;  /* 0x0000008470037235 */ /* 0x000fcc0000000003 */
[----:B------:R-:W-:-:S06]  /*5da0*/  HFMA2.MMA R3, R108, R136, R3 ;  /* 0x000000886c037235 */ /* 0x000fcc0000000003 */
[----:B------:R-:W-:-:S06]  /*5db0*/  HFMA2.MMA R3, R104, R140, R3 ;  /* 0x0000008c68037235 */ /* 0x000fcc0000000003 */
[----:B------:R-:W-:-:S06]  /*5dc0*/  HFMA2.MMA R3, R100, R144, R3 ;  /* 0x0000009064037235 */ /* 0x000fcc0000000003 */
[----:B------:R-:W-:-:S06]  /*5dd0*/  HFMA2.MMA R3, R96, R148, R3 ;  /* 0x0000009460037235 */ /* 0x000fcc0000000003 */
[----:B------:R-:W-:-:S06]  /*5de0*/  HFMA2.MMA R3, R92, R152, R3 ;  /* 0x000000985c037235 */ /* 0x000fcc0000000003 */
[----:B0-----:R-:W-:-:S06]  /*5df0*/  HFMA2.MMA R3, R88, R156, R3 ;  /* 0x0000009c58037235 */ /* 0x001fcc0000000003 */
[----:B------:R-:W-:-:S06]  /*5e00*/  HFMA2.MMA R3, R84, R160, R3 ;  /* 0x000000a054037235 */ /* 0x000fcc0000000003 */
[----:B------:R-:W-:Y:S01]  /*5e10*/  HFMA2.MMA R3, R80, R164, R3 ;  /* 0x000000a450037235 */ /* 0x000fe20000000003 */
[----:B------:R-:W-:-:S05]  /*5e20*/  HFMA2 R2, R249, R129, R2 ;  /* 0x00000081f9027231 */ /* 0x000fca0000000002 */
[----:B------:R-:W-:Y:S01]  /*5e30*/  HFMA2.MMA R3, R76, R168, R3 ;  /* 0x000000a84c037235 */ /* 0x000fe20000000003 */
[----:B------:R-:W-:-:S05]  /*5e40*/  HFMA2 R2, R113, R133, R2 ;  /* 0x0000008571027231 */ /* 0x000fca0000000002 */
[----:B------:R-:W-:Y:S01]  /*5e50*/  HFMA2.MMA R3, R72, R172, R3 ;  /* 0x000000ac48037235 */ /* 0x000fe20000000003 */
[----:B------:R-:W-:-:S05]  /*5e60*/  HFMA2 R2, R109, R137, R2 ;  /* 0x000000896d027231 */ /* 0x000fca0000000002 */
        /* <DEDUP_REMOVED lines=33> */
[----:B-1----:R-:W-:-:S03]  /*6080*/  HFMA2.MMA R3, R16, R228, R3 ;  /* 0x000000e410037235 */ /* 0x002fc60000000003 */
        /* <DEDUP_REMOVED lines=8> */
[----:B------:R-:W-:-:S05]  /*6110*/  HFMA2 R2, R5, R241, R2 ;  /* 0x000000f105027231 */ /* 0x000fca0000000002 */
[----:B------:R-:W-:Y:S02]  /*6120*/  HADD2 R2, R3, R2 ;  /* 0x0000000203027230 */ /* 0x000fe40000000000 */
[----:B---3--:R-:W-:Y:S02]  /*6130*/  HMUL2 R3, R246, R118 ;  /* 0x00000076f6037232 */ /* 0x008fe40000000000 */
[----:B------:R-:W3:Y:S04]  /*6140*/  LDL R246, [R1+0x2c] ;  /* 0x00002c0001f67983 */ /* 0x000ee80000100800 */
[----:B--2---:R-:W-:Y:S02]  /*6150*/  HFMA2.MMA R3, R245, R122, R3 ;  /* 0x0000007af5037235 */ /* 0x004fe40000000003 */
[----:B------:R-:W2:Y:S08]  /*6160*/  LDL R245, [R1+0x1c] ;  /* 0x00001c0001f57983 */ /* 0x000eb00000100800 */
[----:B----4-:R-:W-:-:S02]  /*6170*/  HFMA2 R3, R244, R126, R3 ;  /* 0x0000007ef4037231 */ /* 0x010fc40000000003 */
[----:B------:R-:W4:Y:S04]  /*6180*/  LDL R244, [R1+0xc] ;  /* 0x00000c0001f47983 */ /* 0x000f280000100800 */
        /* <DEDUP_REMOVED lines=29> */
[----:B------:R-:W-:Y:S02]  /*6360*/  HADD2 R2, R2, R3 ;  /* 0x0000000302027230 */ /* 0x000fe40000000000 */
[----:B---3--:R-:W-:-:S04]  /*6370*/  HMUL2 R3, R246, R119 ;  /* 0x00000077f6037232 */ /* 0x008fc80000000000 */
[----:B--2---:R-:W-:-:S06]  /*6380*/  HFMA2 R3, R245, R123, R3 ;  /* 0x0000007bf5037231 */ /* 0x004fcc0000000003 */
[----:B----4-:R-:W-:-:S10]  /*6390*/  HFMA2.MMA R3, R244, R127, R3 ;  /* 0x0000007ff4037235 */ /* 0x010fd40000000003 */
        /* <DEDUP_REMOVED lines=26> */
[----:B------:R-:W-:Y:S01]  /*6540*/  HFMA2 R3, R15, R235, R3 ;  /* 0x000000eb0f037231 */ /* 0x000fe20000000003 */
[----:B------:R-:W-:-:S05]  /*6550*/  UISETP.NE.U32.AND UP0, UPT, URZ, UR4, UPT ;  /* 0x000000043f00728c */ /* 0x000fca000bf05070 */
[----:B------:R-:W-:Y:S01]  /*6560*/  HFMA2.MMA R3, R11, R239, R3 ;  /* 0x000000ef0b037235 */ /* 0x000fe20000000003 */
[----:B------:R-:W-:-:S09]  /*6570*/  UISETP.NE.AND.EX UP0, UPT, URZ, UR5, UPT, UP0 ;  /* 0x000000053f00728c */ /* 0x000fd2000bf05300 */
[----:B------:R-:W-:Y:S01]  /*6580*/  HFMA2 R3, R7, R243, R3 ;  /* 0x000000f307037231 */ /* 0x000fe20000000003 */
[----:B------:R-:W-:-:S03]  /*6590*/  PLOP3.LUT P1, PT, PT, PT, UP0, 0x80, 0x0 ;  /* 0x000000000000781c */ /* 0x000fc60003f2f008 */
[----:B------:R-:W-:Y:S01]  /*65a0*/  HADD2 R2, R2, R3 ;  /* 0x0000000302027230 */ /* 0x000fe20000000000 */
[----:B------:R-:W-:Y:S02]  /*65b0*/  ULDC UR4, c[0x0][0x220] ;  /* 0x0000880000047ab9 */ /* 0x000fe40000000800 */
[----:B------:R-:W-:Y:S02]  /*65c0*/  @UP0 UIMAD UR4, UR49, UR4, UR42 ;  /* 0x00000004310402a4 */ /* 0x000fe4000f8e022a */
[--C-:B------:R-:W-:Y:S02]  /*65d0*/  HADD2.F32 R3, -RZ, R2.reuse.H0_H0 ;  /* 0x20000002ff037230 */ /* 0x100fe40000004100 */
[----:B------:R-:W-:-:S05]  /*65e0*/  HADD2.F32 R2, -RZ, R2.H1_H1 ;  /* 0x30000002ff027230 */ /* 0x000fca0000004100 */
[----:B------:R-:W-:Y:S02]  /*65f0*/  FADD.FTZ R244, R3, R2 ;  /* 0x0000000203f47221 */ /* 0x000fe40000010000 */
[----:B------:R-:W-:Y:S01]  /*6600*/  IMAD.U32 R2, RZ, RZ, UR4 ;  /* 0x00000004ff027e24 */ /* 0x000fe2000f8e00ff */
[----:B------:R-:W-:Y:S02]  /*6610*/  @UP0 UMOV UR4, 0x2 ;  /* 0x0000000200040882 */ /* 0x000fe40000000000 */
[----:B------:R-:W-:Y:S01]  /*6620*/  MOV R3, UR4 ;  /* 0x0000000400037c02 */ /* 0x000fe20008000f00 */
[----:B------:R-:W-:Y:S01]  /*6630*/  @P1 IMAD R2, R2, c[0x0][0x220], R0 ;  /* 0x0000880002021a24 */ /* 0x000fe200078e0200 */
[----:B------:R-:W-:-:S03]  /*6640*/  ULDC.64 UR4, c[0x0][0x228] ;  /* 0x00008a0000047ab9 */ /* 0x000fc60000000a00 */
[----:B------:R-:W-:-:S06]  /*6650*/  @P1 IMAD.WIDE R2, R2, R3, c[0x0][0x218] ;  /* 0x0000860002021625 */ /* 0x000fcc00078e0203 */
[----:B------:R0:W2:Y:S01]  /*6660*/  @P1 LDG.E.U16 R2, [R2.64] ;  /* 0x0000002402021981 */ /* 0x0000a2000c1e1500 */
[----:B------:R-:W-:-:S04]  /*6670*/  UISETP.NE.U32.AND UP0, UPT, URZ, UR4, UPT ;  /* 0x000000043f00728c */ /* 0x000fc8000bf05070 */
[----:B------:R-:W-:-:S03]  /*6680*/  UISETP.NE.AND.EX UP0, UPT, URZ, UR5, UPT, UP0 ;  /* 0x000000053f00728c */ /* 0x000fc6000bf05300 */
[----:B------:R-:W-:Y:S01]  /*6690*/  ULDC.64 UR4, c[0x0][0x228] ;  /* 0x00008a0000047ab9 */ /* 0x000fe20000000a00 */
[----:B------:R-:W-:Y:S02]  /*66a0*/  FMUL.FTZ R244, R244, c[0x0][0x1f0] ;  /* 0x00007c00f4f47a20 */ /* 0x000fe40000410000 */
[----:B------:R-:W-:-:S05]  /*66b0*/  PLOP3.LUT P2, PT, PT, PT, UP0, 0x80, 0x0 ;  /* 0x000000000000781c */ /* 0x000fca0003f4f008 */
[----:B------:R-:W-:Y:S02]  /*66c0*/  @UP0 UMOV UR8, 0x2 ;  /* 0x0000000200080882 */ /* 0x000fe40000000000 */
[----:B------:R-:W-:-:S06]  /*66d0*/  @UP0 UIMAD.WIDE UR4, UR49, UR8, UR4 ;  /* 0x00000008310402a5 */ /* 0x000fcc000f8e0204 */
[----:B0-----:R-:W-:Y:S01]  /*66e0*/  IMAD.U32 R3, RZ, RZ, UR5 ;  /* 0x00000005ff037e24 */ /* 0x001fe2000f8e00ff */
[----:B--2---:R-:W-:-:S05]  /*66f0*/  @P1 HADD2.F32 R2, -RZ, R2.H0_H0 ;  /* 0x20000002ff021230 */ /* 0x004fca0000004100 */
[----:B------:R-:W-:Y:S02]  /*6700*/  @P1 FADD.FTZ R244, R244, R2 ;  /* 0x00000002f4f41221 */ /* 0x000fe40000010000 */
[----:B------:R-:W-:-:S06]  /*6710*/  IMAD.U32 R2, RZ, RZ, UR4 ;  /* 0x00000004ff027e24 */ /* 0x000fcc000f8e00ff */
[----:B------:R0:W2:Y:S01]  /*6720*/  @P2 LDG.E.U16 R2, [R2.64] ;  /* 0x0000002402022981 */ /* 0x0000a2000c1e1500 */
[----:B------:R-:W-:-:S05]  /*6730*/  IMAD.MOV.U32 R245, RZ, RZ, c[0x0][0x1e8] ;  /* 0x00007a00fff57624 */ /* 0x000fca00078e00ff */
[----:B------:R-:W-:-:S04]  /*6740*/  IADD3 R245, R245, c[0x0][0x210], RZ ;  /* 0x00008400f5f57a10 */ /* 0x000fc80007ffe0ff */
[----:B------:R-:W-:-:S04]  /*6750*/  @P2 ISETP.GE.AND P1, PT, R0, R245, PT ;  /* 0x000000f50000220c */ /* 0x000fc80003f26270 */
[----:B0-----:R-:W-:-:S04]  /*6760*/  @P2 SEL R3, RZ, UR41, P1 ;  /* 0x00000029ff032c07 */ /* 0x001fc80008800000 */
[----:B------:R-:W-:-:S06]  /*6770*/  @P2 IADD3 R3, R3, -UR42, R0 ;  /* 0x8000002a03032c10 */ /* 0x000fcc000fffe000 */
[----:B------:R-:W0:Y:S01]  /*6780*/  @P2 I2F R3, R3 ;  /* 0x0000000300032306 */ /* 0x000e220000201400 */
[----:B--2---:R-:W-:-:S05]  /*6790*/  @P2 HADD2.F32 R2, -RZ, R2.H0_H0 ;  /* 0x20000002ff022230 */ /* 0x004fca0000004100 */
[----:B0-----:R-:W-:Y:S01]  /*67a0*/  @P2 FFMA.FTZ R244, R3, R2, R244 ;  /* 0x0000000203f42223 */ /* 0x001fe200000100f4 */
[----:B------:R-:W-:-:S05]  /*67b0*/  IADD3 R2, R0, -UR46, RZ ;  /* 0x8000002e00027c10 */ /* 0x000fca000fffe0ff */
[----:B------:R0:W-:Y:S01]  /*67c0*/  STS [R2.X4+0x240], R244 ;  /* 0x000240f402007388 */ /* 0x0001e20000004800 */
[----:B------:R-:W-:-:S03]  /*67d0*/  @!P0 FMNMX.FTZ R252, R252, R244, !PT ;  /* 0x000000f4fcfc8209 */ /* 0x000fc60007810000 */
.L_x_3196:
[----:B------:R-:W-:Y:S05]  /*67e0*/  BSYNC B1 ;  /* 0x0000000000017941 */ /* 0x000fea0003800000 */
.L_x_3195:
[----:B------:R-:W-:-:S04]  /*67f0*/  IADD3 R0, R0, 0x100, RZ ;  /* 0x0000010000007810 */ /* 0x000fc80007ffe0ff */
[----:B------:R-:W-:-:S13]  /*6800*/  ISETP.GE.AND P0, PT, R0, UR7, PT ;  /* 0x0000000700007c0c */ /* 0x000fda000bf06270 */
[----:B------:R-:W-:Y:S01]  /*6810*/  @P0 CALL.REL.NOINC `(.L_x_3130) ;  /* 0x0000001000000944 */ /* 0x000fe20003c00000 */
[----:B------:R-:W-:Y:S05]  /*6820*/  BRA `(.L_x_3197) ;  /* 0xffffc52000007947 */ /* 0x000fea000383ffff */
.L_x_3130:
[----:B------:R-:W-:Y:S05]  /*6830*/  BSYNC B0 ;  /* 0x0000000000007941 */ /* 0x000fea0003800000 */
.L_x_3129:
[----:B---3--:R-:W3:Y:S01]  /*6840*/  SHFL.BFLY PT, R3, R252, 0x10, 0x1f ;  /* 0x0e001f00fc037f89 */ /* 0x008ee200000e0000 */
[----:B------:R-:W-:Y:S03]  /*6850*/  BSSY B0, `(.L_x_3198) ;  /* 0x000003e000007945 */ /* 0x000fe60003800000 */
[----:B0-----:R-:W0:Y:S01]  /*6860*/  S2R R11, SR_TID.X ;  /* 0x00000000000b7919 */ /* 0x001e220000002100 */
[----:B---3--:R-:W-:Y:S02]  /*6870*/  FMNMX.FTZ R3, R3, R252, !PT ;  /* 0x000000fc03037209 */ /* 0x008fe40007810000 */
[----:B0-----:R-:W-:-:S03]  /*6880*/  SHF.R.S32.HI R4, RZ, 0x1f, R11 ;  /* 0x0000001fff047819 */ /* 0x001fc6000001140b */
[----:B------:R-:W0:Y:S01]  /*6890*/  SHFL.BFLY PT, R0, R3, 0x8, 0x1f ;  /* 0x0d001f0003007f89 */ /* 0x000e2200000e0000 */
[----:B------:R-:W-:Y:S02]  /*68a0*/  LEA.HI R4, R4, R11, RZ, 0x5 ;  /* 0x0000000b04047211 */ /* 0x000fe400078f28ff */
[----:B0-----:R-:W-:-:S05]  /*68b0*/  FMNMX.FTZ R0, R3, R0, !PT ;  /* 0x0000000003007209 */ /* 0x001fca0007810000 */
[----:B------:R-:W0:Y:S02]  /*68c0*/  SHFL.BFLY PT, R5, R0, 0x4, 0x1f ;  /* 0x0c801f0000057f89 */ /* 0x000e2400000e0000 */
[----:B0-----:R-:W-:-:S05]  /*68d0*/  FMNMX.FTZ R5, R0, R5, !PT ;  /* 0x0000000500057209 */ /* 0x001fca0007810000 */
[----:B------:R-:W0:Y:S02]  /*68e0*/  SHFL.BFLY PT, R2, R5, 0x2, 0x1f ;  /* 0x0c401f0005027f89 */ /* 0x000e2400000e0000 */
[----:B0-----:R-:W-:Y:S02]  /*68f0*/  FMNMX.FTZ R7, R5, R2, !PT ;  /* 0x0000000205077209 */ /* 0x001fe40007810000 */
[----:B------:R-:W-:-:S03]  /*6900*/  LOP3.LUT R2, R4, 0xffffffe0, RZ, 0xc0, !PT ;  /* 0xffffffe004027812 */ /* 0x000fc600078ec0ff */
[----:B------:R-:W0:Y:S02]  /*6910*/  SHFL.BFLY PT, R8, R7, 0x1, 0x1f ;  /* 0x0c201f0007087f89 */ /* 0x000e2400000e0000 */
[----:B------:R-:W-:Y:S02]  /*6920*/  IMAD.IADD R6, R11, 0x1, -R2 ;  /* 0x000000010b067824 */ /* 0x000fe400078e0a02 */
[----:B------:R-:W-:-:S03]  /*6930*/  IMAD.MOV.U32 R2, RZ, RZ, -0x800001 ;  /* 0xff7fffffff027424 */ /* 0x000fc600078e00ff */
[C---:B------:R-:W-:Y:S02]  /*6940*/  ISETP.NE.AND P0, PT, R6.reuse, RZ, PT ;  /* 0x000000ff0600720c */ /* 0x040fe40003f05270 */
[----:B------:R-:W-:-:S11]  /*6950*/  ISETP.GT.AND P1, PT, R6, 0x7, PT ;  /* 0x000000070600780c */ /* 0x000fd60003f24270 */
[----:B------:R-:W-:Y:S02]  /*6960*/  @!P0 SHF.R.S32.HI R0, RZ, 0x5, R4 ;  /* 0x00000005ff008819 */ /* 0x000fe40000011404 */
[----:B0-----:R-:W-:-:S05]  /*6970*/  @!P0 FMNMX.FTZ R3, R7, R8, !PT ;  /* 0x0000000807038209 */ /* 0x001fca0007810000 */
[----:B------:R0:W-:Y:S04]  /*6980*/  @!P0 STS [R0.X4], R3 ;  /* 0x0000000300008388 */ /* 0x0001e80000004800 */
[----:B------:R-:W-:Y:S01]  /*6990*/  BAR.SYNC.DEFER_BLOCKING 0x0 ;  /* 0x0000000000007b1d */ /* 0x000fe20000010000 */
[----:B0-----:R-:W-:-:S05]  /*69a0*/  HFMA2.MMA R0, -RZ, RZ, 0, 0 ;  /* 0x00000000ff007435 */ /* 0x001fca00000001ff */
[----:B------:R-:W0:Y:S04]  /*69b0*/  @!P1 LDS R2, [R6.X4] ;  /* 0x0000000006029984 */ /* 0x000e280000004800 */
[----:B0-----:R-:W0:Y:S02]  /*69c0*/  SHFL.BFLY PT, R5, R2, 0x4, 0x1f ;  /* 0x0c801f0002057f89 */ /* 0x001e2400000e0000 */
[----:B0-----:R-:W-:-:S05]  /*69d0*/  FMNMX.FTZ R5, R5, R2, !PT ;  /* 0x0000000205057209 */ /* 0x001fca0007810000 */
[----:B------:R-:W0:Y:S02]  /*69e0*/  SHFL.BFLY PT, R8, R5, 0x2, 0x1f ;  /* 0x0c401f0005087f89 */ /* 0x000e2400000e0000 */
[----:B0-----:R-:W-:Y:S02]  /*69f0*/  FMNMX.FTZ R8, R5, R8, !PT ;  /* 0x0000000805087209 */ /* 0x001fe40007810000 */
[----:B------:R-:W-:-:S03]  /*6a00*/  IADD3 R5, R11, UR46, RZ ;  /* 0x0000002e0b057c10 */ /* 0x000fc6000fffe0ff */
[----:B------:R-:W0:Y:S01]  /*6a10*/  SHFL.BFLY PT, R7, R8, 0x1, 0x1f ;  /* 0x0c201f0008077f89 */ /* 0x000e2200000e0000 */
[----:B------:R-:W-:Y:S02]  /*6a20*/  ISETP.GT.AND P1, PT, R5, UR42, PT ;  /* 0x0000002a05007c0c */ /* 0x000fe4000bf24270 */
[----:B0-----:R-:W-:-:S05]  /*6a30*/  FMNMX.FTZ R7, R8, R7, !PT ;  /* 0x0000000708077209 */ /* 0x001fca0007810000 */
[----:B------:R0:W3:Y:S06]  /*6a40*/  SHFL.IDX PT, R9, R7, RZ, 0x1f ;  /* 0x00001fff07097589 */ /* 0x0000ec00000e0000 */
[----:B------:R-:W-:Y:S05]  /*6a50*/  @P1 BRA `(.L_x_3199) ;  /* 0x000001d000001947 */ /* 0x000fea0003800000 */
[----:B------:R-:W-:Y:S01]  /*6a60*/  ISETP.NE.U32.AND P0, PT, RZ, c[0x0][0x200], PT ;  /* 0x00008000ff007a0c */ /* 0x000fe20003f05070 */
[----:B------:R-:W-:-:S03]  /*6a70*/  IMAD.MOV.U32 R0, RZ, RZ, RZ ;  /* 0x000000ffff007224 */ /* 0x000fc600078e00ff */
[----:B------:R-:W-:-:S08]  /*6a80*/  ISETP.NE.AND.EX P0, PT, RZ, c[0x0][0x204], PT, P0 ;  /* 0x00008100ff007a0c */ /* 0x000fd00003f05300 */
.L_x_3203:
[----:B0-----:R-:W-:Y:S01]  /*6a90*/  IADD3 R2, R5, -UR46, RZ ;  /* 0x8000002e05027c10 */ /* 0x001fe2000fffe0ff */
[----:B------:R-:W-:Y:S03]  /*6aa0*/  BSSY B1, `(.L_x_3200) ;  /* 0x0000013000017945 */ /* 0x000fe60003800000 */
[----:B------:R-:W-:Y:S01]  /*6ab0*/  LEA R8, R2, 0x240, 0x2 ;  /* 0x0000024002087811 */ /* 0x000fe200078e10ff */
[----:B------:R-:W-:Y:S05]  /*6ac0*/  @!P0 BRA `(.L_x_3201) ;  /* 0x000000c000008947 */ /* 0x000fea0003800000 */
[----:B------:R-:W-:Y:S01]  /*6ad0*/  ULDC UR4, c[0x0][0x1d4] ;  /* 0x0000750000047ab9 */ /* 0x000fe20000000800 */
[----:B------:R-:W-:Y:S01]  /*6ae0*/  SHF.R.S32.HI R3, RZ, 0x1f, R5 ;  /* 0x0000001fff037819 */ /* 0x000fe20000011405 */
[----:B------:R-:W-:-:S04]  /*6af0*/  UIMAD UR4, UR48, UR4, URZ ;  /* 0x00000004300472a4 */ /* 0x000fc8000f8e023f */
[----:B------:R-:W-:Y:S02]  /*6b00*/  USHF.R.S32.HI UR5, URZ, 0x1f, UR4 ;  /* 0x0000001f3f057899 */ /* 0x000fe40008011404 */
[----:B------:R-:W-:-:S04]  /*6b10*/  IMAD.U32 R2, RZ, RZ, UR4 ;  /* 0x00000004ff027e24 */ /* 0x000fc8000f8e00ff */
[----:B------:R-:W-:Y:S01]  /*6b20*/  IMAD.U32 R10, RZ, RZ, UR5 ;  /* 0x00000005ff0a7e24 */ /* 0x000fe2000f8e00ff */
[----:B------:R-:W-:-:S04]  /*6b30*/  IADD3 R2, P2, P3, R5, c[0x0][0x200], R2 ;  /* 0x0000800005027a10 */ /* 0x000fc80007b5e002 */
[----:B------:R-:W-:-:S05]  /*6b40*/  IADD3.X R3, R3, c[0x0][0x204], R10, P2, P3 ;  /* 0x0000810003037a10 */ /* 0x000fca00017e640a */
[----:B------:R-:W4:Y:S02]  /*6b50*/  LDG.E.U8 R2, [R2.64] ;  /* 0x0000002402027981 */ /* 0x000f24000c1e1100 */
[----:B----4-:R-:W-:-:S13]  /*6b60*/  ISETP.NE.AND P2, PT, R2, RZ, PT ;  /* 0x000000ff0200720c */ /* 0x010fda0003f45270 */
[----:B0-----:R-:W-:Y:S01]  /*6b70*/  @P2 IMAD.MOV.U32 R7, RZ, RZ, RZ ;  /* 0x000000ffff072224 */ /* 0x001fe200078e00ff */
[----:B------:R-:W-:Y:S05]  /*6b80*/  @P2 BRA `(.L_x_3202) ;  /* 0x0000004000002947 */ /* 0x000fea0003800000 */
.L_x_3201:
[----:B------:R-:W4:Y:S02]  /*6b90*/  LDS R2, [R8] ;  /* 0x0000000008027984 */ /* 0x000f240000000800 */
[----:B---34-:R-:W-:-:S04]  /*6ba0*/  FADD.FTZ R2, -R9, R2 ;  /* 0x0000000209027221 */ /* 0x018fc80000010100 */
[----:B------:R-:W-:-:S04]  /*6bb0*/  FMUL.FTZ R2, R2, 1.4426950216293334961 ;  /* 0x3fb8aa3b02027820 */ /* 0x000fc80000410000 */
[----:B0-----:R0:W3:Y:S03]  /*6bc0*/  MUFU.EX2 R7, R2 ;  /* 0x0000000200077308 */ /* 0x0010e60000000800 */
.L_x_3202:
[----:B------:R-:W-:Y:S05]  /*6bd0*/  BSYNC B1 ;  /* 0x0000000000017941 */ /* 0x000fea0003800000 */
.L_x_3200:
[----:B---3--:R3:W-:Y:S01]  /*6be0*/  STS [R8], R7 ;  /* 0x0000000708007388 */ /* 0x0087e20000000800 */
[----:B------:R-:W-:Y:S01]  /*6bf0*/  IADD3 R5, R5, 0x100, RZ ;  /* 0x0000010005057810 */ /* 0x000fe20007ffe0ff */
[----:B------:R-:W-:-:S03]  /*6c00*/  FADD.FTZ R0, R7, R0 ;  /* 0x0000000007007221 */ /* 0x000fc60000010000 */
[----:B------:R-:W-:-:S13]  /*6c10*/  ISETP.GT.AND P2, PT, R5, UR42, PT ;  /* 0x0000002a05007c0c */ /* 0x000fda000bf44270 */
[----:B---3--:R-:W-:Y:S05]  /*6c20*/  @!P2 BRA `(.L_x_3203) ;  /* 0xfffffe600000a947 */ /* 0x008fea000383ffff */
.L_x_3199:
[----:B------:R-:W-:Y:S05]  /*6c30*/  BSYNC B0 ;  /* 0x0000000000007941 */ /* 0x000fea0003800000 */
.L_x_3198:
[----:B------:R-:W4:Y:S01]  /*6c40*/  SHFL.BFLY PT, R3, R0, 0x10, 0x1f ;  /* 0x0e001f0000037f89 */ /* 0x000f2200000e0000 */
[----:B------:R-:W-:Y:S01]  /*6c50*/  ULDC.U8 UR4, c[0x0][0x26c] ;  /* 0x00009b0000047ab9 */ /* 0x000fe20000000000 */
[----:B------:R-:W-:Y:S01]  /*6c60*/  BSSY B0, `(.L_x_3204) ;  /* 0x000003f000007945 */ /* 0x000fe20003800000 */
[----:B------:R-:W-:Y:S01]  /*6c70*/  ULDC UR8, c[0x0][0x1d4] ;  /* 0x0000750000087ab9 */ /* 0x000fe20000000800 */
[----:B------:R-:W0:Y:S01]  /*6c80*/  S2R R10, SR_TID.X ;  /* 0x00000000000a7919 */ /* 0x000e220000002100 */
[----:B------:R-:W-:Y:S02]  /*6c90*/  ULDC UR9, c[0x0][0x1ec] ;  /* 0x00007b0000097ab9 */ /* 0x000fe40000000800 */
[----:B------:R-:W-:Y:S02]  /*6ca0*/  UISETP.NE.AND UP0, UPT, UR4, URZ, UPT ;  /* 0x0000003f0400728c */ /* 0x000fe4000bf05270 */
[----:B------:R-:W-:-:S04]  /*6cb0*/  UISETP.LT.AND UP1, UPT, UR8, UR9, UPT ;  /* 0x000000090800728c */ /* 0x000fc8000bf21270 */
[----:B------:R-:W-:-:S04]  /*6cc0*/  USEL UR4, UR8, UR9, UP1 ;  /* 0x0000000908047287 */ /* 0x000fc80008800000 */
[----:B------:R-:W-:-:S03]  /*6cd0*/  UIADD3 UR5, UR4, 0x4, URZ ;  /* 0x0000000404057890 */ /* 0x000fc6000fffe03f */
[----:B------:R-:W-:Y:S02]  /*6ce0*/  @UP0 ULDC UR4, c[0x0][0x268] ;  /* 0x00009a0000040ab9 */ /* 0x000fe40000000800 */
[----:B------:R-:W-:Y:S01]  /*6cf0*/  USHF.R.S32.HI UR7, URZ, 0x1f, UR5 ;  /* 0x0000001f3f077899 */ /* 0x000fe20008011405 */
[----:B----4-:R-:W-:Y:S01]  /*6d00*/  FADD.FTZ R3, R3, R0 ;  /* 0x0000000003037221 */ /* 0x010fe20000010000 */
[----:B------:R-:W-:Y:S02]  /*6d10*/  @UP0 UIMAD UR4, UR44, UR4, UR9 ;  /* 0x000000042c0402a4 */ /* 0x000fe4000f8e0209 */
[----:B------:R-:W-:Y:S01]  /*6d20*/  ULEA.HI UR5, UR7, UR5, URZ, 0x2 ;  /* 0x0000000507057291 */ /* 0x000fe2000f8f103f */
[----:B0--3--:R-:W-:Y:S01]  /*6d30*/  LOP3.LUT P0, R9, R10, 0x1f, RZ, 0xc0, !PT ;  /* 0x0000001f0a097812 */ /* 0x009fe2000780c0ff */
[----:B------:R-:W0:Y:S01]  /*6d40*/  SHFL.BFLY PT, R2, R3, 0x8, 0x1f ;  /* 0x0d001f0003027f89 */ /* 0x000e2200000e0000 */
[----:B------:R-:W-:Y:S02]  /*6d50*/  @UP0 UIMAD UR7, UR4, UR8, URZ ;  /* 0x00000008040702a4 */ /* 0x000fe4000f8e023f */
[----:B------:R-:W-:Y:S01]  /*6d60*/  ISETP.GT.U32.AND P2, PT, R9, 0x7, PT ;  /* 0x000000070900780c */ /* 0x000fe20003f44070 */
[----:B------:R-:W-:-:S02]  /*6d70*/  USHF.L.U32 UR5, UR5, 0x2, URZ ;  /* 0x0000000205057899 */ /* 0x000fc4000800063f */
[----:B------:R-:W-:Y:S02]  /*6d80*/  @UP0 USHF.R.S32.HI UR9, URZ, 0x1f, UR7 ;  /* 0x0000001f3f090899 */ /* 0x000fe40008011407 */
[----:B------:R-:W-:Y:S02]  /*6d90*/  ULOP3.LUT UR8, UR5, 0xfffffff0, URZ, 0xc0, !UPT ;  /* 0xfffffff005087892 */ /* 0x000fe4000f8ec03f */
[----:B------:R-:W-:Y:S02]  /*6da0*/  UMOV UR4, URZ ;  /* 0x0000003f00047c82 */ /* 0x000fe40008000000 */
[----:B------:R-:W-:Y:S01]  /*6db0*/  @!P0 SHF.R.U32.HI R0, RZ, 0x3, R10 ;  /* 0x00000003ff008819 */ /* 0x000fe2000001160a */
[----:B------:R-:W-:Y:S02]  /*6dc0*/  UMOV UR5, URZ ;  /* 0x0000003f00057c82 */ /* 0x000fe40008000000 */
[----:B------:R-:W-:Y:S01]  /*6dd0*/  @UP0 UMOV UR4, UR7 ;  /* 0x0000000700040c82 */ /* 0x000fe20008000000 */
[----:B------:R-:W-:Y:S01]  /*6de0*/  @!P0 LOP3.LUT R0, R0, 0x1ffffffc, RZ, 0xc0, !PT ;  /* 0x1ffffffc00008812 */ /* 0x000fe200078ec0ff */
[----:B------:R-:W-:-:S02]  /*6df0*/  @UP0 UMOV UR5, UR9 ;  /* 0x0000000900050c82 */ /* 0x000fc40008000000 */
        /* <DEDUP_REMOVED lines=9> */
[----:B------:R-:W-:Y:S06]  /*6e90*/  BAR.SYNC.DEFER_BLOCKING 0x0 ;  /* 0x0000000000007b1d */ /* 0x000fec0000010000 */
[----:B------:R-:W0:Y:S04]  /*6ea0*/  @!P2 LDS R7, [R9.X4+0x20] ;  /* 0x000020000907a984 */ /* 0x000e280000004800 */
[----:B0-----:R-:W0:Y:S02]  /*6eb0*/  SHFL.BFLY PT, R2, R7, 0x4, 0x1f ;  /* 0x0c801f0007027f89 */ /* 0x001e2400000e0000 */
[----:B0-----:R-:W-:-:S05]  /*6ec0*/  FADD.FTZ R2, R2, R7 ;  /* 0x0000000702027221 */ /* 0x001fca0000010000 */
[----:B------:R-:W0:Y:S02]  /*6ed0*/  SHFL.BFLY PT, R3, R2, 0x2, 0x1f ;  /* 0x0c401f0002037f89 */ /* 0x000e2400000e0000 */
[----:B0-----:R-:W-:-:S05]  /*6ee0*/  FADD.FTZ R3, R2, R3 ;  /* 0x0000000302037221 */ /* 0x001fca0000010000 */
[----:B------:R-:W0:Y:S02]  /*6ef0*/  SHFL.BFLY PT, R0, R3, 0x1, 0x1f ;  /* 0x0c201f0003007f89 */ /* 0x000e2400000e0000 */
[----:B0-----:R-:W-:-:S06]  /*6f00*/  FADD.FTZ R0, R3, R0 ;  /* 0x0000000003007221 */ /* 0x001fcc0000010000 */
[----:B------:R-:W0:Y:S01]  /*6f10*/  SHFL.IDX PT, R0, R0, RZ, 0x1f ;  /* 0x00001fff00007589 */ /* 0x000e2200000e0000 */
[----:B------:R-:W-:Y:S05]  /*6f20*/  @P1 BRA `(.L_x_3205) ;  /* 0x0000012000001947 */ /* 0x000fea0003800000 */
[----:B0-----:R-:W-:Y:S01]  /*6f30*/  FADD.FTZ R0, R0, 9.9999999747524270788e-07 ;  /* 0x358637bd00007421 */ /* 0x001fe20000010000 */
[----:B------:R-:W-:-:S03]  /*6f40*/  IADD3 R5, R10, UR46, RZ ;  /* 0x0000002e0a057c10 */ /* 0x000fc6000fffe0ff */
[----:B------:R0:W3:Y:S04]  /*6f50*/  MUFU.RCP R9, R0 ;  /* 0x0000000000097308 */ /* 0x0000e80000001000 */
.L_x_3206:
[----:B------:R-:W-:Y:S02]  /*6f60*/  IADD3 R8, R5, -UR46, RZ ;  /* 0x8000002e05087c10 */ /* 0x000fe4000fffe0ff */
[----:B------:R-:W-:-:S03]  /*6f70*/  PLOP3.LUT P1, PT, PT, PT, UP0, 0x80, 0x0 ;  /* 0x000000000000781c */ /* 0x000fc60003f2f008 */
[----:B0-----:R-:W0:Y:S10]  /*6f80*/  LDS R0, [R8.X4+0x240] ;  /* 0x0002400008007984 */ /* 0x001e340000004800 */
[----:B------:R-:W-:Y:S01]  /*6f90*/  @P1 IADD3 R3, P0, R5, UR4, RZ ;  /* 0x0000000405031c10 */ /* 0x000fe2000ff1e0ff */
[----:B0--3--:R-:W-:-:S03]  /*6fa0*/  FMUL.FTZ R11, R0, R9 ;  /* 0x00000009000b7220 */ /* 0x009fc60000410000 */
[----:B------:R-:W-:Y:S02]  /*6fb0*/  @P1 LEA.HI.X.SX32 R0, R5, UR5, 0x1, P0 ;  /* 0x0000000505001c11 */ /* 0x000fe400080f0eff */
[C---:B------:R-:W-:Y:S02]  /*6fc0*/  @P1 LEA R2, P0, R3.reuse, c[0x0][0x260], 0x2 ;  /* 0x0000980003021a11 */ /* 0x040fe400078010ff */
[----:B------:R-:W-:Y:S02]  /*6fd0*/  F2FP.PACK_AB R7, RZ, R11 ;  /* 0x0000000bff07723e */ /* 0x000fe400000000ff */
[----:B------:R-:W-:Y:S02]  /*6fe0*/  @P1 LEA.HI.X R3, R3, c[0x0][0x264], R0, 0x2, P0 ;  /* 0x0000990003031a11 */ /* 0x000fe400000f1400 */
[----:B------:R-:W-:Y:S02]  /*6ff0*/  LEA R0, R8, UR7, 0x1 ;  /* 0x0000000708007c11 */ /* 0x000fe4000f8e08ff */
[----:B------:R-:W-:Y:S01]  /*7000*/  IADD3 R5, R5, 0x100, RZ ;  /* 0x0000010005057810 */ /* 0x000fe20007ffe0ff */
[----:B------:R0:W-:Y:S03]  /*7010*/  @P1 STG.E [R2.64], R11 ;  /* 0x0000000b02001986 */ /* 0x0001e6000c101924 */
[----:B------:R-:W-:Y:S01]  /*7020*/  ISETP.GT.AND P0, PT, R5, UR42, PT ;  /* 0x0000002a05007c0c */ /* 0x000fe2000bf04270 */
[----:B------:R0:W-:-:S12]  /*7030*/  STS.U16 [R0], R7 ;  /* 0x0000000700007388 */ /* 0x0001d80000000400 */
[----:B0-----:R-:W-:Y:S05]  /*7040*/  @!P0 BRA `(.L_x_3206) ;  /* 0xffffff1000008947 */ /* 0x001fea000383ffff */
.L_x_3205:
[----:B------:R-:W-:Y:S05]  /*7050*/  BSYNC B0 ;  /* 0x0000000000007941 */ /* 0x000fea0003800000 */
.L_x_3204:
[----:B------:R-:W-:Y:S01]  /*7060*/  USHF.R.S32.HI UR4, URZ, 0x1f, UR42 ;  /* 0x0000001f3f047899 */ /* 0x000fe2000801142a */
[----:B------:R-:W-:Y:S01]  /*7070*/  SHF.R.S32.HI R15, RZ, 0x5, R4 ;  /* 0x00000005ff0f7819 */ /* 0x000fe20000011404 */
[C---:B0-----:R-:W-:Y:S01]  /*7080*/  IMAD.SHL.U32 R0, R6.reuse, 0x8, RZ ;  /* 0x0000000806007824 */ /* 0x041fe200078e00ff */
[----:B------:R-:W-:Y:S01]  /*7090*/  ISETP.GT.AND P0, PT, R6, 0x13, PT ;  /* 0x000000130600780c */ /* 0x000fe20003f04270 */
[----:B------:R-:W-:Y:S01]  /*70a0*/  ULEA.HI UR4, UR4, UR42, URZ, 0x3 ;  /* 0x0000002a04047291 */ /* 0x000fe2000f8f183f */
[----:B------:R-:W-:Y:S01]  /*70b0*/  ISETP.EQ.U32.AND P1, PT, RZ, c[0x0][0x190], PT ;  /* 0x00006400ff007a0c */ /* 0x000fe20003f22070 */
[----:B------:R-:W-:Y:S01]  /*70c0*/  CS2R R6, SRZ ;  /* 0x0000000000067805 */ /* 0x000fe2000001ff00 */
[----:B------:R-:W-:Y:S01]  /*70d0*/  MOV R3, UR49 ;  /* 0x0000003100037c02 */ /* 0x000fe20008000f00 */
[----:B------:R-:W-:Y:S01]  /*70e0*/  ULOP3.LUT UR4, UR4, 0xfffffff8, URZ, 0xc0, !UPT ;  /* 0xfffffff804047892 */ /* 0x000fe2000f8ec03f */
[----:B------:R-:W-:-:S03]  /*70f0*/  CS2R R4, SRZ ;  /* 0x0000000000047805 */ /* 0x000fc6000001ff00 */
[----:B------:R-:W-:-:S06]  /*7100*/  UIADD3 UR4, -UR4, UR42, URZ ;  /* 0x0000002a04047290 */ /* 0x000fcc000fffe13f */
[----:B------:R-:W-:-:S04]  /*7110*/  ISETP.NE.OR P2, PT, R15, UR4, P0 ;  /* 0x000000040f007c0c */ /* 0x000fc80008745670 */
[----:B------:R-:W-:Y:S01]  /*7120*/  ISETP.EQ.OR.EX P1, PT, RZ, c[0x0][0x194], P2, P1 ;  /* 0x00006500ff007a0c */ /* 0x000fe20001722710 */
[----:B------:R-:W-:Y:S01]  /*7130*/  ULDC UR4, c[0x0][0x1d4] ;  /* 0x0000750000047ab9 */ /* 0x000fe20000000800 */
[----:B------:R-:W-:Y:S01]  /*7140*/  BSSY B0, `(.L_x_3207) ;  /* 0x000016b000007945 */ /* 0x000fe20003800000 */
[----:B------:R-:W-:-:S10]  /*7150*/  UIMAD UR4, UR44, UR4, URZ ;  /* 0x000000042c0472a4 */ /* 0x000fd4000f8e023f */
[----:B-1----:R-:W-:Y:S02]  /*7160*/  @!P1 IMAD.MOV.U32 R17, RZ, RZ, 0x2 ;  /* 0x00000002ff119424 */ /* 0x002fe400078e00ff */
[----:B------:R-:W-:-:S04]  /*7170*/  @!P1 IMAD R16, R3, 0xa0, R0 ;  /* 0x000000a003109824 */ /* 0x000fc800078e0200 */
[----:B------:R-:W-:Y:S01]  /*7180*/  @!P1 IMAD.WIDE R16, R16, R17, c[0x0][0x190] ;  /* 0x0000640010109625 */ /* 0x000fe200078e0211 */
[----:B------:R-:W-:-:S04]  /*7190*/  CS2R R12, SRZ ;  /* 0x00000000000c7805 */ /* 0x000fc8000001ff00 */
[----:B------:R0:W5:Y:S01]  /*71a0*/  @!P1 LDG.E.128 R4, [R16.64] ;  /* 0x0000002410049981 */ /* 0x000162000c1e1d00 */
[----:B------:R-:W-:Y:S01]  /*71b0*/  CS2R R10, SRZ ;  /* 0x00000000000a7805 */ /* 0x000fe2000001ff00 */
[----:B------:R-:W-:Y:S01]  /*71c0*/  CS2R R8, SRZ ;  /* 0x0000000000087805 */ /* 0x000fe2000001ff00 */
[----:B------:R-:W-:Y:S01]  /*71d0*/  CS2R R2, SRZ ;  /* 0x0000000000027805 */ /* 0x000fe2000001ff00 */
[----:B------:R-:W-:Y:S06]  /*71e0*/  BAR.SYNC.DEFER_BLOCKING 0x0 ;  /* 0x0000000000007b1d */ /* 0x000fec0000010000 */
[----:B------:R-:W-:Y:S05]  /*71f0*/  @P0 BRA `(.L_x_3208) ;  /* 0x000015f000000947 */ /* 0x000fea0003800000 */
[----:B0-----:R-:W-:Y:S01]  /*7200*/  IMAD.U32 R41, RZ, RZ, UR42 ;  /* 0x0000002aff297e24 */ /* 0x001fe2000f8e00ff */
[C---:B------:R-:W-:Y:S01]  /*7210*/  IADD3 R14, R15.reuse, UR46, RZ ;  /* 0x0000002e0f0e7c10 */ /* 0x040fe2000fffe0ff */
[----:B------:R-:W-:Y:S01]  /*7220*/  IMAD.U32 R13, RZ, RZ, UR6 ;  /* 0x00000006ff0d7e24 */ /* 0x000fe2000f8e00ff */
[----:B------:R-:W-:Y:S01]  /*7230*/  BSSY B1, `(.L_x_3209) ;  /* 0x000008b000017945 */ /* 0x000fe20003800000 */
[----:B--2---:R-:W-:-:S02]  /*7240*/  LEA R24, R15, UR7, 0x1 ;  /* 0x000000070f187c11 */ /* 0x004fc4000f8e08ff */
[----:B------:R-:W-:Y:S01]  /*7250*/  IMNMX R41, R41, c[0x0][0x1d4], PT ;  /* 0x0000750029297a17 */ /* 0x000fe20003800200 */
[----:B------:R-:W-:Y:S02]  /*7260*/  IMAD R16, R13, c[0x0][0x1d4], R0 ;  /* 0x000075000d107a24 */ /* 0x000fe400078e0200 */
[----:B------:R-:W-:Y:S01]  /*7270*/  IMAD.MOV.U32 R13, RZ, RZ, RZ ;  /* 0x000000ffff0d7224 */ /* 0x000fe200078e00ff */
[----:B------:R-:W-:Y:S02]  /*7280*/  ISETP.GE.AND P1, PT, R14, R41, PT ;  /* 0x000000290e00720c */ /* 0x000fe40003f26270 */
[----:B------:R-:W-:-:S11]  /*7290*/  SHF.R.S32.HI R17, RZ, 0x1f, R16 ;  /* 0x0000001fff117819 */ /* 0x000fd60000011410 */
[----:B------:R-:W-:Y:S05]  /*72a0*/  @P1 BRA `(.L_x_3210) ;  /* 0x0000083000001947 */ /* 0x000fea0003800000 */
[----:B------:R-:W-:Y:S01]  /*72b0*/  IMAD.U32 R2, RZ, RZ, UR46 ;  /* 0x0000002eff027e24 */ /* 0x000fe2000f8e00ff */
[----:B------:R-:W-:Y:S01]  /*72c0*/  LOP3.LUT R3, RZ, R41, RZ, 0x33, !PT ;  /* 0x00000029ff037212 */ /* 0x000fe200078e33ff */
[----:B------:R-:W-:Y:S01]  /*72d0*/  BSSY B2, `(.L_x_3211) ;  /* 0x000002f000027945 */ /* 0x000fe20003800000 */
[----:B------:R-:W-:Y:S01]  /*72e0*/  IMAD.MOV.U32 R25, RZ, RZ, R14 ;  /* 0x000000ffff197224 */ /* 0x000fe200078e000e */
[----:B------:R-:W-:Y:S01]  /*72f0*/  CS2R R8, SRZ ;  /* 0x0000000000087805 */ /* 0x000fe2000001ff00 */
[----:B------:R-:W-:Y:S01]  /*7300*/  IADD3 R2, -R2, -0x2, -R15 ;  /* 0xfffffffe02027810 */ /* 0x000fe20007ffe90f */
[----:B------:R-:W-:Y:S01]  /*7310*/  CS2R R10, SRZ ;  /* 0x00000000000a7805 */ /* 0x000fe2000001ff00 */
[----:B------:R-:W-:Y:S02]  /*7320*/  CS2R R12, SRZ ;  /* 0x00000000000c7805 */ /* 0x000fe4000001ff00 */
[----:B------:R-:W-:-:S04]  /*7330*/  IADD3 R3, R2, -R3, RZ ;  /* 0x8000000302037210 */ /* 0x000fc80007ffe0ff */
[C---:B------:R-:W-:Y:S02]  /*7340*/  LOP3.LUT P3, RZ, R3.reuse, 0x8, RZ, 0xc0, !PT ;  /* 0x0000000803ff7812 */ /* 0x040fe4000786c0ff */
[----:B------:R-:W-:Y:S02]  /*7350*/  LOP3.LUT P1, RZ, R3, 0xfffffff8, RZ, 0xc0, !PT ;  /* 0xfffffff803ff7812 */ /* 0x000fe4000782c0ff */
[----:B------:R-:W-:-:S09]  /*7360*/  CS2R R2, SRZ ;  /* 0x0000000000027805 */ /* 0x000fd2000001ff00 */
[----:B------:R-:W-:Y:S05]  /*7370*/  @P3 BRA `(.L_x_3212) ;  /* 0x0000024000003947 */ /* 0x000fea0003800000 */
[----:B------:R-:W-:Y:S01]  /*7380*/  ULDC UR5, c[0x0][0x1d4] ;  /* 0x0000750000057ab9 */ /* 0x000fe20000000800 */
[----:B------:R-:W-:Y:S01]  /*7390*/  SHF.R.S32.HI R2, RZ, 0x1f, R14 ;  /* 0x0000001fff027819 */ /* 0x000fe2000001140e */
[----:B------:R-:W-:Y:S01]  /*73a0*/  UIMAD UR5, UR48, UR5, URZ ;  /* 0x00000005300572a4 */ /* 0x000fe2000f8e023f */
[----:B------:R-:W0:Y:S05]  /*73b0*/  LDS.U16 R12, [R24] ;  /* 0x00000000180c7984 */ /* 0x000e2a0000000400 */
[----:B------:R-:W-:Y:S01]  /*73c0*/  IMAD.U32 R9, RZ, RZ, UR5 ;  /* 0x00000005ff097e24 */ /* 0x000fe2000f8e00ff */
[----:B------:R-:W-:-:S04]  /*73d0*/  IADD3 R3, P3, R14, UR5, RZ ;  /* 0x000000050e037c10 */ /* 0x000fc8000ff7e0ff */
        /* <DEDUP_REMOVED lines=11> */
[----:B------:R-:W2:Y:S01]  /*7490*/  LDG.E.128 R8, [R8.64] ;  /* 0x0000002408087981 */ /* 0x000ea2000c1e1d00 */
[----:B0-----:R-:W-:Y:S01]  /*74a0*/  HADD2.F32 R13, -RZ, R12.H0_H0 ;  /* 0x2000000cff0d7230 */ /* 0x001fe20000004100 */
[----:B------:R-:W-:Y:S01]  /*74b0*/  IADD3 R25, R14, 0x8, RZ ;  /* 0x000000080e197810 */ /* 0x000fe20007ffe0ff */
[--C-:B--2---:R-:W-:Y:S02]  /*74c0*/  HADD2.F32 R12, -RZ, R8.reuse.H1_H1 ;  /* 0x30000008ff0c7230 */ /* 0x104fe40000004100 */
[----:B------:R-:W-:Y:S02]  /*74d0*/  HADD2.F32 R2, -RZ, R8.H0_H0 ;  /* 0x20000008ff027230 */ /* 0x000fe40000004100 */
[--C-:B------:R-:W-:Y:S02]  /*74e0*/  HADD2.F32 R18, -RZ, R9.reuse.H0_H0 ;  /* 0x20000009ff127230 */ /* 0x100fe40000004100 */
        /* <DEDUP_REMOVED lines=13> */
.L_x_3212:
[----:B------:R-:W-:Y:S05]  /*75c0*/  BSYNC B2 ;  /* 0x0000000000027941 */ /* 0x000fea0003800000 */
.L_x_3211:
[----:B------:R-:W-:Y:S05]  /*75d0*/  @!P1 BRA `(.L_x_3210) ;  /* 0x0000050000009947 */ /* 0x000fea0003800000 */
[----:B------:R-:W-:Y:S01]  /*75e0*/  ULDC UR5, c[0x0][0x1d4] ;  /* 0x0000750000057ab9 */ /* 0x000fe20000000800 */
[C---:B------:R-:W-:Y:S01]  /*75f0*/  LEA R18, R25.reuse, UR8, 0x1 ;  /* 0x0000000819127c11 */ /* 0x040fe2000f8e08ff */
[----:B------:R-:W-:Y:S01]  /*7600*/  UIMAD UR5, UR48, UR5, URZ ;  /* 0x00000005300572a4 */ /* 0x000fe2000f8e023f */
[----:B------:R-:W-:Y:S01]  /*7610*/  SHF.R.S32.HI R19, RZ, 0x1f, R25 ;  /* 0x0000001fff137819 */ /* 0x000fe20000011419 */
[----:B------:R-:W-:Y:S01]  /*7620*/  IMAD.U32 R23, RZ, RZ, UR46 ;  /* 0x0000002eff177e24 */ /* 0x000fe2000f8e00ff */
[----:B------:R-:W-:Y:S01]  /*7630*/  IADD3 R18, R18, 0x10, RZ ;  /* 0x0000001012127810 */ /* 0x000fe20007ffe0ff */
[----:B------:R-:W-:Y:S01]  /*7640*/  IMAD.MOV.U32 R20, RZ, RZ, c[0x0][0x1d4] ;  /* 0x00007500ff147624 */ /* 0x000fe200078e00ff */
[----:B------:R-:W-:Y:S01]  /*7650*/  HFMA2.MMA R27, -RZ, RZ, 0, 0 ;  /* 0x00000000ff1b7435 */ /* 0x000fe200000001ff */
[----:B------:R-:W-:Y:S01]  /*7660*/  IMAD.U32 R22, RZ, RZ, UR5 ;  /* 0x00000005ff167e24 */ /* 0x000fe2000f8e00ff */
[C---:B------:R-:W-:Y:S01]  /*7670*/  IADD3 R40, P1, R25.reuse, UR5, RZ ;  /* 0x0000000519287c10 */ /* 0x040fe2000ff3e0ff */
[----:B------:R-:W-:-:S03]  /*7680*/  IMAD R42, R25, 0xa0, RZ ;  /* 0x000000a0192a7824 */ /* 0x000fc600078e02ff */
[----:B------:R-:W-:Y:S01]  /*7690*/  LEA.HI.X.SX32 R21, R22, R19, 0x1, P1 ;  /* 0x0000001316157211 */ /* 0x000fe200008f0eff */
[----:B------:R-:W-:Y:S01]  /*76a0*/  IMAD R19, R23, -0x2, R18 ;  /* 0xfffffffe17137824 */ /* 0x000fe200078e0212 */
[----:B------:R-:W-:Y:S01]  /*76b0*/  LEA R31, P1, R40, c[0x0][0x1a8], 0x2 ;  /* 0x00006a00281f7a11 */ /* 0x000fe200078210ff */
[----:B------:R-:W-:Y:S01]  /*76c0*/  IMAD R18, R20, c[0x0][0x1d8], RZ ;  /* 0x0000760014127a24 */ /* 0x000fe200078e02ff */
[----:B------:R-:W-:Y:S02]  /*76d0*/  IADD3 R43, R42, 0x500, RZ ;  /* 0x000005002a2b7810 */ /* 0x000fe40007ffe0ff */
[----:B------:R-:W-:Y:S01]  /*76e0*/  LEA.HI.X R40, R40, c[0x0][0x1ac], R21, 0x2, P1 ;  /* 0x00006b0028287a11 */ /* 0x000fe200008f1415 */
[----:B------:R-:W-:Y:S01]  /*76f0*/  IMAD R26, R18, 0xa0, RZ ;  /* 0x000000a0121a7824 */ /* 0x000fe200078e02ff */
[----:B------:R-:W-:-:S04]  /*7700*/  IADD3 R28, R19, 0x240, RZ ;  /* 0x00000240131c7810 */ /* 0x000fc80007ffe0ff */
.L_x_3213:
[----:B------:R-:W-:Y:S01]  /*7710*/  IMAD.MOV.U32 R18, RZ, RZ, R31 ;  /* 0x000000ffff127224 */ /* 0x000fe200078e001f */
[----:B------:R-:W0:Y:S01]  /*7720*/  LDS.U16 R29, [R28+-0x10] ;  /* 0xfffff0001c1d7984 */ /* 0x000e220000000400 */
[----:B------:R-:W-:-:S05]  /*7730*/  IMAD.MOV.U32 R19, RZ, RZ, R40 ;  /* 0x000000ffff137224 */ /* 0x000fca00078e0028 */
[----:B------:R-:W2:Y:S04]  /*7740*/  LDG.E R21, [R18.64] ;  /* 0x0000002412157981 */ /* 0x000ea8000c1e1900 */
[----:B------:R-:W3:Y:S01]  /*7750*/  LDG.E R23, [R18.64+0x20] ;  /* 0x0000202412177981 */ /* 0x000ee2000c1e1900 */
[----:B--2---:R-:W-:-:S04]  /*7760*/  IMAD R20, R26, R21, R42 ;  /* 0x000000151a147224 */ /* 0x004fc800078e022a */
[----:B------:R-:W-:Y:S02]  /*7770*/  IMAD.IADD R20, R20, 0x1, R27 ;  /* 0x0000000114147824 */ /* 0x000fe400078e021b */
[----:B---3--:R-:W-:-:S03]  /*7780*/  IMAD R22, R26, R23, R43 ;  /* 0x000000171a167224 */ /* 0x008fc600078e022b */
[----:B------:R-:W-:Y:S01]  /*7790*/  IADD3 R21, P1, R16, R20, RZ ;  /* 0x0000001410157210 */ /* 0x000fe20007f3e0ff */
[----:B------:R-:W-:-:S03]  /*77a0*/  IMAD.IADD R22, R22, 0x1, R27 ;  /* 0x0000000116167824 */ /* 0x000fc600078e021b */
[----:B------:R-:W-:Y:S02]  /*77b0*/  LEA.HI.X.SX32 R30, R20, R17, 0x1, P1 ;  /* 0x00000011141e7211 */ /* 0x000fe400008f0eff */
[----:B------:R-:W-:-:S04]  /*77c0*/  LEA R20, P1, R21, c[0x0][0x1a0], 0x1 ;  /* 0x0000680015147a11 */ /* 0x000fc800078208ff */
[----:B------:R-:W-:Y:S02]  /*77d0*/  LEA.HI.X R21, R21, c[0x0][0x1a4], R30, 0x1, P1 ;  /* 0x0000690015157a11 */ /* 0x000fe400008f0c1e */
[----:B------:R-:W-:-:S03]  /*77e0*/  IADD3 R23, P1, R16, R22, RZ ;  /* 0x0000001610177210 */ /* 0x000fc60007f3e0ff */
[----:B------:R-:W2:Y:S01]  /*77f0*/  LDG.E.128 R32, [R20.64] ;  /* 0x0000002414207981 */ /* 0x000ea2000c1e1d00 */
[----:B------:R-:W-:Y:S02]  /*7800*/  LEA.HI.X.SX32 R30, R22, R17, 0x1, P1 ;  /* 0x00000011161e7211 */ /* 0x000fe400008f0eff */
[----:B------:R-:W-:-:S04]  /*7810*/  LEA R22, P1, R23, c[0x0][0x1a0], 0x1 ;  /* 0x0000680017167a11 */ /* 0x000fc800078208ff */
[----:B------:R-:W-:Y:S02]  /*7820*/  LEA.HI.X R23, R23, c[0x0][0x1a4], R30, 0x1, P1 ;  /* 0x0000690017177a11 */ /* 0x000fe400008f0c1e */
[----:B------:R1:W3:Y:S04]  /*7830*/  LDS.U16 R30, [R28] ;  /* 0x000000001c1e7984 */ /* 0x0002e80000000400 */
[----:B------:R4:W4:Y:S01]  /*7840*/  LDG.E.128 R36, [R22.64] ;  /* 0x0000002416247981 */ /* 0x000922000c1e1d00 */
[----:B------:R-:W-:Y:S01]  /*7850*/  IADD3 R31, P1, R18, 0x40, RZ ;  /* 0x00000040121f7810 */ /* 0x000fe20007f3e0ff */
[----:B0-----:R-:W-:Y:S01]  /*7860*/  HADD2.F32 R29, -RZ, R29.H0_H0 ;  /* 0x2000001dff1d7230 */ /* 0x001fe20000004100 */
[----:B------:R-:W-:Y:S02]  /*7870*/  IADD3 R25, R25, 0x10, RZ ;  /* 0x0000001019197810 */ /* 0x000fe40007ffe0ff */
[----:B-1----:R-:W-:Y:S01]  /*7880*/  IADD3 R28, R28, 0x20, RZ ;  /* 0x000000201c1c7810 */ /* 0x002fe20007ffe0ff */
[----:B------:R-:W-:Y:S01]  /*7890*/  IMAD.X R40, RZ, RZ, R19, P1 ;  /* 0x000000ffff287224 */ /* 0x000fe200008e0613 */
[----:B------:R-:W-:-:S02]  /*78a0*/  ISETP.GE.AND P1, PT, R25, R41, PT ;  /* 0x000000291900720c */ /* 0x000fc40003f26270 */
[----:B------:R-:W-:Y:S01]  /*78b0*/  IADD3 R27, R27, 0xa00, RZ ;  /* 0x00000a001b1b7810 */ /* 0x000fe20007ffe0ff */
[----:B---3--:R-:W-:Y:S02]  /*78c0*/  HADD2.F32 R30, -RZ, R30.H0_H0 ;  /* 0x2000001eff1e7230 */ /* 0x008fe40000004100 */
[----:B--2---:R-:W-:Y:S02]  /*78d0*/  HADD2.F32 R18, -RZ, R32.H0_H0 ;  /* 0x20000020ff127230 */ /* 0x004fe40000004100 */
[----:B------:R-:W-:Y:S02]  /*78e0*/  HADD2.F32 R19, -RZ, R34.H0_H0 ;  /* 0x20000022ff137230 */ /* 0x000fe40000004100 */
[----:B------:R-:W-:Y:S01]  /*78f0*/  HADD2.F32 R21, -RZ, R35.H0_H0 ;  /* 0x20000023ff157230 */ /* 0x000fe20000004100 */
        /* <DEDUP_REMOVED lines=8> */
[C---:B------:R-:W-:Y:S01]  /*7980*/  FFMA.FTZ R9, R29.reuse, R32, R9 ;  /* 0x000000201d097223 */ /* 0x040fe20000010009 */
[----:B----4-:R-:W-:Y:S01]  /*7990*/  HADD2.F32 R22, -RZ, R35.H1_H1 ;  /* 0x30000023ff167230 */ /* 0x010fe20000004100 */
[C---:B------:R-:W-:Y:S01]  /*79a0*/  FFMA.FTZ R8, R29.reuse, R33, R8 ;  /* 0x000000211d087223 */ /* 0x040fe20000010008 */
[----:B------:R-:W-:Y:S01]  /*79b0*/  HADD2.F32 R19, -RZ, R36.H0_H0 ;  /* 0x20000024ff137230 */ /* 0x000fe20000004100 */
[C---:B------:R-:W-:Y:S01]  /*79c0*/  FFMA.FTZ R11, R29.reuse, R34, R11 ;  /* 0x000000221d0b7223 */ /* 0x040fe2000001000b */
[----:B------:R-:W-:Y:S01]  /*79d0*/  HADD2.F32 R18, -RZ, R37.H0_H0 ;  /* 0x20000025ff127230 */ /* 0x000fe20000004100 */
[----:B------:R-:W-:Y:S01]  /*79e0*/  FFMA.FTZ R13, R29, R22, R13 ;  /* 0x000000161d0d7223 */ /* 0x000fe2000001000d */
        /* <DEDUP_REMOVED lines=13> */
[----:B------:R-:W-:Y:S01]  /*7ac0*/  FFMA.FTZ R13, R30, R39, R13 ;  /* 0x000000271e0d7223 */ /* 0x000fe2000001000d */
[----:B------:R-:W-:Y:S05]  /*7ad0*/  @!P1 BRA `(.L_x_3213) ;  /* 0xfffffc3000009947 */ /* 0x000fea000383ffff */
.L_x_3210:
[----:B------:R-:W-:Y:S05]  /*7ae0*/  BSYNC B1 ;  /* 0x0000000000017941 */ /* 0x000fea0003800000 */
.L_x_3209:
[----:B------:R-:W-:-:S13]  /*7af0*/  ISETP.GE.AND P1, PT, R14, UR42, PT ;  /* 0x0000002a0e007c0c */ /* 0x000fda000bf26270 */
[----:B------:R-:W-:Y:S05]  /*7b00*/  @P1 BRA `(.L_x_3208) ;  /* 0x00000ce000001947 */ /* 0x000fea0003800000 */
[----:B------:R-:W-:Y:S01]  /*7b10*/  LOP3.LUT R18, RZ, R15, RZ, 0x33, !PT ;  /* 0x0000000fff127212 */ /* 0x000fe200078e33ff */
[----:B------:R-:W-:Y:S01]  /*7b20*/  BSSY B1, `(.L_x_3214) ;  /* 0x0000044000017945 */ /* 0x000fe20003800000 */
[----:B------:R-:W-:-:S04]  /*7b30*/  MOV R31, UR46 ;  /* 0x0000002e001f7c02 */ /* 0x000fc80008000f00 */
[----:B------:R-:W-:-:S04]  /*7b40*/  IADD3 R31, -R31, UR42, R18 ;  /* 0x0000002a1f1f7c10 */ /* 0x000fc8000fffe112 */
[----:B------:R-:W-:-:S13]  /*7b50*/  LOP3.LUT P1, RZ, R31, 0x8, RZ, 0xc0, !PT ;  /* 0x000000081fff7812 */ /* 0x000fda000782c0ff */
[----:B------:R-:W-:Y:S05]  /*7b60*/  @P1 BRA `(.L_x_3215) ;  /* 0x000003f000001947 */ /* 0x000fea0003800000 */
[----:B------:R-:W-:Y:S01]  /*7b70*/  ISETP.GE.AND P1, PT, R14, c[0x0][0x1d4], PT ;  /* 0x000075000e007a0c */ /* 0x000fe20003f26270 */
[----:B------:R-:W-:-:S12]  /*7b80*/  BSSY B2, `(.L_x_3216) ;  /* 0x000003c000027945 */ /* 0x000fd80003800000 */
[----:B------:R-:W-:Y:S05]  /*7b90*/  @!P1 BRA `(.L_x_3217) ;  /* 0x000003a000009947 */ /* 0x000fea0003800000 */
[----:B------:R-:W-:Y:S01]  /*7ba0*/  IABS R21, c[0x0][0x1d4] ;  /* 0x0000750000157a13 */ /* 0x000fe20000000000 */
[----:B------:R-:W-:Y:S01]  /*7bb0*/  ULDC UR5, c[0x0][0x1d4] ;  /* 0x0000750000057ab9 */ /* 0x000fe20000000800 */
[----:B------:R-:W-:Y:S01]  /*7bc0*/  IABS R25, R14 ;  /* 0x0000000e00197213 */ /* 0x000fe20000000000 */
[----:B------:R-:W-:Y:S01]  /*7bd0*/  UIMAD UR5, UR48, UR5, URZ ;  /* 0x00000005300572a4 */ /* 0x000fe2000f8e023f */
[----:B------:R-:W0:Y:S01]  /*7be0*/  I2F.RP R20, R21 ;  /* 0x0000001500147306 */ /* 0x000e220000209400 */
[----:B------:R-:W-:Y:S01]  /*7bf0*/  ISETP.GE.AND P3, PT, R14, RZ, PT ;  /* 0x000000ff0e00720c */ /* 0x000fe20003f66270 */
[----:B------:R-:W1:Y:S01]  /*7c00*/  LDS.U16 R24, [R24] ;  /* 0x0000000018187984 */ /* 0x000e620000000400 */
[----:B------:R-:W-:-:S05]  /*7c10*/  ISETP.NE.AND P4, PT, RZ, c[0x0][0x1d4], PT ;  /* 0x00007500ff007a0c */ /* 0x000fca0003f85270 */
[----:B0-----:R-:W0:Y:S02]  /*7c20*/  MUFU.RCP R20, R20 ;  /* 0x0000001400147308 */ /* 0x001e240000001000 */
[----:B0-----:R-:W-:-:S06]  /*7c30*/  IADD3 R22, R20, 0xffffffe, RZ ;  /* 0x0ffffffe14167810 */ /* 0x001fcc0007ffe0ff */
[----:B------:R-:W0:Y:S02]  /*7c40*/  F2I.FTZ.U32.TRUNC.NTZ R19, R22 ;  /* 0x0000001600137305 */ /* 0x000e24000021f000 */
[----:B0-----:R-:W-:-:S04]  /*7c50*/  IMAD.MOV R18, RZ, RZ, -R19 ;  /* 0x000000ffff127224 */ /* 0x001fc800078e0a13 */
        /* <DEDUP_REMOVED lines=10> */
[----:B------:R-:W-:Y:S01]  /*7d00*/  @!P1 IADD3 R18, R18, -R21, RZ ;  /* 0x8000001512129210 */ /* 0x000fe20007ffe0ff */
[----:B------:R-:W-:-:S04]  /*7d10*/  IMAD.U32 R21, RZ, RZ, UR5 ;  /* 0x00000005ff157e24 */ /* 0x000fc8000f8e00ff */
[----:B------:R-:W-:-:S04]  /*7d20*/  IMAD.MOV.U32 R20, RZ, RZ, R18 ;  /* 0x000000ffff147224 */ /* 0x000fc800078e0012 */
[----:B------:R-:W-:Y:S01]  /*7d30*/  @!P3 IMAD.MOV R20, RZ, RZ, -R20 ;  /* 0x000000ffff14b224 */ /* 0x000fe200078e0a14 */
[----:B------:R-:W-:-:S04]  /*7d40*/  @!P4 LOP3.LUT R20, RZ, c[0x0][0x1d4], RZ, 0x33, !PT ;  /* 0x00007500ff14ca12 */ /* 0x000fc800078e33ff */
[----:B------:R-:W-:Y:S02]  /*7d50*/  SHF.R.S32.HI R18, RZ, 0x1f, R20 ;  /* 0x0000001fff127819 */ /* 0x000fe40000011414 */
        /* <DEDUP_REMOVED lines=13> */
[----:B-1----:R-:W-:Y:S02]  /*7e30*/  HADD2.F32 R25, -RZ, R24.H0_H0 ;  /* 0x20000018ff197230 */ /* 0x002fe40000004100 */
[----:B--2---:R-:W-:Y:S02]  /*7e40*/  HADD2.F32 R27, -RZ, R22.H0_H0 ;  /* 0x20000016ff1b7230 */ /* 0x004fe40000004100 */
[--C-:B------:R-:W-:Y:S02]  /*7e50*/  HADD2.F32 R18, -RZ, R20.reuse.H0_H0 ;  /* 0x20000014ff127230 */ /* 0x100fe40000004100 */
        /* <DEDUP_REMOVED lines=14> */
.L_x_3217:
[----:B------:R-:W-:Y:S05]  /*7f40*/  BSYNC B2 ;  /* 0x0000000000027941 */ /* 0x000fea0003800000 */
.L_x_3216:
[----:B------:R-:W-:Y:S02]  /*7f50*/  IADD3 R14, R14, 0x8, RZ ;  /* 0x000000080e0e7810 */ /* 0x000fe40007ffe0ff */
.L_x_3215:
[----:B------:R-:W-:Y:S05]  /*7f60*/  BSYNC B1 ;  /* 0x0000000000017941 */ /* 0x000fea0003800000 */
.L_x_3214:
[----:B------:R-:W-:-:S13]  /*7f70*/  LOP3.LUT P1, RZ, R31, 0xfffffff8, RZ, 0xc0, !PT ;  /* 0xfffffff81fff7812 */ /* 0x000fda000782c0ff */
[----:B------:R-:W-:Y:S05]  /*7f80*/  @!P1 BRA `(.L_x_3208) ;  /* 0x0000086000009947 */ /* 0x000fea0003800000 */
[----:B------:R-:W-:Y:S01]  /*7f90*/  LEA R18, R14, UR8, 0x1 ;  /* 0x000000080e127c11 */ /* 0x000fe2000f8e08ff */
[----:B------:R-:W-:Y:S02]  /*7fa0*/  IMAD.U32 R31, RZ, RZ, UR46 ;  /* 0x0000002eff1f7e24 */ /* 0x000fe4000f8e00ff */
[----:B------:R-:W-:Y:S02]  /*7fb0*/  IMAD.MOV.U32 R22, RZ, RZ, RZ ;  /* 0x000000ffff167224 */ /* 0x000fe400078e00ff */
[----:B------:R-:W-:Y:S02]  /*7fc0*/  IMAD R31, R31, -0x2, R18 ;  /* 0xfffffffe1f1f7824 */ /* 0x000fe400078e0212 */
.L_x_3222:
[C---:B------:R-:W-:Y:S01]  /*7fd0*/  ISETP.GE.AND P3, PT, R14.reuse, c[0x0][0x1d4], PT ;  /* 0x000075000e007a0c */ /* 0x040fe20003f66270 */
[----:B------:R-:W-:Y:S01]  /*7fe0*/  BSSY B1, `(.L_x_3218) ;  /* 0x000003f000017945 */ /* 0x000fe20003800000 */
[----:B------:R-:W-:Y:S02]  /*7ff0*/  IADD3 R33, R14, 0x8, RZ ;  /* 0x000000080e217810 */ /* 0x000fe40007ffe0ff */
[----:B------:R-:W-:Y:S02]  /*8000*/  IADD3 R32, R31, R22, RZ ;  /* 0x000000161f207210 */ /* 0x000fe40007ffe0ff */
[----:B------:R-:W-:-:S07]  /*8010*/  ISETP.GE.AND P1, PT, R33, c[0x0][0x1d4], PT ;  /* 0x0000750021007a0c */ /* 0x000fce0003f26270 */
[----:B------:R-:W-:Y:S05]  /*8020*/  @!P3 BRA `(.L_x_3219) ;  /* 0x000003a00000b947 */ /* 0x000fea0003800000 */
[----:B------:R-:W-:Y:S01]  /*8030*/  IABS R21, c[0x0][0x1d4] ;  /* 0x0000750000157a13 */ /* 0x000fe20000000000 */
[----:B------:R-:W-:Y:S01]  /*8040*/  ULDC UR5, c[0x0][0x1d4] ;  /* 0x0000750000057ab9 */ /* 0x000fe20000000800 */
[----:B------:R-:W-:Y:S01]  /*8050*/  IABS R24, R14 ;  /* 0x0000000e00187213 */ /* 0x000fe20000000000 */
[----:B------:R-:W-:Y:S01]  /*8060*/  UIMAD UR5, UR48, UR5, URZ ;  /* 0x00000005300572a4 */ /* 0x000fe2000f8e023f */
[----:B------:R-:W0:Y:S01]  /*8070*/  I2F.RP R20, R21 ;  /* 0x0000001500147306 */ /* 0x000e220000209400 */
[----:B------:R-:W-:Y:S02]  /*8080*/  ISETP.GE.AND P4, PT, R14, RZ, PT ;  /* 0x000000ff0e00720c */ /* 0x000fe40003f86270 */
        /* <DEDUP_REMOVED lines=33> */
[----:B------:R-:W0:Y:S04]  /*82a0*/  LDS.U16 R23, [R32+0x240] ;  /* 0x0002400020177984 */ /* 0x000e280000000400 */
[----:B------:R-:W2:Y:S01]  /*82b0*/  LDG.E.128 R24, [R20.64] ;  /* 0x0000002414187981 */ /* 0x000ea2000c1e1d00 */
[----:B0-----:R-:W-:Y:S02]  /*82c0*/  HADD2.F32 R23, -RZ, R23.H0_H0 ;  /* 0x20000017ff177230 */ /* 0x001fe40000004100 */
[----:B--2---:R-:W-:Y:S02]  /*82d0*/  HADD2.F32 R18, -RZ, R24.H0_H0 ;  /* 0x20000018ff127230 */ /* 0x004fe40000004100 */
[----:B------:R-:W-:-:S02]  /*82e0*/  HADD2.F32 R28, -RZ, R25.H0_H0 ;  /* 0x20000019ff1c7230 */ /* 0x000fc40000004100 */
        /* <DEDUP_REMOVED lines=14> */
.L_x_3219:
[----:B------:R-:W-:Y:S05]  /*83d0*/  BSYNC B1 ;  /* 0x0000000000017941 */ /* 0x000fea0003800000 */
.L_x_3218:
[----:B------:R-:W-:Y:S01]  /*83e0*/  BSSY B1, `(.L_x_3220) ;  /* 0x000003c000017945 */ /* 0x000fe20003800000 */
        /* <DEDUP_REMOVED lines=20> */
[----:B------:R-:W-:-:S05]  /*8530*/  @!P1 IMAD.IADD R18, R18, 0x1, -R21 ;  /* 0x0000000112129824 */ /* 0x000fca00078e0a15 */
[----:B------:R-:W-:-:S13]  /*8540*/  ISETP.GT.U32.AND P1, PT, R21, R18, PT ;  /* 0x000000121500720c */ /* 0x000fda0003f24070 */
[----:B------:R-:W-:Y:S01]  /*8550*/  @!P1 IMAD.IADD R18, R18, 0x1, -R21 ;  /* 0x0000000112129824 */ /* 0x000fe200078e0a15 */
[----:B------:R-:W-:-:S03]  /*8560*/  MOV R21, UR5 ;  /* 0x0000000500157c02 */ /* 0x000fc60008000f00 */
        /* <DEDUP_REMOVED lines=35> */
.L_x_3221:
[----:B------:R-:W-:Y:S05]  /*87a0*/  BSYNC B1 ;  /* 0x0000000000017941 */ /* 0x000fea0003800000 */
.L_x_3220:
[----:B------:R-:W-:Y:S02]  /*87b0*/  IADD3 R14, R14, 0x10, RZ ;  /* 0x000000100e0e7810 */ /* 0x000fe40007ffe0ff */
[----:B------:R-:W-:Y:S02]  /*87c0*/  IADD3 R22, R22, 0x20, RZ ;  /* 0x0000002016167810 */ /* 0x000fe40007ffe0ff */
[----:B------:R-:W-:-:S13]  /*87d0*/  ISETP.GE.AND P1, PT, R14, UR42, PT ;  /* 0x0000002a0e007c0c */ /* 0x000fda000bf26270 */
[----:B------:R-:W-:Y:S05]  /*87e0*/  @!P1 BRA `(.L_x_3222) ;  /* 0xfffff7e000009947 */ /* 0x000fea000383ffff */
.L_x_3208:
[----:B0-----:R-:W-:Y:S05]  /*87f0*/  BSYNC B0 ;  /* 0x0000000000007941 */ /* 0x001fea0003800000 */
.L_x_3207:
[----:B------:R-:W-:Y:S01]  /*8800*/  BSSY B0, `(.L_x_3223) ;  /* 0x000005b000007945 */ /* 0x000fe20003800000 */
[----:B------:R-:W-:Y:S05]  /*8810*/  @P2 BRA `(.L_x_3224) ;  /* 0x0000059000002947 */ /* 0x000fea0003800000 */
[----:B------:R-:W-:Y:S01]  /*8820*/  ULDC.64 UR6, c[0x0][0x240] ;  /* 0x0000900000067ab9 */ /* 0x000fe20000000a00 */
[----:B------:R-:W-:Y:S01]  /*8830*/  IMAD.MOV.U32 R17, RZ, RZ, 0x2 ;  /* 0x00000002ff117424 */ /* 0x000fe200078e00ff */
[----:B------:R-:W-:Y:S02]  /*8840*/  UISETP.NE.U32.AND UP0, UPT, URZ, UR6, UPT ;  /* 0x000000063f00728c */ /* 0x000fe4000bf05070 */
[----:B------:R-:W-:Y:S02]  /*8850*/  ULDC UR5, c[0x0][0x1d8] ;  /* 0x0000760000057ab9 */ /* 0x000fe40000000800 */
[----:B------:R-:W-:Y:S01]  /*8860*/  UISETP.NE.AND.EX UP0, UPT, URZ, UR7, UPT, UP0 ;  /* 0x000000073f00728c */ /* 0x000fe2000bf05300 */
[----:B------:R-:W-:-:S05]  /*8870*/  ISETP.NE.AND P2, PT, R17, c[0x0][0x258], PT ;  /* 0x0000960011007a0c */ /* 0x000fca0003f45270 */
[----:B------:R-:W-:-:S05]  /*8880*/  PLOP3.LUT P3, PT, PT, PT, UP0, 0x80, 0x0 ;  /* 0x000000000000781c */ /* 0x000fca0003f6f008 */
[----:B------:R-:W-:Y:S01]  /*8890*/  @UP0 UIMAD UR5, UR40, UR5, UR49 ;  /* 0x00000005280502a4 */ /* 0x000fe2000f8e0231 */
[----:B------:R-:W-:-:S05]  /*88a0*/  IADD3 R14, R0, UR45, RZ ;  /* 0x0000002d000e7c10 */ /* 0x000fca000fffe0ff */
[----:B------:R-:W-:-:S04]  /*88b0*/  IMAD.U32 R19, RZ, RZ, UR5 ;  /* 0x00000005ff137e24 */ /* 0x000fc8000f8e00ff */
[----:B------:R-:W-:-:S04]  /*88c0*/  @P3 IMAD R18, R19, 0xa0, R0 ;  /* 0x000000a013123824 */ /* 0x000fc800078e0200 */
[----:B------:R-:W-:-:S04]  /*88d0*/  @P3 IMAD.WIDE R18, R18, R17, c[0x0][0x238] ;  /* 0x00008e0012123625 */ /* 0x000fc800078e0211 */
[----:B------:R-:W-:Y:S01]  /*88e0*/  @P2 IMAD.WIDE R16, R14, R17, c[0x0][0x188] ;  /* 0x000062000e102625 */ /* 0x000fe200078e0211 */
[----:B------:R-:W-:Y:S01]  /*88f0*/  UIADD3 UR5, -UR46, UR42, URZ ;  /* 0x0000002a2e057290 */ /* 0x000fe2000fffe13f */
[----:B------:R0:W5:Y:S04]  /*8900*/  @P3 LDG.E.128 R28, [R18.64] ;  /* 0x00000024121c3981 */ /* 0x000168000c1e1d00 */
[----:B--2---:R1:W5:Y:S01]  /*8910*/  @P2 LDG.E.128 R24, [R16.64] ;  /* 0x0000002410182981 */ /* 0x004362000c1e1d00 */
[----:B------:R-:W-:Y:S01]  /*8920*/  ULEA UR5, UR5, UR8, 0x1 ;  /* 0x0000000805057291 */ /* 0x000fe2000f8e083f */
[----:B------:R-:W-:-:S04]  /*8930*/  IMAD.U32 R21, RZ, RZ, UR4 ;  /* 0x00000004ff157e24 */ /* 0x000fc8000f8e00ff */
[----:B------:R-:W-:-:S04]  /*8940*/  IMAD R20, R21, 0xa0, R0 ;  /* 0x000000a015147824 */ /* 0x000fc800078e0200 */
[----:B------:R-:W2:Y:S01]  /*8950*/  LDS.U16 R32, [UR5+0x240] ;  /* 0x00024005ff207984 */ /* 0x000ea20008000400 */
[----:B------:R-:W-:Y:S01]  /*8960*/  UIMAD UR5, UR43, 0xa0, URZ ;  /* 0x000000a02b0578a4 */ /* 0x000fe2000f8e023f */
[----:B0-----:R-:W-:-:S05]  /*8970*/  SHF.R.S32.HI R18, RZ, 0x1f, R20 ;  /* 0x0000001fff127819 */ /* 0x001fca0000011414 */
[----:B------:R-:W-:Y:S01]  /*8980*/  IMAD.U32 R19, RZ, RZ, UR5 ;  /* 0x00000005ff137e24 */ /* 0x000fe2000f8e00ff */
[----:B------:R-:W-:-:S04]  /*8990*/  IADD3 R20, P1, R20, UR5, RZ ;  /* 0x0000000514147c10 */ /* 0x000fc8000ff3e0ff */
[----:B------:R-:W-:Y:S02]  /*89a0*/  LEA.HI.X.SX32 R19, R19, R18, 0x1, P1 ;  /* 0x0000001213137211 */ /* 0x000fe400008f0eff */
[----:B------:R-:W-:-:S04]  /*89b0*/  LEA R18, P1, R20, c[0x0][0x1a0], 0x1 ;  /* 0x0000680014127a11 */ /* 0x000fc800078208ff */
[----:B------:R-:W-:Y:S01]  /*89c0*/  LEA.HI.X R19, R20, c[0x0][0x1a4], R19, 0x1, P1 ;  /* 0x0000690014137a11 */ /* 0x000fe200008f0c13 */
[----:B------:R-:W-:Y:S05]  /*89d0*/  @P2 BRA `(.L_x_3225) ;  /* 0x0000023000002947 */ /* 0x000fea0003800000 */
[----:B-1----:R-:W-:-:S04]  /*89e0*/  IADD3 R16, P1, R14, c[0x0][0x188], RZ ;  /* 0x000062000e107a10 */ /* 0x002fc80007f3e0ff */
[----:B------:R-:W-:-:S05]  /*89f0*/  LEA.HI.X.SX32 R17, R14, c[0x0][0x18c], 0x1, P1 ;  /* 0x000063000e117a11 */ /* 0x000fca00008f0eff */
[----:B------:R-:W3:Y:S01]  /*8a00*/  LDG.E.64 R34, [R16.64] ;  /* 0x0000002410227981 */ /* 0x000ee2000c1e1b00 */
[----:B------:R-:W-:Y:S01]  /*8a10*/  MOV R21, UR39 ;  /* 0x0000002700157c02 */ /* 0x000fe20008000f00 */
[----:B------:R-:W-:-:S05]  /*8a20*/  IMAD.U32 R20, RZ, RZ, UR38 ;  /* 0x00000026ff147e24 */ /* 0x000fca000f8e00ff */
[----:B------:R0:W4:Y:S01]  /*8a30*/  LDG.E R21, [R20.64+0x4] ;  /* 0x0000042414157981 */ /* 0x000122000c1e1900 */
[C-C-:B---3-5:R-:W-:Y:S01]  /*8a40*/  SHF.R.U64 R26, R34.reuse, 0x10, R35.reuse ;  /* 0x00000010221a7819 */ /* 0x168fe20000001223 */
[----:B------:R-:W4:Y:S01]  /*8a50*/  I2F.S8 R23, R35 ;  /* 0x0000002300177306 */ /* 0x000f220000001400 */
[----:B------:R-:W-:Y:S02]  /*8a60*/  PRMT R14, R34, 0x9910, RZ ;  /* 0x00009910220e7816 */ /* 0x000fe400000000ff */
[----:B0-----:R-:W-:Y:S02]  /*8a70*/  PRMT R20, R35, 0x9910, RZ ;  /* 0x0000991023147816 */ /* 0x001fe400000000ff */
[----:B------:R-:W-:Y:S02]  /*8a80*/  PRMT R16, R26, 0x9910, RZ ;  /* 0x000099101a107816 */ /* 0x000fe400000000ff */
[--C-:B------:R-:W-:Y:S01]  /*8a90*/  SHF.R.S32.HI R25, RZ, 0x18, R35.reuse ;  /* 0x00000018ff197819 */ /* 0x100fe20000011423 */
[----:B------:R4:W0:Y:S01]  /*8aa0*/  I2F.S8 R17, R26 ;  /* 0x0000001a00117306 */ /* 0x0008220000001400 */
[----:B------:R-:W-:-:S02]  /*8ab0*/  SHF.R.U32.HI R24, RZ, 0x10, R35 ;  /* 0x00000010ff187819 */ /* 0x000fc40000011623 */
[----:B------:R-:W-:Y:S02]  /*8ac0*/  SHF.R.S32.HI R14, RZ, 0x8, R14 ;  /* 0x00000008ff0e7819 */ /* 0x000fe4000001140e */
[----:B------:R-:W-:Y:S02]  /*8ad0*/  SHF.R.S32.HI R20, RZ, 0x8, R20 ;  /* 0x00000008ff147819 */ /* 0x000fe40000011414 */
[----:B------:R-:W-:Y:S01]  /*8ae0*/  SHF.R.S32.HI R16, RZ, 0x8, R16 ;  /* 0x00000008ff107819 */ /* 0x000fe20000011410 */
[----:B------:R-:W1:Y:S01]  /*8af0*/  I2F.S16 R25, R25 ;  /* 0x0000001900197306 */ /* 0x000e620000101400 */
[----:B----4-:R-:W-:-:S07]  /*8b00*/  FMUL.FTZ R26, R23, R21 ;  /* 0x00000015171a7220 */ /* 0x010fce0000410000 */
[----:B------:R-:W3:Y:S01]  /*8b10*/  I2F.S8 R24, R24 ;  /* 0x0000001800187306 */ /* 0x000ee20000001400 */
[----:B0-----:R-:W-:-:S07]  /*8b20*/  FMUL.FTZ R23, R17, R21 ;  /* 0x0000001511177220 */ /* 0x001fce0000410000 */
[----:B------:R-:W0:Y:S01]  /*8b30*/  I2F.S16 R14, R14 ;  /* 0x0000000e000e7306 */ /* 0x000e220000101400 */
[----:B-1----:R-:W-:-:S07]  /*8b40*/  FMUL.FTZ R27, R25, R21 ;  /* 0x00000015191b7220 */ /* 0x002fce0000410000 */
[----:B------:R-:W1:Y:S01]  /*8b50*/  I2F.S16 R20, R20 ;  /* 0x0000001400147306 */ /* 0x000e620000101400 */
[----:B---3--:R-:W-:-:S05]  /*8b60*/  FMUL.FTZ R24, R24, R21 ;  /* 0x0000001518187220 */ /* 0x008fca0000410000 */
[----:B------:R-:W-:Y:S02]  /*8b70*/  F2FP.PACK_AB R27, R27, R24 ;  /* 0x000000181b1b723e */ /* 0x000fe400000000ff */
[----:B------:R-:W3:Y:S01]  /*8b80*/  I2F.S8 R22, R34 ;  /* 0x0000002200167306 */ /* 0x000ee20000001400 */
[----:B0-----:R-:W-:-:S07]  /*8b90*/  FMUL.FTZ R17, R14, R21 ;  /* 0x000000150e117220 */ /* 0x001fce0000410000 */
[----:B------:R-:W0:Y:S01]  /*8ba0*/  I2F.S16 R16, R16 ;  /* 0x0000001000107306 */ /* 0x000e220000101400 */
[----:B-1----:R-:W-:-:S05]  /*8bb0*/  FMUL.FTZ R25, R20, R21 ;  /* 0x0000001514197220 */ /* 0x002fca0000410000 */
[----:B------:R-:W-:Y:S01]  /*8bc0*/  F2FP.PACK_AB R26, R25, R26 ;  /* 0x0000001a191a723e */ /* 0x000fe200000000ff */
[----:B---3--:R-:W-:-:S05]  /*8bd0*/  FMUL.FTZ R22, R22, R21 ;  /* 0x0000001516167220 */ /* 0x008fca0000410000 */
[----:B------:R-:W-:Y:S01]  /*8be0*/  F2FP.PACK_AB R24, R17, R22 ;  /* 0x000000161118723e */ /* 0x000fe200000000ff */
[----:B0-----:R-:W-:-:S05]  /*8bf0*/  FMUL.FTZ R14, R16, R21 ;  /* 0x00000015100e7220 */ /* 0x001fca0000410000 */
[----:B------:R-:W-:-:S04]  /*8c00*/  F2FP.PACK_AB R25, R14, R23 ;  /* 0x000000170e19723e */ /* 0x000fc800000000ff */
.L_x_3225:
[----:B-1---5:R-:W-:Y:S01]  /*8c10*/  HFMA2.MMA R4, R24, 1, 1, R4 ;  /* 0x3c003c0018047835 */ /* 0x022fe20000000004 */
[----:B------:R-:W-:Y:S01]  /*8c20*/  HADD2 R5, R25, R5 ;  /* 0x0000000519057230 */ /* 0x000fe20000000000 */
[----:B------:R-:W-:Y:S01]  /*8c30*/  HFMA2.MMA R6, R26, 1, 1, R6 ;  /* 0x3c003c001a067835 */ /* 0x000fe20000000006 */
[----:B------:R-:W-:Y:S02]  /*8c40*/  HADD2 R7, R27, R7 ;  /* 0x000000071b077230 */ /* 0x000fe40000000000 */
[----:B--2---:R-:W-:Y:S02]  /*8c50*/  HADD2.F32 R32, -RZ, R32.H0_H0 ;  /* 0x20000020ff207230 */ /* 0x004fe40000004100 */
[----:B------:R-:W-:Y:S02]  /*8c60*/  @P3 HFMA2.MMA R5, R5, R29, -RZ ;  /* 0x0000001d05053235 */ /* 0x000fe400001000ff */
[----:B------:R-:W-:Y:S01]  /*8c70*/  @P3 HFMA2.MMA R7, R7, R31, -RZ ;  /* 0x0000001f07073235 */ /* 0x000fe200001000ff */
[----:B------:R-:W-:-:S02]  /*8c80*/  @P3 HMUL2 R4, R4, R28 ;  /* 0x0000001c04043232 */ /* 0x000fc40000000000 */
[----:B------:R-:W-:-:S03]  /*8c90*/  @P3 HMUL2 R6, R6, R30 ;  /* 0x0000001e06063232 */ /* 0x000fc60000000000 */
[--C-:B------:R-:W-:Y:S02]  /*8ca0*/  HADD2.F32 R17, -RZ, R4.reuse.H0_H0 ;  /* 0x20000004ff117230 */ /* 0x100fe40000004100 */
[----:B------:R0:W-:Y:S01]  /*8cb0*/  STG.E.128 [R18.64], R4 ;  /* 0x0000000412007986 */ /* 0x0001e2000c101d24 */
[----:B------:R-:W-:Y:S02]  /*8cc0*/  HADD2.F32 R14, -RZ, R4.H1_H1 ;  /* 0x30000004ff0e7230 */ /* 0x000fe40000004100 */
[--C-:B------:R-:W-:Y:S01]  /*8cd0*/  HADD2.F32 R16, -RZ, R5.reuse.H0_H0 ;  /* 0x20000005ff107230 */ /* 0x100fe20000004100 */
[C---:B------:R-:W-:Y:S01]  /*8ce0*/  FFMA.FTZ R2, R32.reuse, R17, R2 ;  /* 0x0000001120027223 */ /* 0x040fe20000010002 */
[----:B------:R-:W-:Y:S01]  /*8cf0*/  HADD2.F32 R21, -RZ, R5.H1_H1 ;  /* 0x30000005ff157230 */ /* 0x000fe20000004100 */
[C---:B------:R-:W-:Y:S01]  /*8d00*/  FFMA.FTZ R9, R32.reuse, R14, R9 ;  /* 0x0000000e20097223 */ /* 0x040fe20000010009 */
[--C-:B------:R-:W-:Y:S01]  /*8d10*/  HADD2.F32 R23, -RZ, R6.reuse.H0_H0 ;  /* 0x20000006ff177230 */ /* 0x100fe20000004100 */
        /* <DEDUP_REMOVED lines=9> */
.L_x_3224:
[----:B0-----:R-:W-:Y:S05]  /*8db0*/  BSYNC B0 ;  /* 0x0000000000007941 */ /* 0x001fea0003800000 */
.L_x_3223:
[----:B------:R-:W-:Y:S06]  /*8dc0*/  BAR.SYNC.DEFER_BLOCKING 0x0 ;  /* 0x0000000000007b1d */ /* 0x000fec0000010000 */
[----:B------:R-:W-:Y:S05]  /*8dd0*/  @P0 BRA `(.L_x_3226) ;  /* 0x0000065000000947 */ /* 0x000fea0003800000 */
[----:B-----5:R-:W0:Y:S01]  /*8de0*/  S2R R7, SR_TID.X ;  /* 0x0000000000077919 */ /* 0x020e220000002100 */
[----:B------:R-:W-:-:S05]  /*8df0*/  IMAD R15, R15, 0xa0, R0 ;  /* 0x000000a00f0f7824 */ /* 0x000fca00078e0200 */
[----:B------:R-:W-:Y:S02]  /*8e00*/  LEA R15, R15, 0x240, 0x1 ;  /* 0x000002400f0f7811 */ /* 0x000fe400078e08ff */
[C---:B0-----:R-:W-:Y:S02]  /*8e10*/  LOP3.LUT R4, R7.reuse, 0xffffff80, RZ, 0xc0, !PT ;  /* 0xffffff8007047812 */ /* 0x041fe400078ec0ff */
[C---:B------:R-:W-:Y:S02]  /*8e20*/  LOP3.LUT R5, R7.reuse, 0xffffffc0, RZ, 0xc0, !PT ;  /* 0xffffffc007057812 */ /* 0x040fe400078ec0ff */
[----:B------:R-:W-:Y:S02]  /*8e30*/  ISETP.NE.AND P1, PT, R4, 0x80, PT ;  /* 0x000000800400780c */ /* 0x000fe40003f25270 */
[C---:B------:R-:W-:Y:S02]  /*8e40*/  LOP3.LUT R6, R7.reuse, 0xffffffe0, RZ, 0xc0, !PT ;  /* 0xffffffe007067812 */ /* 0x040fe400078ec0ff */
[----:B------:R-:W-:-:S02]  /*8e50*/  ISETP.GT.AND P2, PT, R7, 0x7f, PT ;  /* 0x0000007f0700780c */ /* 0x000fc40003f44270 */
[C---:B------:R-:W-:Y:S02]  /*8e60*/  ISETP.GT.AND P4, PT, R7.reuse, 0x3f, PT ;  /* 0x0000003f0700780c */ /* 0x040fe40003f84270 */
[----:B------:R-:W-:Y:S02]  /*8e70*/  ISETP.GT.AND P6, PT, R7, 0x1f, PT ;  /* 0x0000001f0700780c */ /* 0x000fe40003fc4270 */
[----:B------:R-:W-:Y:S02]  /*8e80*/  ISETP.NE.AND P3, PT, R5, 0x40, PT ;  /* 0x000000400500780c */ /* 0x000fe40003f65270 */
[----:B------:R-:W-:Y:S01]  /*8e90*/  ISETP.NE.AND P5, PT, R6, 0x20, PT ;  /* 0x000000200600780c */ /* 0x000fe20003fa5270 */
[----:B------:R-:W-:Y:S05]  /*8ea0*/  @P1 BRA `(.L_x_3227) ;  /* 0x0000005000001947 */ /* 0x000fea0003800000 */
[----:B------:R-:W-:Y:S02]  /*8eb0*/  F2FP.PACK_AB R4, R9, R2 ;  /* 0x000000020904723e */ /* 0x000fe400000000ff */
[----:B------:R-:W-:Y:S02]  /*8ec0*/  F2FP.PACK_AB R5, R8, R3 ;  /* 0x000000030805723e */ /* 0x000fe400000000ff */
[----:B------:R-:W-:-:S02]  /*8ed0*/  F2FP.PACK_AB R6, R11, R10 ;  /* 0x0000000a0b06723e */ /* 0x000fc400000000ff */
[----:B------:R-:W-:-:S05]  /*8ee0*/  F2FP.PACK_AB R7, R13, R12 ;  /* 0x0000000c0d07723e */ /* 0x000fca00000000ff */
[----:B------:R0:W-:Y:S02]  /*8ef0*/  STS.128 [R15+-0x500], R4 ;  /* 0xfffb00040f007388 */ /* 0x0001e40000000c00 */
.L_x_3227:
        /* <DEDUP_REMOVED lines=21> */
.L_x_3229:
[----:B------:R-:W-:Y:S05]  /*9050*/  BSYNC B0 ;  /* 0x0000000000007941 */ /* 0x000fea0003800000 */
.L_x_3228:
        /* <DEDUP_REMOVED lines=8> */
.L_x_3231:
[----:B------:R-:W-:Y:S05]  /*90e0*/  BSYNC B0 ;  /* 0x0000000000007941 */ /* 0x000fea0003800000 */
.L_x_3230:
        /* <DEDUP_REMOVED lines=20> */
.L_x_3233:
[----:B------:R-:W-:Y:S05]  /*9230*/  BSYNC B0 ;  /* 0x0000000000007941 */ /* 0x000fea0003800000 */
.L_x_3232:
        /* <DEDUP_REMOVED lines=8> */
.L_x_3235:
[----:B------:R-:W-:Y:S05]  /*92c0*/  BSYNC B0 ;  /* 0x0000000000007941 */ /* 0x000fea0003800000 */
.L_x_3234:
        /* <DEDUP_REMOVED lines=20> */
.L_x_3237:
[----:B------:R-:W-:Y:S05]  /*9410*/  BSYNC B0 ;  /* 0x0000000000007941 */ /* 0x000fea0003800000 */
.L_x_3236:
[----:B------:R-:W-:Y:S06]  /*9420*/  BAR.SYNC.DEFER_BLOCKING 0x0 ;  /* 0x0000000000007b1d */ /* 0x000fec0000010000 */
.L_x_3226:
[----:B0----5:R-:W0:Y:S02]  /*9430*/  S2R R4, SR_TID.X ;  /* 0x0000000000047919 */ /* 0x021e240000002100 */
[----:B0-----:R-:W-:-:S04]  /*9440*/  IADD3 R4, R4, 0x1f, RZ ;  /* 0x0000001f04047810 */ /* 0x001fc80007ffe0ff */
[----:B------:R-:W-:-:S13]  /*9450*/  ISETP.GT.U32.OR P0, PT, R4, 0x3e, P0 ;  /* 0x0000003e0400780c */ /* 0x000fda0000704470 */
[----:B------:R-:W-:Y:S05]  /*9460*/  @P0 EXIT ;  /* 0x000000000000094d */ /* 0x000fea0003800000 */
[----:B------:R-:W-:-:S05]  /*9470*/  IMAD.MOV.U32 R5, RZ, RZ, 0x2 ;  /* 0x00000002ff057424 */ /* 0x000fca00078e00ff */
[----:B------:R-:W-:-:S13]  /*9480*/  ISETP.NE.AND P0, PT, R5, c[0x0][0x258], PT ;  /* 0x0000960005007a0c */ /* 0x000fda0003f05270 */
[----:B------:R-:W-:Y:S05]  /*9490*/  @!P0 BRA `(.L_x_3238) ;  /* 0x000000c000008947 */ /* 0x000fea0003800000 */
[----:B------:R-:W-:Y:S01]  /*94a0*/  IMAD.U32 R7, RZ, RZ, UR44 ;  /* 0x0000002cff077e24 */ /* 0x000fe2000f8e00ff */
[----:B------:R-:W-:Y:S02]  /*94b0*/  F2FP.PACK_AB R9, R9, R2 ;  /* 0x000000020909723e */ /* 0x000fe400000000ff */
[----:B------:R-:W-:Y:S01]  /*94c0*/  F2FP.PACK_AB R3, R8, R3 ;  /* 0x000000030803723e */ /* 0x000fe200000000ff */
[----:B------:R-:W-:Y:S01]  /*94d0*/  IMAD R4, R7, 0xa0, R0 ;  /* 0x000000a007047824 */ /* 0x000fe200078e0200 */
[----:B------:R-:W-:Y:S02]  /*94e0*/  F2FP.PACK_AB R11, R11, R10 ;  /* 0x0000000a0b0b723e */ /* 0x000fe400000000ff */
[----:B------:R-:W-:Y:S01]  /*94f0*/  F2FP.PACK_AB R13, R13, R12 ;  /* 0x0000000c0d0d723e */ /* 0x000fe200000000ff */
[----:B------:R-:W-:-:S05]  /*9500*/  IMAD.WIDE R4, R4, R5, c[0x0][0x160] ;  /* 0x0000580004047625 */ /* 0x000fca00078e0205 */
[----:B------:R-:W-:Y:S04]  /*9510*/  STG.E [R4.64], R9 ;  /* 0x0000000904007986 */ /* 0x000fe8000c101924 */
[----:B------:R-:W-:Y:S04]  /*9520*/  STG.E [R4.64+0x4], R3 ;  /* 0x0000040304007986 */ /* 0x000fe8000c101924 */
[----:B------:R-:W-:Y:S04]  /*9530*/  STG.E [R4.64+0x8], R11 ;  /* 0x0000080b04007986 */ /* 0x000fe8000c101924 */
[----:B------:R-:W-:Y:S01]  /*9540*/  STG.E [R4.64+0xc], R13 ;  /* 0x00000c0d04007986 */ /* 0x000fe2000c101924 */
[----:B------:R-:W-:Y:S05]  /*9550*/  EXIT ;  /* 0x000000000000794d */ /* 0x000fea0003800000 */
.L_x_3238:
[----:B------:R-:W-:Y:S02]  /*9560*/  IMAD.MOV.U32 R4, RZ, RZ, c[0x0][0x250] ;  /* 0x00009400ff047624 */ /* 0x000fe400078e00ff */
[----:B------:R-:W-:-:S05]  /*9570*/  IMAD.MOV.U32 R5, RZ, RZ, c[0x0][0x254] ;  /* 0x00009500ff057624 */ /* 0x000fca00078e00ff */
[----:B------:R-:W3:Y:S02]  /*9580*/  LDG.E R4, [R4.64] ;  /* 0x0000002404047981 */ /* 0x000ee4000c1e1900 */
[C---:B---3--:R-:W-:Y:S02]  /*9590*/  FMUL.FTZ R9, R4.reuse, R9 ;  /* 0x0000000904097220 */ /* 0x048fe40000410000 */
        /* <DEDUP_REMOVED lines=9> */
[----:B------:R-:W3:Y:S01]  /*9630*/  F2I.S8.NTZ R8, R8 ;  /* 0x0000000800087305 */ /* 0x000ee20000202100 */
[----:B0-----:R-:W-:-:S07]  /*9640*/  PRMT R5, R9, 0x8880, RZ ;  /* 0x0000888009057816 */ /* 0x001fce00000000ff */
[----:B------:R-:W0:Y:S01]  /*9650*/  F2I.S8.NTZ R10, R10 ;  /* 0x0000000a000a7305 */ /* 0x000e220000202100 */
[----:B-1----:R-:W-:Y:S02]  /*9660*/  PRMT R6, R3, 0x8880, RZ ;  /* 0x0000888003067816 */ /* 0x002fe400000000ff */
[----:B------:R-:W-:Y:S02]  /*9670*/  PRMT R3, R5, 0x7710, RZ ;  /* 0x0000771005037816 */ /* 0x000fe400000000ff */
[----:B------:R-:W-:Y:S02]  /*9680*/  PRMT R5, R6, 0x7710, RZ ;  /* 0x0000771006057816 */ /* 0x000fe400000000ff */
[----:B------:R-:W-:Y:S01]  /*9690*/  LOP3.LUT R15, R3, 0xff, RZ, 0xc0, !PT ;  /* 0x000000ff030f7812 */ /* 0x000fe200078ec0ff */
[----:B------:R-:W1:Y:S01]  /*96a0*/  F2I.S8.NTZ R11, R11 ;  /* 0x0000000b000b7305 */ /* 0x000e620000202100 */
[----:B---3--:R-:W-:Y:S02]  /*96b0*/  PRMT R7, R8, 0x8880, RZ ;  /* 0x0000888008077816 */ /* 0x008fe400000000ff */
[----:B------:R-:W-:-:S02]  /*96c0*/  LOP3.LUT R8, R5, 0xff, RZ, 0xc0, !PT ;  /* 0x000000ff05087812 */ /* 0x000fc400078ec0ff */
[----:B------:R-:W-:Y:S02]  /*96d0*/  PRMT R6, R7, 0x7710, RZ ;  /* 0x0000771007067816 */ /* 0x000fe400000000ff */
[----:B------:R-:W-:Y:S01]  /*96e0*/  SHF.L.U64.HI R9, R15, 0x8, RZ ;  /* 0x000000080f097819 */ /* 0x000fe200000102ff */
[----:B------:R-:W3:Y:S01]  /*96f0*/  F2I.S8.NTZ R2, R2 ;  /* 0x0000000200027305 */ /* 0x000ee20000202100 */
[----:B------:R-:W-:Y:S02]  /*9700*/  LOP3.LUT R7, R6, 0xff, RZ, 0xc0, !PT ;  /* 0x000000ff06077812 */ /* 0x000fe400078ec0ff */
[----:B0-----:R-:W-:Y:S02]  /*9710*/  PRMT R3, R10, 0x8880, RZ ;  /* 0x000088800a037816 */ /* 0x001fe400000000ff */
[----:B------:R-:W-:Y:S02]  /*9720*/  SHF.L.U64.HI R6, R8, 0x10, RZ ;  /* 0x0000001008067819 */ /* 0x000fe400000102ff */
[----:B------:R-:W-:Y:S01]  /*9730*/  SHF.L.U64.HI R5, R7, 0x18, RZ ;  /* 0x0000001807057819 */ /* 0x000fe200000102ff */
[----:B------:R-:W0:Y:S01]  /*9740*/  F2I.S8.NTZ R12, R12 ;  /* 0x0000000c000c7305 */ /* 0x000e220000202100 */
[----:B------:R-:W-:-:S02]  /*9750*/  PRMT R3, R3, 0x7710, RZ ;  /* 0x0000771003037816 */ /* 0x000fc400000000ff */
[----:B-1----:R-:W-:Y:S02]  /*9760*/  PRMT R11, R11, 0x8880, RZ ;  /* 0x000088800b0b7816 */ /* 0x002fe400000000ff */
[----:B------:R-:W-:Y:S01]  /*9770*/  LOP3.LUT R5, R5, R6, R9, 0xfe, !PT ;  /* 0x0000000605057212 */ /* 0x000fe200078efe09 */
[----:B------:R-:W-:Y:S01]  /*9780*/  IMAD.U32 R9, RZ, RZ, UR44 ;  /* 0x0000002cff097e24 */ /* 0x000fe2000f8e00ff */
[----:B------:R-:W-:Y:S01]  /*9790*/  LOP3.LUT R6, R3, 0xff, RZ, 0xc0, !PT ;  /* 0x000000ff03067812 */ /* 0x000fe200078ec0ff */
[----:B------:R-:W1:Y:S01]  /*97a0*/  F2I.S8.NTZ R4, R4 ;  /* 0x0000000400047305 */ /* 0x000e620000202100 */
[----:B---3--:R-:W-:Y:S01]  /*97b0*/  PRMT R2, R2, 0x8880, RZ ;  /* 0x0000888002027816 */ /* 0x008fe200000000ff */
[----:B------:R-:W-:Y:S01]  /*97c0*/  IMAD R9, R9, 0xa0, R0 ;  /* 0x000000a009097824 */ /* 0x000fe200078e0200 */
[----:B------:R-:W-:Y:S02]  /*97d0*/  PRMT R3, R11, 0x7710, RZ ;  /* 0x000077100b037816 */ /* 0x000fe400000000ff */
[----:B------:R-:W-:-:S02]  /*97e0*/  LOP3.LUT R6, R6, 0xffffff00, R5, 0xf8, !PT ;  /* 0xffffff0006067812 */ /* 0x000fc400078ef805 */
[----:B------:R-:W-:Y:S02]  /*97f0*/  PRMT R2, R2, 0x7710, RZ ;  /* 0x0000771002027816 */ /* 0x000fe400000000ff */
[----:B0-----:R-:W-:Y:S02]  /*9800*/  PRMT R12, R12, 0x8880, RZ ;  /* 0x000088800c0c7816 */ /* 0x001fe400000000ff */
[----:B------:R-:W-:Y:S02]  /*9810*/  PRMT R3, R3, 0x7604, RZ ;  /* 0x0000760403037816 */ /* 0x000fe400000000ff */
[----:B------:R-:W-:Y:S02]  /*9820*/  PRMT R0, R12, 0x7710, RZ ;  /* 0x000077100c007816 */ /* 0x000fe400000000ff */
[----:B------:R-:W-:Y:S02]  /*9830*/  PRMT R5, R2, 0x6540, R15 ;  /* 0x0000654002057816 */ /* 0x000fe4000000000f */
[----:B------:R-:W-:-:S02]  /*9840*/  LOP3.LUT R3, R3, 0xffff00ff, R6, 0xf8, !PT ;  /* 0xffff00ff03037812 */ /* 0x000fc400078ef806 */
[----:B------:R-:W-:Y:S02]  /*9850*/  PRMT R0, R0, 0x7054, RZ ;  /* 0x0000705400007816 */ /* 0x000fe400000000ff */
[----:B------:R-:W-:Y:S02]  /*9860*/  SHF.L.U32 R2, R8, 0x10, RZ ;  /* 0x0000001008027819 */ /* 0x000fe400000006ff */
[----:B-1----:R-:W-:Y:S02]  /*9870*/  PRMT R6, R4, 0x8880, RZ ;  /* 0x0000888004067816 */ /* 0x002fe400000000ff */
[----:B------:R-:W-:Y:S02]  /*9880*/  LOP3.LUT R3, R0, 0xff00ffff, R3, 0xf8, !PT ;  /* 0xff00ffff00037812 */ /* 0x000fe400078ef803 */
[----:B------:R-:W-:Y:S02]  /*9890*/  LOP3.LUT R2, R2, 0xff00ffff, R5, 0xf8, !PT ;  /* 0xff00ffff02027812 */ /* 0x000fe400078ef805 */
[----:B------:R-:W-:-:S02]  /*98a0*/  IADD3 R4, P0, R9, c[0x0][0x160], RZ ;  /* 0x0000580009047a10 */ /* 0x000fc40007f1e0ff */
[----:B------:R-:W-:Y:S02]  /*98b0*/  PRMT R0, R6, 0x7710, RZ ;  /* 0x0000771006007816 */ /* 0x000fe400000000ff */
[----:B------:R-:W-:Y:S02]  /*98c0*/  PRMT R2, R2, 0x4210, R7 ;  /* 0x0000421002027816 */ /* 0x000fe40000000007 */
[----:B------:R-:W-:Y:S02]  /*98d0*/  LEA.HI.X.SX32 R5, R9, c[0x0][0x164], 0x1, P0 ;  /* 0x0000590009057a11 */ /* 0x000fe400000f0eff */
[----:B------:R-:W-:-:S05]  /*98e0*/  PRMT R3, R3, 0x4210, R0 ;  /* 0x0000421003037816 */ /* 0x000fca0000000000 */
[----:B------:R-:W-:Y:S01]  /*98f0*/  STG.E.64 [R4.64], R2 ;  /* 0x0000000204007986 */ /* 0x000fe2000c101b24 */
[----:B------:R-:W-:Y:S05]  /*9900*/  EXIT ;  /* 0x000000000000794d */ /* 0x000fea0003800000 */
.L_x_3125:
[----:B------:R-:W-:Y:S01]  /*9910*/  IMAD.MOV.U32 R5, RZ, RZ, 0x10 ;  /* 0x00000010ff057424 */ /* 0x000fe200078e00ff */
[----:B0-----:R-:W-:Y:S01]  /*9920*/  MOV R2, 0x9960 ;  /* 0x0000996000027802 */ /* 0x001fe20000000f00 */
[----:B------:R-:W-:Y:S02]  /*9930*/  IMAD.MOV.U32 R0, RZ, RZ, 0x1f ;  /* 0x0000001fff007424 */ /* 0x000fe400078e00ff */
[----:B------:R-:W-:Y:S02]  /*9940*/  IMAD.MOV.U32 R7, RZ, RZ, -0x1 ;  /* 0xffffffffff077424 */ /* 0x000fe400078e00ff */
[----:B------:R-:W-:Y:S05]  /*9950*/  CALL.REL.NOINC `($__internal_10_$__cuda_sm70_shflsync_bfly_p) ;  /* 0x000001b000007944 */ /* 0x000fea0003c00000 */
[----:B01----:R-:W-:Y:S05]  /*9960*/  BRA `(.L_x_3239) ;  /* 0xffff8de000007947 */ /* 0x003fea000383ffff */
.L_x_3126:
[----:B-1----:R-:W-:Y:S01]  /*9970*/  IMAD.MOV.U32 R4, RZ, RZ, R9 ;  /* 0x000000ffff047224 */ /* 0x002fe200078e0009 */
[----:B------:R-:W-:Y:S01]  /*9980*/  MOV R5, 0x8 ;  /* 0x0000000800057802 */ /* 0x000fe20000000f00 */
[----:B------:R-:W-:Y:S01]  /*9990*/  IMAD.MOV.U32 R0, RZ, RZ, 0x1f ;  /* 0x0000001fff007424 */ /* 0x000fe200078e00ff */
[----:B0-----:R-:W-:Y:S01]  /*99a0*/  MOV R2, 0x99d0 ;  /* 0x000099d000027802 */ /* 0x001fe20000000f00 */
[----:B------:R-:W-:Y:S02]  /*99b0*/  IMAD.MOV.U32 R7, RZ, RZ, -0x1 ;  /* 0xffffffffff077424 */ /* 0x000fe400078e00ff */
[----:B------:R-:W-:Y:S05]  /*99c0*/  CALL.REL.NOINC `($__internal_10_$__cuda_sm70_shflsync_bfly_p) ;  /* 0x0000014000007944 */ /* 0x000fea0003c00000 */
[----:B01----:R-:W-:Y:S01]  /*99d0*/  FADD.FTZ R4, R9, R0 ;  /* 0x0000000009047221 */ /* 0x003fe20000010000 */
[----:B------:R-:W-:Y:S01]  /*99e0*/  MOV R7, 0xffffffff ;  /* 0xffffffff00077802 */ /* 0x000fe20000000f00 */
[----:B------:R-:W-:Y:S01]  /*99f0*/  IMAD.MOV.U32 R5, RZ, RZ, 0x4 ;  /* 0x00000004ff057424 */ /* 0x000fe200078e00ff */
[----:B------:R-:W-:Y:S01]  /*9a00*/  MOV R2, 0x9a30 ;  /* 0x00009a3000027802 */ /* 0x000fe20000000f00 */
[----:B------:R-:W-:-:S02]  /*9a10*/  IMAD.MOV.U32 R0, RZ, RZ, 0x1f ;  /* 0x0000001fff007424 */ /* 0x000fc400078e00ff */
[----:B------:R-:W-:Y:S05]  /*9a20*/  CALL.REL.NOINC `($__internal_10_$__cuda_sm70_shflsync_bfly_p) ;  /* 0x000000e000007944 */ /* 0x000fea0003c00000 */
[----:B01----:R-:W-:Y:S01]  /*9a30*/  FADD.FTZ R4, R4, R0 ;  /* 0x0000000004047221 */ /* 0x003fe20000010000 */
[----:B------:R-:W-:Y:S01]  /*9a40*/  MOV R2, 0x9a90 ;  /* 0x00009a9000027802 */ /* 0x000fe20000000f00 */
[----:B------:R-:W-:-:S02]  /*9a50*/  IMAD.MOV.U32 R5, RZ, RZ, 0x2 ;  /* 0x00000002ff057424 */ /* 0x000fc400078e00ff */
[----:B------:R-:W-:Y:S02]  /*9a60*/  IMAD.MOV.U32 R0, RZ, RZ, 0x1f ;  /* 0x0000001fff007424 */ /* 0x000fe400078e00ff */
[----:B------:R-:W-:Y:S02]  /*9a70*/  IMAD.MOV.U32 R7, RZ, RZ, -0x1 ;  /* 0xffffffffff077424 */ /* 0x000fe400078e00ff */
[----:B------:R-:W-:Y:S05]  /*9a80*/  CALL.REL.NOINC `($__internal_10_$__cuda_sm70_shflsync_bfly_p) ;  /* 0x0000008000007944 */ /* 0x000fea0003c00000 */
[----:B01----:R-:W-:Y:S01]  /*9a90*/  FADD.FTZ R4, R4, R0 ;  /* 0x0000000004047221 */ /* 0x003fe20000010000 */
[----:B------:R-:W-:Y:S01]  /*9aa0*/  HFMA2.MMA R0, -RZ, RZ, 0, 1.847743988037109375e-06 ;  /* 0x0000001fff007435 */ /* 0x000fe200000001ff */
[----:B------:R-:W-:Y:S01]  /*9ab0*/  IMAD.MOV.U32 R5, RZ, RZ, 0x1 ;  /* 0x00000001ff057424 */ /* 0x000fe200078e00ff */
[----:B------:R-:W-:Y:S01]  /*9ac0*/  MOV R2, 0x9af0 ;  /* 0x00009af000027802 */ /* 0x000fe20000000f00 */
[----:B------:R-:W-:-:S03]  /*9ad0*/  IMAD.MOV.U32 R7, RZ, RZ, -0x1 ;  /* 0xffffffffff077424 */ /* 0x000fc600078e00ff */
[----:B------:R-:W-:Y:S05]  /*9ae0*/  CALL.REL.NOINC `($__internal_10_$__cuda_sm70_shflsync_bfly_p) ;  /* 0x0000002000007944 */ /* 0x000fea0003c00000 */
[----:B01----:R-:W-:Y:S01]  /*9af0*/  IMAD.MOV.U32 R5, RZ, RZ, R0 ;  /* 0x000000ffff057224 */ /* 0x003fe200078e0000 */
[----:B------:R-:W-:Y:S05]  /*9b00*/  BRA `(.L_x_3240) ;  /* 0xffff8cd000007947 */ /* 0x000fea000383ffff */
        .weak           $__internal_10_$__cuda_sm70_shflsync_bfly_p
        .type           $__internal_10_$__cuda_sm70_shflsync_bfly_p,@function
        .size           $__internal_10_$__cuda_sm70_shflsync_bfly_p,(.L_x_4316 - $__internal_10_$__cuda_sm70_shflsync_bfly_p)
$__internal_10_$__cuda_sm70_shflsync_bfly_p:
[----:B------:R-:W-:Y:S01]  /*9b10*/  IMAD.MOV.U32 R3, RZ, RZ, 0x0 ;  /* 0x00000000ff037424 */ /* 0x000fe200078e00ff */
[----:B------:R-:W-:Y:S04]  /*9b20*/  WARPSYNC R7 ;  /* 0x0000000700007348 */ /* 0x000fe80003800000 */
[----:B------:R0:W1:Y:S01]  /*9b30*/  SHFL.BFLY PT, R0, R4, R5, R0 ;  /* 0x0c00000504007389 */ /* 0x00006200000e0000 */
[----:B------:R-:W-:Y:S05]  /*9b40*/  RET.REL.NODEC R2 `(_ZN4mmha33masked_multihead_attention_kernelItLi160ELi256ELi1ELi32ELi256ELb0ELb1EEEv26Multihead_attention_paramsIT_XT5_EE) ;  /* 0xffff64b002007950 */ /* 0x000fea0003c3ffff */
.L_x_3241:
        /* <DEDUP_REMOVED lines=11> */
.L_x_4316:


//--------------------- .text._ZN4mmha33masked_multihead_attention_kernelItLi160ELi256ELi2ELi32ELi128ELb0ELb1EEEv26Multihead_attention_paramsIT_XT5_EE --------------------------
	.section	.text._ZN4mmha33masked_multihead_attention_kernelItLi160ELi256ELi2ELi32ELi128ELb0ELb1EEEv26Multihead_attention_paramsIT_XT5_EE,"ax",@progbits
	.sectioninfo	@"SHI_REGISTERS=167"
	.align	128
        .global         _ZN4mmha33masked_multihead_attention_kernelItLi160ELi256ELi2ELi32ELi128ELb0ELb1EEEv26Multihead_attention_paramsIT_XT5_EE
        .type           _ZN4mmha33masked_multihead_attention_kernelItLi160ELi256ELi2ELi32ELi128ELb0ELb1EEEv26Multihead_attention_paramsIT_XT5_EE,@function
        .size           _ZN4mmha33masked_multihead_attention_kernelItLi160ELi256ELi2ELi32ELi128ELb0ELb1EEEv26Multihead_attention_paramsIT_XT5_EE,(.L_x_4317 - _ZN4mmha33masked_multihead_attention_kernelItLi160ELi256ELi2ELi32ELi128ELb0ELb1EEEv26Multihead_attention_paramsIT_XT5_EE)
        .other          _ZN4mmha33masked_multihead_attention_kernelItLi160ELi256ELi2ELi32ELi128ELb0ELb1EEEv26Multihead_attention_paramsIT_XT5_EE,@"STO_CUDA_ENTRY STV_DEFAULT"
_ZN4mmha33masked_multihead_attention_kernelItLi160ELi256ELi2ELi32ELi128ELb0ELb1EEEv26Multihead_attention_paramsIT_XT5_EE:
.text._ZN4mmha33masked_multihead_attention_kernelItLi160ELi256ELi2ELi32ELi128ELb0ELb1EEEv26Multihead_attention_paramsIT_XT5_EE:
        /* <DEDUP_REMOVED lines=11> */
.L_x_3242:
[----:B------:R-:W-:Y:S02]  /*00b0*/  ISETP.NE.U32.AND P0, PT, RZ, c[0x0][0x280], PT ;  /* 0x0000a000ff007a0c */ /* 0x000fe40003f05070 */
[----:B------:R-:W-:Y:S02]  /*00c0*/  IABS R3, c[0x0][0x1d0] ;  /* 0x0000740000037a13 */ /* 0x000fe40000000000 */
[----:B------:R-:W-:Y:S02]  /*00d0*/  ISETP.NE.AND.EX P0, PT, RZ, c[0x0][0x284], PT, P0 ;  /* 0x0000a100ff007a0c */ /* 0x000fe40003f05300 */
[----:B------:R-:W1:Y:S11]  /*00e0*/  I2F.RP R0, R3 ;  /* 0x0000000300007306 */ /* 0x000e760000209400 */
[----:B------:R-:W-:-:S04]  /*00f0*/  @P0 IMAD.MOV.U32 R5, RZ, RZ, 0x4 ;  /* 0x00000004ff050424 */ /* 0x000fc800078e00ff */
[----:B0-----:R-:W-:Y:S01]  /*0100*/  @P0 IMAD.WIDE R4, R2, R5, c[0x0][0x280] ;  /* 0x0000a00002040625 */ /* 0x001fe200078e0205 */
[----:B-1----:R-:W0:Y:S04]  /*0110*/  MUFU.RCP R0, R0 ;  /* 0x0000000000007308 */ /* 0x002e280000001000 */
[----:B------:R1:W2:Y:S01]  /*0120*/  @P0 LDG.E R17, [R4.64] ;  /* 0x0000002404110981 */ /* 0x0002a2000c1e1900 */
[----:B0-----:R-:W-:-:S04]  /*0130*/  IADD3 R6, R0, 0xffffffe, RZ ;  /* 0x0ffffffe00067810 */ /* 0x001fc80007ffe0ff */
[----:B------:R0:W3:Y:S01]  /*0140*/  F2I.FTZ.U32.TRUNC.NTZ R7, R6 ;  /* 0x0000000600077305 */ /* 0x0000e2000021f000 */
[----:B------:R-:W-:Y:S01]  /*0150*/  IABS R0, R2 ;  /* 0x0000000200007213 */ /* 0x000fe20000000000 */
[----:B0-----:R-:W-:Y:S02]  /*0160*/  IMAD.MOV.U32 R6, RZ, RZ, RZ ;  /* 0x000000ffff067224 */ /* 0x001fe400078e00ff */
[----:B---3--:R-:W-:-:S04]  /*0170*/  IMAD.MOV R8, RZ, RZ, -R7 ;  /* 0x000000ffff087224 */ /* 0x008fc800078e0a07 */
[----:B------:R-:W-:-:S04]  /*0180*/  IMAD R9, R8, R3, RZ ;  /* 0x0000000308097224 */ /* 0x000fc800078e02ff */
[----:B------:R-:W-:-:S06]  /*0190*/  IMAD.HI.U32 R7, R7, R9, R6 ;  /* 0x0000000907077227 */ /* 0x000fcc00078e0006 */
[----:B------:R-:W-:-:S04]  /*01a0*/  IMAD.HI.U32 R7, R7, R0, RZ ;  /* 0x0000000007077227 */ /* 0x000fc800078e00ff */
[----:B------:R-:W-:-:S04]  /*01b0*/  IMAD.MOV R6, RZ, RZ, -R7 ;  /* 0x000000ffff067224 */ /* 0x000fc800078e0a07 */
[----:B------:R-:W-:-:S05]  /*01c0*/  IMAD R0, R3, R6, R0 ;  /* 0x0000000603007224 */ /* 0x000fca00078e0200 */
[----:B------:R-:W-:Y:S02]  /*01d0*/  ISETP.GT.U32.AND P3, PT, R3, R0, PT ;  /* 0x000000000300720c */ /* 0x000fe40003f64070 */
[----:B------:R-:W-:-:S11]  /*01e0*/  IABS R8, c[0x0][0x1d4] ;  /* 0x0000750000087a13 */ /* 0x000fd60000000000 */
[----:B------:R-:W-:-:S05]  /*01f0*/  @!P3 IMAD.IADD R0, R0, 0x1, -R3 ;  /* 0x000000010000b824 */ /* 0x000fca00078e0a03 */
[----:B------:R-:W-:Y:S02]  /*0200*/  ISETP.GE.U32.AND P2, PT, R0, R3, PT ;  /* 0x000000030000720c */ /* 0x000fe40003f46070 */
[----:B------:R-:W-:-:S04]  /*0210*/  LOP3.LUT R0, R2, c[0x0][0x1d0], RZ, 0x3c, !PT ;  /* 0x0000740002007a12 */ /* 0x000fc800078e3cff */
[----:B------:R-:W-:Y:S02]  /*0220*/  ISETP.GE.AND P4, PT, R0, RZ, PT ;  /* 0x000000ff0000720c */ /* 0x000fe40003f86270 */
[----:B------:R-:W0:Y:S01]  /*0230*/  I2F.RP R0, R8 ;  /* 0x0000000800007306 */ /* 0x000e220000209400 */
[----:B------:R-:W-:-:S07]  /*0240*/  @!P3 IADD3 R7, R7, 0x1, RZ ;  /* 0x000000010707b810 */ /* 0x000fce0007ffe0ff */
[----:B0-----:R-:W0:Y:S01]  /*0250*/  MUFU.RCP R0, R0 ;  /* 0x0000000000007308 */ /* 0x001e220000001000 */
[----:B------:R-:W-:-:S05]  /*0260*/  @P2 IADD3 R7, R7, 0x1, RZ ;  /* 0x0000000107072810 */ /* 0x000fca0007ffe0ff */
[----:B------:R-:W-:Y:S01]  /*0270*/  IMAD.MOV.U32 R42, RZ, RZ, R7 ;  /* 0x000000ffff2a7224 */ /* 0x000fe200078e0007 */
[----:B0-----:R-:W-:-:S04]  /*0280*/  IADD3 R6, R0, 0xffffffe, RZ ;  /* 0x0ffffffe00067810 */ /* 0x001fc80007ffe0ff */
[----:B------:R0:W3:Y:S02]  /*0290*/  F2I.FTZ.U32.TRUNC.NTZ R7, R6 ;  /* 0x0000000600077305 */ /* 0x0000e4000021f000 */
[----:B0-----:R-:W-:Y:S02]  /*02a0*/  IMAD.MOV.U32 R6, RZ, RZ, RZ ;  /* 0x000000ffff067224 */ /* 0x001fe400078e00ff */
[----:B---3--:R-:W-:-:S04]  /*02b0*/  IMAD.MOV R3, RZ, RZ, -R7 ;  /* 0x000000ffff037224 */ /* 0x008fc800078e0a07 */
[----:B------:R-:W-:-:S04]  /*02c0*/  IMAD R3, R3, R8, RZ ;  /* 0x0000000803037224 */ /* 0x000fc800078e02ff */
[----:B------:R-:W-:Y:S01]  /*02d0*/  IMAD.HI.U32 R7, R7, R3, R6 ;  /* 0x0000000307077227 */ /* 0x000fe200078e0006 */
[----:B------:R-:W-:Y:S01]  /*02e0*/  ISETP.NE.U32.AND P1, PT, RZ, c[0x0][0x240], PT ;  /* 0x00009000ff007a0c */ /* 0x000fe20003f25070 */
[----:B------:R-:W0:Y:S01]  /*02f0*/  S2R R18, SR_TID.X ;  /* 0x0000000000127919 */ /* 0x000e220000002100 */
[----:B------:R-:W-:-:S03]  /*0300*/  ISETP.NE.AND P3, PT, RZ, c[0x0][0x1d0], PT ;  /* 0x00007400ff007a0c */ /* 0x000fc60003f65270 */
[----:B------:R-:W3:Y:S01]  /*0310*/  S2R R19, SR_CTAID.X ;  /* 0x0000000000137919 */ /* 0x000ee20000002500 */
[----:B------:R-:W-:Y:S01]  /*0320*/  ISETP.NE.AND.EX P1, PT, RZ, c[0x0][0x244], PT, P1 ;  /* 0x00009100ff007a0c */ /* 0x000fe20003f25310 */
[----:B------:R-:W-:Y:S02]  /*0330*/  @!P4 IMAD.MOV R42, RZ, RZ, -R42 ;  /* 0x000000ffff2ac224 */ /* 0x000fe400078e0a2a */
[----:B------:R-:W-:-:S06]  /*0340*/  IMAD.MOV.U32 R16, RZ, RZ, RZ ;  /* 0x000000ffff107224 */ /* 0x000fcc00078e00ff */
[----:B------:R-:W-:-:S04]  /*0350*/  @!P3 LOP3.LUT R42, RZ, c[0x0][0x1d0], RZ, 0x33, !PT ;  /* 0x00007400ff2aba12 */ /* 0x000fc800078e33ff */
[----:B-1----:R-:W-:-:S04]  /*0360*/  @P1 IMAD.MOV.U32 R5, RZ, RZ, 0x4 ;  /* 0x00000004ff051424 */ /* 0x002fc800078e00ff */
[----:B------:R-:W-:Y:S01]  /*0370*/  @P1 IMAD.WIDE R4, R42, R5, c[0x0][0x240] ;  /* 0x000090002a041625 */ /* 0x000fe200078e0205 */
[----:B0-----:R-:W-:-:S04]  /*0380*/  ISETP.GE.AND P3, PT, R18, 0x14, PT ;  /* 0x000000141200780c */ /* 0x001fc80003f66270 */
[----:B------:R0:W5:Y:S01]  /*0390*/  @P1 LDG.E R16, [R4.64] ;  /* 0x0000002404101981 */ /* 0x000162000c1e1900 */
[----:B---3--:R-:W-:Y:S02]  /*03a0*/  IMAD R0, R19, 0xa0, RZ ;  /* 0x000000a013007824 */ /* 0x008fe400078e02ff */
[C---:B------:R-:W-:Y:S01]  /*03b0*/  IMAD R22, R2.reuse, c[0x0][0x1d8], R19 ;  /* 0x0000760002167a24 */ /* 0x040fe200078e0213 */
[----:B------:R-:W-:Y:S01]  /*03c0*/  ISETP.NE.AND P2, PT, RZ, c[0x0][0x1c8], PT ;  /* 0x00007200ff007a0c */ /* 0x000fe20003f45270 */
[----:B------:R-:W-:Y:S02]  /*03d0*/  IMAD R3, R2, c[0x0][0x1c8], R0 ;  /* 0x0000720002037a24 */ /* 0x000fe400078e0200 */
[----:B------:R-:W-:Y:S02]  /*03e0*/  IMAD R40, R22, 0xa0, RZ ;  /* 0x000000a016287824 */ /* 0x000fe400078e02ff */
[----:B------:R-:W-:Y:S02]  /*03f0*/  IMAD.MOV.U32 R52, RZ, RZ, 0x1 ;  /* 0x00000001ff347424 */ /* 0x000fe400078e00ff */
[----:B------:R-:W-:Y:S01]  /*0400*/  IMAD.MOV.U32 R9, RZ, RZ, c[0x0][0x248] ;  /* 0x00009200ff097624 */ /* 0x000fe200078e00ff */
[----:B------:R-:W-:Y:S01]  /*0410*/  SEL R24, R40, R3, !P2 ;  /* 0x0000000328187207 */ /* 0x000fe20005000000 */
[----:B------:R-:W-:-:S02]  /*0420*/  IMAD.MOV.U32 R21, RZ, RZ, 0x2 ;  /* 0x00000002ff157424 */ /* 0x000fc400078e00ff */
[----:B------:R-:W-:Y:S01]  /*0430*/  IMAD.SHL.U32 R27, R18, 0x8, RZ ;  /* 0x00000008121b7824 */ /* 0x000fe200078e00ff */
[----:B------:R-:W-:Y:S01]  /*0440*/  BSSY B0, `(.L_x_3243) ;  /* 0x0000040000007945 */ /* 0x000fe20003800000 */
[----:B------:R-:W-:Y:S01]  /*0450*/  IMAD R31, R52, c[0x0][0x24c], RZ ;  /* 0x00009300341f7a24 */ /* 0x000fe200078e02ff */
[----:B------:R-:W-:Y:S01]  /*0460*/  ISETP.NE.AND P4, PT, R21, c[0x0][0x258], PT ;  /* 0x0000960015007a0c */ /* 0x000fe20003f85270 */
[----:B------:R-:W-:Y:S01]  /*0470*/  IMAD.IADD R10, R0, 0x1, R27 ;  /* 0x00000001000a7824 */ /* 0x000fe200078e021b */
[----:B------:R-:W-:Y:S01]  /*0480*/  @P3 CS2R R34, SRZ ;  /* 0x0000000000223805 */ /* 0x000fe2000001ff00 */
[----:B------:R-:W-:Y:S01]  /*0490*/  @P3 CS2R R32, SRZ ;  /* 0x0000000000203805 */ /* 0x000fe2000001ff00 */
[----:B------:R-:W-:Y:S01]  /*04a0*/  IMAD.IADD R0, R27, 0x1, R24 ;  /* 0x000000011b007824 */ /* 0x000fe200078e0218 */
[----:B--2---:R-:W-:Y:S01]  /*04b0*/  @P0 IADD3 R17, R17, c[0x0][0x210], RZ ;  /* 0x0000840011110a10 */ /* 0x004fe20007ffe0ff */
[----:B------:R-:W-:-:S05]  /*04c0*/  @!P0 IMAD.MOV.U32 R17, RZ, RZ, c[0x0][0x1ec] ;  /* 0x00007b00ff118624 */ /* 0x000fca00078e00ff */
[----:B------:R-:W-:-:S05]  /*04d0*/  IABS R23, R17 ;  /* 0x0000001100177213 */ /* 0x000fca0000000000 */
[----:B------:R-:W-:-:S04]  /*04e0*/  IMAD.HI.U32 R7, R7, R23, RZ ;  /* 0x0000001707077227 */ /* 0x000fc800078e00ff */
[----:B------:R-:W-:-:S04]  /*04f0*/  IMAD.MOV R7, RZ, RZ, -R7 ;  /* 0x000000ffff077224 */ /* 0x000fc800078e0a07 */
[----:B------:R-:W-:-:S05]  /*0500*/  IMAD R23, R8, R7, R23 ;  /* 0x0000000708177224 */ /* 0x000fca00078e0217 */
[----:B------:R-:W-:Y:S02]  /*0510*/  ISETP.GT.U32.AND P0, PT, R8, R23, PT ;  /* 0x000000170800720c */ /* 0x000fe40003f04070 */
[----:B------:R-:W-:-:S11]  /*0520*/  ISETP.GE.AND P1, PT, R17, RZ, PT ;  /* 0x000000ff1100720c */ /* 0x000fd60003f26270 */
[----:B------:R-:W-:-:S05]  /*0530*/  @!P0 IMAD.IADD R23, R23, 0x1, -R8 ;  /* 0x0000000117178824 */ /* 0x000fca00078e0a08 */
[----:B------:R-:W-:Y:S02]  /*0540*/  ISETP.GT.U32.AND P0, PT, R8, R23, PT ;  /* 0x000000170800720c */ /* 0x000fe40003f04070 */
[----:B------:R-:W-:-:S11]  /*0550*/  IADD3 R26, R17, -c[0x0][0x1d4], R52 ;  /* 0x80007500111a7a10 */ /* 0x000fd60007ffe034 */
[----:B------:R-:W-:Y:S02]  /*0560*/  @!P0 IMAD.IADD R23, R23, 0x1, -R8 ;  /* 0x0000000117178824 */ /* 0x000fe400078e0a08 */
[----:B------:R-:W-:Y:S01]  /*0570*/  IMAD.WIDE.U32 R8, R52, R9, c[0x2][0x0] ;  /* 0x0080000034087625 */ /* 0x000fe200078e0009 */
[----:B------:R-:W-:-:S03]  /*0580*/  ISETP.NE.AND P0, PT, RZ, c[0x0][0x1d4], PT ;  /* 0x00007500ff007a0c */ /* 0x000fc60003f05270 */
[----:B------:R-:W-:Y:S02]  /*0590*/  IMAD.IADD R31, R9, 0x1, R31 ;  /* 0x00000001091f7824 */ /* 0x000fe400078e021f */
[----:B------:R-:W-:Y:S01]  /*05a0*/  @!P1 IMAD.MOV R23, RZ, RZ, -R23 ;  /* 0x000000ffff179224 */ /* 0x000fe200078e0a17 */
[----:B------:R-:W-:Y:S05]  /*05b0*/  @P3 BRA `(.L_x_3244) ;  /* 0x0000028000003947 */ /* 0x000fea0003800000 */
[----:B0-----:R-:W-:-:S05]  /*05c0*/  IMAD.MOV.U32 R33, RZ, RZ, 0x2 ;  /* 0x00000002ff217424 */ /* 0x001fca00078e00ff */
[----:B------:R-:W-:-:S13]  /*05d0*/  ISETP.NE.AND P1, PT, R33, c[0x0][0x258], PT ;  /* 0x0000960021007a0c */ /* 0x000fda0003f25270 */
[----:B------:R-:W-:-:S06]  /*05e0*/  @P1 IMAD.WIDE R32, R0, R33, c[0x0][0x168] ;  /* 0x00005a0000201625 */ /* 0x000fcc00078e0221 */
[----:B------:R-:W5:Y:S01]  /*05f0*/  @P1 LDG.E.128 R32, [R32.64] ;  /* 0x0000002420201981 */ /* 0x000f62000c1e1d00 */
[----:B------:R-:W-:Y:S05]  /*0600*/  @P1 BRA `(.L_x_3244) ;  /* 0x0000023000001947 */ /* 0x000fea0003800000 */
[----:B------:R-:W-:-:S04]  /*0610*/  IADD3 R6, P1, R0, c[0x0][0x168], RZ ;  /* 0x00005a0000067a10 */ /* 0x000fc80007f3e0ff */
[----:B------:R-:W-:-:S05]  /*0620*/  LEA.HI.X.SX32 R7, R0, c[0x0][0x16c], 0x1, P1 ;  /* 0x00005b0000077a11 */ /* 0x000fca00008f0eff */
[----:B------:R-:W2:Y:S01]  /*0630*/  LDG.E.64 R28, [R6.64] ;  /* 0x00000024061c7981 */ /* 0x000ea2000c1e1b00 */
[----:B------:R-:W-:Y:S02]  /*0640*/  IMAD.MOV.U32 R4, RZ, RZ, c[0x0][0x248] ;  /* 0x00009200ff047624 */ /* 0x000fe400078e00ff */
[----:B------:R-:W-:-:S05]  /*0650*/  IMAD.MOV.U32 R5, RZ, RZ, c[0x0][0x24c] ;  /* 0x00009300ff057624 */ /* 0x000fca00078e00ff */
[----:B------:R0:W3:Y:S01]  /*0660*/  LDG.E R15, [R4.64] ;  /* 0x00000024040f7981 */ /* 0x0000e2000c1e1900 */
[C---:B--2---:R-:W-:Y:S01]  /*0670*/  SHF.R.U64 R20, R28.reuse, 0x10, R29 ;  /* 0x000000101c147819 */ /* 0x044fe2000000121d */
[----:B------:R-:W3:Y:S01]  /*0680*/  I2F.S8 R11, R28 ;  /* 0x0000001c000b7306 */ /* 0x000ee20000001400 */
[----:B------:R-:W-:Y:S02]  /*0690*/  PRMT R3, R28, 0x9910, RZ ;  /* 0x000099101c037816 */ /* 0x000fe400000000ff */
[----:B0-----:R-:W-:Y:S02]  /*06a0*/  PRMT R5, R29, 0x9910, RZ ;  /* 0x000099101d057816 */ /* 0x001fe400000000ff */
[----:B------:R-:W-:Y:S02]  /*06b0*/  PRMT R4, R20, 0x9910, RZ ;  /* 0x0000991014047816 */ /* 0x000fe400000000ff */
[----:B------:R-:W-:Y:S01]  /*06c0*/  SHF.R.S32.HI R3, RZ, 0x8, R3 ;  /* 0x00000008ff037819 */ /* 0x000fe20000011403 */
[----:B------:R-:W0:Y:S01]  /*06d0*/  I2F.S8 R12, R29 ;  /* 0x0000001d000c7306 */ /* 0x000e220000001400 */
[----:B------:R-:W-:-:S02]  /*06e0*/  SHF.R.U32.HI R13, RZ, 0x10, R29 ;  /* 0x00000010ff0d7819 */ /* 0x000fc4000001161d */
[----:B------:R-:W-:Y:S02]  /*06f0*/  SHF.R.S32.HI R14, RZ, 0x18, R29 ;  /* 0x00000018ff0e7819 */ /* 0x000fe4000001141d */
[----:B------:R-:W-:Y:S02]  /*0700*/  SHF.R.S32.HI R5, RZ, 0x8, R5 ;  /* 0x00000008ff057819 */ /* 0x000fe40000011405 */
[----:B------:R-:W-:Y:S01]  /*0710*/  SHF.R.S32.HI R4, RZ, 0x8, R4 ;  /* 0x00000008ff047819 */ /* 0x000fe20000011404 */
[----:B------:R-:W1:Y:S01]  /*0720*/  I2F.S16 R3, R3 ;  /* 0x0000000300037306 */ /* 0x000e620000101400 */
[----:B---3--:R-:W-:-:S07]  /*0730*/  FMUL.FTZ R11, R11, R15 ;  /* 0x0000000f0b0b7220 */ /* 0x008fce0000410000 */
[----:B------:R-:W2:Y:S01]  /*0740*/  I2F.S8 R13, R13 ;  /* 0x0000000d000d7306 */ /* 0x000ea20000001400 */
[----:B0-----:R-:W-:-:S07]  /*0750*/  FMUL.FTZ R12, R12, R15 ;  /* 0x0000000f0c0c7220 */ /* 0x001fce0000410000 */
[----:B------:R-:W0:Y:S01]  /*0760*/  I2F.S16 R14, R14 ;  /* 0x0000000e000e7306 */ /* 0x000e220000101400 */
[----:B-1---5:R-:W-:-:S05]  /*0770*/  FMUL.FTZ R32, R3, R15 ;  /* 0x0000000f03207220 */ /* 0x022fca0000410000 */
[----:B------:R-:W-:Y:S02]  /*0780*/  F2FP.PACK_AB R32, R32, R11 ;  /* 0x0000000b2020723e */ /* 0x000fe400000000ff */
[----:B------:R-:W1:Y:S01]  /*0790*/  I2F.S8 R6, R20 ;  /* 0x0000001400067306 */ /* 0x000e620000001400 */
[----:B--2---:R-:W-:-:S07]  /*07a0*/  FMUL.FTZ R13, R13, R15 ;  /* 0x0000000f0d0d7220 */ /* 0x004fce0000410000 */
[----:B------:R-:W2:Y:S01]  /*07b0*/  I2F.S16 R5, R5 ;  /* 0x0000000500057306 */ /* 0x000ea20000101400 */
[----:B0-----:R-:W-:-:S05]  /*07c0*/  FMUL.FTZ R14, R14, R15 ;  /* 0x0000000f0e0e7220 */ /* 0x001fca0000410000 */
[----:B------:R-:W-:Y:S02]  /*07d0*/  F2FP.PACK_AB R35, R14, R13 ;  /* 0x0000000d0e23723e */ /* 0x000fe400000000ff */
[----:B------:R-:W0:Y:S01]  /*07e0*/  I2F.S16 R4, R4 ;  /* 0x0000000400047306 */ /* 0x000e220000101400 */
[-C--:B-1----:R-:W-:Y:S02]  /*07f0*/  FMUL.FTZ R6, R6, R15.reuse ;  /* 0x0000000f06067220 */ /* 0x082fe40000410000 */
[----:B--2---:R-:W-:-:S05]  /*0800*/  FMUL.FTZ R3, R5, R15 ;  /* 0x0000000f05037220 */ /* 0x004fca0000410000 */
[----:B------:R-:W-:Y:S01]  /*0810*/  F2FP.PACK_AB R34, R3, R12 ;  /* 0x0000000c0322723e */ /* 0x000fe200000000ff */
[----:B0-----:R-:W-:-:S05]  /*0820*/  FMUL.FTZ R33, R4, R15 ;  /* 0x0000000f04217220 */ /* 0x001fca0000410000 */
[----:B------:R-:W-:Y:S02]  /*0830*/  F2FP.PACK_AB R33, R33, R6 ;  /* 0x000000062121723e */ /* 0x000fe400000000ff */
.L_x_3244:
[----:B0-----:R-:W-:Y:S05]  /*0840*/  BSYNC B0 ;  /* 0x0000000000007941 */ /* 0x001fea0003800000 */
.L_x_3243:
[----:B------:R-:W-:Y:S01]  /*0850*/  BSSY B0, `(.L_x_3245) ;  /* 0x000002e000007945 */ /* 0x000fe20003800000 */
[----:B------:R-:W-:Y:S01]  /*0860*/  IMNMX R26, RZ, R26, !PT ;  /* 0x0000001aff1a7217 */ /* 0x000fe20007800200 */
[----:B------:R-:W-:Y:S01]  /*0870*/  IMAD R42, R42, c[0x0][0x1d8], RZ ;  /* 0x000076002a2a7a24 */ /* 0x000fe200078e02ff */
[----:B------:R-:W-:Y:S01]  /*0880*/  @!P0 LOP3.LUT R23, RZ, c[0x0][0x1d4], RZ, 0x33, !PT ;  /* 0x00007500ff178a12 */ /* 0x000fe200078e33ff */
[----:B------:R-:W-:Y:S01]  /*0890*/  IMAD.MOV.U32 R30, RZ, RZ, R8 ;  /* 0x000000ffff1e7224 */ /* 0x000fe200078e0008 */
[----:B------:R-:W-:Y:S05]  /*08a0*/  @!P4 BRA `(.L_x_3246) ;  /* 0x000000700000c947 */ /* 0x000fea0003800000 */
[----:B------:R-:W-:Y:S01]  /*08b0*/  ISETP.GT.AND P0, PT, R18, 0x13, PT ;  /* 0x000000131200780c */ /* 0x000fe20003f04270 */
[----:B------:R-:W-:Y:S01]  /*08c0*/  CS2R R36, SRZ ;  /* 0x0000000000247805 */ /* 0x000fe2000001ff00 */
[----:B------:R-:W-:-:S11]  /*08d0*/  CS2R R38, SRZ ;  /* 0x0000000000267805 */ /* 0x000fd6000001ff00 */
[----:B------:R-:W-:Y:S05]  /*08e0*/  @P0 BRA `(.L_x_3247) ;  /* 0x0000024000000947 */ /* 0x000fea0003800000 */
[----:B------:R-:W-:-:S05]  /*08f0*/  IMAD.WIDE R4, R0, R21, c[0x0][0x178] ;  /* 0x00005e0000047625 */ /* 0x000fca00078e0215 */
[----:B------:R0:W5:Y:S01]  /*0900*/  LDG.E.128 R36, [R4.64] ;  /* 0x0000002404247981 */ /* 0x000162000c1e1d00 */
[----:B------:R-:W-:Y:S05]  /*0910*/  BRA `(.L_x_3247) ;  /* 0x0000021000007947 */ /* 0x000fea0003800000 */
.L_x_3246:
[C---:B------:R-:W-:Y:S01]  /*0920*/  IADD3 R4, P0, R0.reuse, c[0x0][0x178], RZ ;  /* 0x00005e0000047a10 */ /* 0x040fe20007f1e0ff */
[----:B------:R-:W2:Y:S03]  /*0930*/  LDG.E R11, [R30.64] ;  /* 0x000000241e0b7981 */ /* 0x000ea6000c1e1900 */
[----:B------:R-:W-:-:S05]  /*0940*/  LEA.HI.X.SX32 R5, R0, c[0x0][0x17c], 0x1, P0 ;  /* 0x00005f0000057a11 */ /* 0x000fca00000f0eff */
[----:B------:R-:W3:Y:S02]  /*0950*/  LDG.E.64 R14, [R4.64] ;  /* 0x00000024040e7981 */ /* 0x000ee4000c1e1b00 */
[C-C-:B---3--:R-:W-:Y:S02]  /*0960*/  SHF.R.U64 R12, R14.reuse, 0x10, R15.reuse ;  /* 0x000000100e0c7819 */ /* 0x148fe4000000120f */
[----:B------:R-:W-:Y:S02]  /*0970*/  PRMT R0, R14, 0x9910, RZ ;  /* 0x000099100e007816 */ /* 0x000fe400000000ff */
[----:B------:R-:W-:Y:S02]  /*0980*/  PRMT R6, R15, 0x9910, RZ ;  /* 0x000099100f067816 */ /* 0x000fe400000000ff */
[----:B------:R-:W-:Y:S02]  /*0990*/  PRMT R4, R12, 0x9910, RZ ;  /* 0x000099100c047816 */ /* 0x000fe400000000ff */
[----:B------:R-:W-:-:S02]  /*09a0*/  SHF.R.U32.HI R8, RZ, 0x10, R15 ;  /* 0x00000010ff087819 */ /* 0x000fc4000001160f */
[----:B------:R-:W-:Y:S02]  /*09b0*/  SHF.R.S32.HI R9, RZ, 0x18, R15 ;  /* 0x00000018ff097819 */ /* 0x000fe4000001140f */
[----:B------:R-:W-:Y:S02]  /*09c0*/  SHF.R.S32.HI R0, RZ, 0x8, R0 ;  /* 0x00000008ff007819 */ /* 0x000fe40000011400 */
[----:B------:R-:W-:Y:S02]  /*09d0*/  SHF.R.S32.HI R6, RZ, 0x8, R6 ;  /* 0x00000008ff067819 */ /* 0x000fe40000011406 */
[----:B------:R-:W-:Y:S01]  /*09e0*/  SHF.R.S32.HI R4, RZ, 0x8, R4 ;  /* 0x00000008ff047819 */ /* 0x000fe20000011404 */
[----:B------:R-:W2:Y:S08]  /*09f0*/  I2F.S8 R8, R8 ;  /* 0x0000000800087306 */ /* 0x000eb00000001400 */
[----:B------:R-:W0:Y:S08]  /*0a00*/  I2F.S8 R3, R14 ;  /* 0x0000000e00037306 */ /* 0x000e300000001400 */
[----:B------:R-:W1:Y:S08]  /*0a10*/  I2F.S8 R7, R15 ;  /* 0x0000000f00077306 */ /* 0x000e700000001400 */
[----:B------:R-:W-:Y:S08]  /*0a20*/  I2F.S16 R9, R9 ;  /* 0x0000000900097306 */ /* 0x000ff00000101400 */
[----:B------:R-:W3:Y:S08]  /*0a30*/  I2F.S8 R5, R12 ;  /* 0x0000000c00057306 */ /* 0x000ef00000001400 */
[----:B------:R-:W4:Y:S08]  /*0a40*/  I2F.S16 R0, R0 ;  /* 0x0000000000007306 */ /* 0x000f300000101400 */
[----:B------:R-:W4:Y:S08]  /*0a50*/  I2F.S16 R6, R6 ;  /* 0x0000000600067306 */ /* 0x000f300000101400 */
[----:B------:R-:W4:Y:S01]  /*0a60*/  I2F.S16 R4, R4 ;  /* 0x0000000400047306 */ /* 0x000f220000101400 */
[----:B--2---:R-:W-:-:S02]  /*0a70*/  FMUL.FTZ R13, R8, R11 ;  /* 0x0000000b080d7220 */ /* 0x004fc40000410000 */
[-C--:B0-----:R-:W-:Y:S02]  /*0a80*/  FMUL.FTZ R3, R3, R11.reuse ;  /* 0x0000000b03037220 */ /* 0x081fe40000410000 */
[-C--:B-1----:R-:W-:Y:S02]  /*0a90*/  FMUL.FTZ R7, R7, R11.reuse ;  /* 0x0000000b07077220 */ /* 0x082fe40000410000 */
[-C--:B---3--:R-:W-:Y:S02]  /*0aa0*/  FMUL.FTZ R5, R5, R11.reuse ;  /* 0x0000000b05057220 */ /* 0x088fe40000410000 */
[-C--:B------:R-:W-:Y:S02]  /*0ab0*/  FMUL.FTZ R14, R9, R11.reuse ;  /* 0x0000000b090e7220 */ /* 0x080fe40000410000 */
[-C--:B----4-:R-:W-:Y:S02]  /*0ac0*/  FMUL.FTZ R0, R0, R11.reuse ;  /* 0x0000000b00007220 */ /* 0x090fe40000410000 */
[----:B------:R-:W-:-:S02]  /*0ad0*/  FMUL.FTZ R12, R6, R11 ;  /* 0x0000000b060c7220 */ /* 0x000fc40000410000 */
[----:B------:R-:W-:Y:S01]  /*0ae0*/  FMUL.FTZ R8, R4, R11 ;  /* 0x0000000b04087220 */ /* 0x000fe20000410000 */
[----:B------:R-:W-:Y:S02]  /*0af0*/  F2FP.PACK_AB R39, R14, R13 ;  /* 0x0000000d0e27723e */ /* 0x000fe400000000ff */
[----:B------:R-:W-:Y:S02]  /*0b00*/  F2FP.PACK_AB R36, R0, R3 ;  /* 0x000000030024723e */ /* 0x000fe400000000ff */
[----:B------:R-:W-:Y:S02]  /*0b10*/  F2FP.PACK_AB R38, R12, R7 ;  /* 0x000000070c26723e */ /* 0x000fe400000000ff */
[----:B------:R-:W-:Y:S02]  /*0b20*/  F2FP.PACK_AB R37, R8, R5 ;  /* 0x000000050825723e */ /* 0x000fe400000000ff */
.L_x_3247:
[----:B------:R-:W-:Y:S05]  /*0b30*/  BSYNC B0 ;  /* 0x0000000000007941 */ /* 0x000fea0003800000 */
.L_x_3245:
[C---:B------:R-:W-:Y:S02]  /*0b40*/  ISETP.GT.AND P3, PT, R18.reuse, 0x13, PT ;  /* 0x000000131200780c */ /* 0x040fe40003f64270 */
[----:B------:R-:W-:Y:S02]  /*0b50*/  ISETP.EQ.U32.AND P2, PT, RZ, c[0x0][0x180], PT ;  /* 0x00006000ff007a0c */ /* 0x000fe40003f42070 */
[----:B------:R-:W-:Y:S01]  /*0b60*/  ISETP.GT.AND P4, PT, R18, 0x1f, PT ;  /* 0x0000001f1200780c */ /* 0x000fe20003f84270 */
[----:B------:R-:W-:Y:S01]  /*0b70*/  CS2R R44, SRZ ;  /* 0x00000000002c7805 */ /* 0x000fe2000001ff00 */
[----:B------:R-:W-:Y:S01]  /*0b80*/  ISETP.EQ.U32.AND P0, PT, RZ, c[0x0][0x240], PT ;  /* 0x00009000ff007a0c */ /* 0x000fe20003f02070 */
[----:B------:R-:W-:Y:S01]  /*0b90*/  CS2R R46, SRZ ;  /* 0x00000000002e7805 */ /* 0x000fe2000001ff00 */
[----:B------:R-:W-:-:S02]  /*0ba0*/  ISETP.EQ.U32.AND P1, PT, RZ, c[0x0][0x170], PT ;  /* 0x00005c00ff007a0c */ /* 0x000fc40003f22070 */
[----:B------:R-:W-:Y:S02]  /*0bb0*/  ISETP.EQ.OR.EX P0, PT, RZ, c[0x0][0x244], P4, P0 ;  /* 0x00009100ff007a0c */ /* 0x000fe40002702700 */
[----:B------:R-:W-:Y:S02]  /*0bc0*/  ISETP.EQ.OR.EX P2, PT, RZ, c[0x0][0x184], P3, P2 ;  /* 0x00006100ff007a0c */ /* 0x000fe40001f42720 */
[----:B------:R-:W-:Y:S01]  /*0bd0*/  ISETP.EQ.OR.EX P1, PT, RZ, c[0x0][0x174], P3, P1 ;  /* 0x00005d00ff007a0c */ /* 0x000fe20001f22710 */
[----:B------:R-:W-:Y:S01]  /*0be0*/  CS2R R12, SRZ ;  /* 0x00000000000c7805 */ /* 0x000fe2000001ff00 */
[----:B------:R-:W-:Y:S01]  /*0bf0*/  P2R R0, PR, RZ, 0x8 ;  /* 0x00000008ff007803 */ /* 0x000fe20000000000 */
[----:B------:R-:W-:Y:S01]  /*0c00*/  CS2R R14, SRZ ;  /* 0x00000000000e7805 */ /* 0x000fe2000001ff00 */
[----:B------:R-:W-:-:S05]  /*0c10*/  P2R R0, PR, RZ, 0x10 ;  /* 0x00000010ff007803 */ /* 0x000fca0000000000 */
[----:B-----5:R-:W-:Y:S02]  /*0c20*/  @!P0 IMAD R0, R16, c[0x0][0x1d8], R19 ;  /* 0x0000760010008a24 */ /* 0x020fe400078e0213 */
[----:B------:R-:W-:-:S04]  /*0c30*/  @!P2 IMAD.WIDE R6, R10, R21, c[0x0][0x180] ;  /* 0x000060000a06a625 */ /* 0x000fc800078e0215 */
[----:B0-----:R-:W-:Y:S01]  /*0c40*/  @!P1 IMAD.WIDE R4, R10, R21, c[0x0][0x170] ;  /* 0x00005c000a049625 */ /* 0x001fe200078e0215 */
[----:B------:R-:W2:Y:S03]  /*0c50*/  @!P2 LDG.E.128 R12, [R6.64] ;  /* 0x00000024060ca981 */ /* 0x000ea6000c1e1d00 */
[----:B------:R-:W-:Y:S01]  /*0c60*/  @!P0 IMAD R0, R0, 0xa0, R27 ;  /* 0x000000a000008824 */ /* 0x000fe200078e021b */
[----:B------:R0:W3:Y:S01]  /*0c70*/  @!P1 LDG.E.128 R44, [R4.64] ;  /* 0x00000024042c9981 */ /* 0x0000e2000c1e1d00 */
[----:B------:R-:W-:-:S04]  /*0c80*/  ISETP.NE.U32.AND P1, PT, RZ, c[0x0][0x1f8], PT ;  /* 0x00007e00ff007a0c */ /* 0x000fc80003f25070 */
[----:B------:R-:W-:Y:S01]  /*0c90*/  ISETP.NE.AND.EX P1, PT, RZ, c[0x0][0x1fc], PT, P1 ;  /* 0x00007f00ff007a0c */ /* 0x000fe20003f25310 */
[----:B0-----:R-:W-:-:S05]  /*0ca0*/  @!P0 IMAD.WIDE R4, R0, R21, c[0x0][0x230] ;  /* 0x00008c0000048625 */ /* 0x001fca00078e0215 */
[----:B------:R-:W4:Y:S01]  /*0cb0*/  @!P0 LDG.E.128 R48, [R4.64] ;  /* 0x0000002404308981 */ /* 0x000f22000c1e1d00 */
[----:B------:R-:W0:Y:S01]  /*0cc0*/  LDC.U8 R0, c[0x0][0x1e4] ;  /* 0x00007900ff007b82 */ /* 0x000e220000000000 */
[----:B------:R-:W-:-:S05]  /*0cd0*/  ISETP.LT.AND P3, PT, RZ, c[0x0][0x1e0], PT ;  /* 0x00007800ff007a0c */ /* 0x000fca0003f61270 */
[----:B------:R-:W-:Y:S02]  /*0ce0*/  @P1 IMAD.MOV.U32 R9, RZ, RZ, 0x4 ;  /* 0x00000004ff091424 */ /* 0x000fe400078e00ff */
[----:B------:R-:W-:Y:S02]  /*0cf0*/  IMAD.MOV.U32 R28, RZ, RZ, RZ ;  /* 0x000000ffff1c7224 */ /* 0x000fe400078e00ff */
[----:B------:R-:W-:-:S05]  /*0d00*/  @P1 IMAD.WIDE R8, R2, R9, c[0x0][0x1f8] ;  /* 0x00007e0002081625 */ /* 0x000fca00078e0209 */
[----:B------:R1:W5:Y:S01]  /*0d10*/  @P1 LDG.E R28, [R8.64] ;  /* 0x00000024081c1981 */ /* 0x000362000c1e1900 */
[----:B0-----:R-:W-:Y:S02]  /*0d20*/  ISETP.NE.AND P2, PT, R0, RZ, PT ;  /* 0x000000ff0000720c */ /* 0x001fe40003f45270 */
[----:B------:R-:W-:Y:S01]  /*0d30*/  ISETP.GE.AND P1, PT, R18, 0x20, PT ;  /* 0x000000201200780c */ /* 0x000fe20003f26270 */
[----:B--2---:R-:W-:Y:S02]  /*0d40*/  HFMA2.MMA R36, R36, 1, 1, R12 ;  /* 0x3c003c0024247835 */ /* 0x004fe4000000000c */
[----:B------:R-:W-:Y:S01]  /*0d50*/  HFMA2.MMA R38, R38, 1, 1, R14 ;  /* 0x3c003c0026267835 */ /* 0x000fe2000000000e */
[----:B------:R-:W-:Y:S02]  /*0d60*/  HADD2 R37, R37, R13 ;  /* 0x0000000d25257230 */ /* 0x000fe40000000000 */
[----:B------:R-:W-:Y:S01]  /*0d70*/  HADD2 R39, R39, R15 ;  /* 0x0000000f27277230 */ /* 0x000fe20000000000 */
[----:B---3--:R-:W-:-:S02]  /*0d80*/  HFMA2.MMA R32, R32, 1, 1, R44 ;  /* 0x3c003c0020207835 */ /* 0x008fc4000000002c */
[----:B------:R-:W-:Y:S01]  /*0d90*/  HFMA2.MMA R34, R34, 1, 1, R46 ;  /* 0x3c003c0022227835 */ /* 0x000fe2000000002e */
[----:B------:R-:W-:Y:S02]  /*0da0*/  HADD2 R33, R33, R45 ;  /* 0x0000002d21217230 */ /* 0x000fe40000000000 */
[----:B------:R-:W-:Y:S01]  /*0db0*/  HADD2 R35, R35, R47 ;  /* 0x0000002f23237230 */ /* 0x000fe20000000000 */
[----:B----4-:R-:W-:Y:S02]  /*0dc0*/  @!P0 HFMA2.MMA R37, R37, R49, -RZ ;  /* 0x0000003125258235 */ /* 0x010fe400001000ff */
[----:B------:R-:W-:Y:S01]  /*0dd0*/  @!P0 HFMA2.MMA R39, R39, R51, -RZ ;  /* 0x0000003327278235 */ /* 0x000fe200001000ff */
[----:B------:R-:W-:Y:S02]  /*0de0*/  @!P0 HMUL2 R36, R36, R48 ;  /* 0x0000003024248232 */ /* 0x000fe40000000000 */
[----:B------:R-:W-:Y:S01]  /*0df0*/  @!P0 HMUL2 R38, R38, R50 ;  /* 0x0000003226268232 */ /* 0x000fe20000000000 */
[----:B------:R-:W-:Y:S05]  /*0e00*/  @!P2 BRA P3, `(.L_x_3248) ;  /* 0x00000f100000a947 */ /* 0x000fea0001800000 */
[----:B-1----:R-:W-:-:S13]  /*0e10*/  ISETP.GT.OR P0, PT, R52, c[0x0][0x1e0], !P2 ;  /* 0x0000780034007a0c */ /* 0x002fda0005704670 */
[----:B------:R-:W-:Y:S05]  /*0e20*/  @P0 BRA `(.L_x_3249) ;  /* 0x0000152000000947 */ /* 0x000fea0003800000 */
[----:B------:R-:W-:Y:S01]  /*0e30*/  IMAD.MOV.U32 R3, RZ, RZ, c[0x0][0x1e0] ;  /* 0x00007800ff037624 */ /* 0x000fe200078e00ff */
[----:B------:R-:W-:Y:S01]  /*0e40*/  IABS R8, R27 ;  /* 0x0000001b00087213 */ /* 0x000fe20000000000 */
[----:B------:R-:W-:Y:S01]  /*0e50*/  IMAD.MOV.U32 R4, RZ, RZ, RZ ;  /* 0x000000ffff047224 */ /* 0x000fe200078e00ff */
[----:B------:R-:W-:Y:S01]  /*0e60*/  ISETP.LT.AND P1, PT, R27, c[0x0][0x1e0], !P1 ;  /* 0x000078001b007a0c */ /* 0x000fe20004f21270 */
[----:B------:R-:W-:-:S03]  /*0e70*/  IMAD.MOV.U32 R5, RZ, RZ, c[0x0][0x1e0] ;  /* 0x00007800ff057624 */ /* 0x000fc600078e00ff */
[----:B------:R-:W-:Y:S01]  /*0e80*/  P2R R43, PR, RZ, 0x2 ;  /* 0x00000002ff2b7803 */ /* 0x000fe20000000000 */
        /* <DEDUP_REMOVED lines=24> */
[----:B------:R-:W-:-:S03]  /*1010*/  LOP3.LUT P0, RZ, R44, 0x7, RZ, 0xc0, !PT ;  /* 0x000000072cff7812 */ /* 0x000fc6000780c0ff */
[----:B------:R-:W-:-:S04]  /*1020*/  IMAD.MOV.U32 R29, RZ, RZ, R5 ;  /* 0x000000ffff1d7224 */ /* 0x000fc800078e0005 */
        /* <DEDUP_REMOVED lines=23> */
[----:B-1---5:R-:W-:Y:S05]  /*11a0*/  CALL.ABS.NOINC R14 ;  /* 0x000000000e007343 */ /* 0x022fea0003c00000 */
.L_x_3250:
        /* <DEDUP_REMOVED lines=21> */
[----:B------:R-:W-:Y:S02]  /*1300*/  BSSY B1, `(.L_x_3253) ;  /* 0x000007c000017945 */ /* 0x000fe40003800000 */
[--C-:B------:R-:W-:Y:S01]  /*1310*/  IMAD R5, R44, 0x2, R4.reuse ;  /* 0x000000022c057824 */ /* 0x100fe200078e0204 */
[----:B------:R-:W1:Y:S01]  /*1320*/  LDS.64 R14, [R9+0x220] ;  /* 0x00022000090e7984 */ /* 0x000e620000000a00 */
[C---:B------:R-:W-:Y:S01]  /*1330*/  IMAD R6, R7.reuse, 0x2, R4 ;  /* 0x0000000207067824 */ /* 0x040fe200078e0204 */
[----:B------:R-:W-:Y:S01]  /*1340*/  LEA.HI R8, R8, R29, RZ, 0x2 ;  /* 0x0000001d08087211 */ /* 0x000fe200078f10ff */
[----:B------:R-:W-:Y:S01]  /*1350*/  IMAD R7, R7, 0x2, R5 ;  /* 0x0000000207077824 */ /* 0x000fe200078e0205 */
[----:B0-----:R-:W0:Y:S03]  /*1360*/  LDS.64 R34, [R5] ;  /* 0x0000000005227984 */ /* 0x001e260000000a00 */
[----:B------:R-:W-:Y:S01]  /*1370*/  IMAD.SHL.U32 R8, R8, 0x2, RZ ;  /* 0x0000000208087824 */ /* 0x000fe200078e00ff */
[----:B------:R-:W2:Y:S04]  /*1380*/  LDS.64 R20, [R6] ;  /* 0x0000000006147984 */ /* 0x000ea80000000a00 */
[----:B------:R-:W3:Y:S01]  /*1390*/  LDS.64 R44, [R7] ;  /* 0x00000000072c7984 */ /* 0x000ee20000000a00 */
[----:B------:R-:W-:-:S04]  /*13a0*/  LOP3.LUT R13, R8, 0xfffffff8, RZ, 0xc0, !PT ;  /* 0xfffffff8080d7812 */ /* 0x000fc800078ec0ff */
[----:B------:R-:W-:Y:S02]  /*13b0*/  ISETP.GE.AND P0, PT, R13, c[0x0][0x1e0], PT ;  /* 0x000078000d007a0c */ /* 0x000fe40003f06270 */
[--C-:B-1----:R-:W-:Y:S02]  /*13c0*/  SHF.R.U64 R10, R14, 0x10, R15.reuse ;  /* 0x000000100e0a7819 */ /* 0x102fe4000000120f */
[----:B------:R-:W-:Y:S02]  /*13d0*/  SHF.R.U32.HI R12, RZ, 0x10, R15 ;  /* 0x00000010ff0c7819 */ /* 0x000fe4000001160f */
[--C-:B0-----:R-:W-:Y:S02]  /*13e0*/  SHF.R.U64 R33, R34, 0x10, R35.reuse ;  /* 0x0000001022217819 */ /* 0x101fe40000001223 */
[----:B------:R-:W-:Y:S02]  /*13f0*/  PRMT R32, R14, 0x5410, R34 ;  /* 0x000054100e207816 */ /* 0x000fe40000000022 */
[----:B------:R-:W-:-:S02]  /*1400*/  PRMT R34, R15, 0x5410, R35 ;  /* 0x000054100f227816 */ /* 0x000fc40000000023 */
[----:B------:R-:W-:Y:S02]  /*1410*/  PRMT R33, R10, 0x5410, R33 ;  /* 0x000054100a217816 */ /* 0x000fe40000000021 */
[----:B------:R-:W-:Y:S02]  /*1420*/  SHF.R.U32.HI R35, RZ, 0x10, R35 ;  /* 0x00000010ff237819 */ /* 0x000fe40000011623 */
[--C-:B--2---:R-:W-:Y:S02]  /*1430*/  SHF.R.U64 R10, R20, 0x10, R21.reuse ;  /* 0x00000010140a7819 */ /* 0x104fe40000001215 */
[----:B------:R-:W-:Y:S02]  /*1440*/  SHF.R.U32.HI R8, RZ, 0x10, R21 ;  /* 0x00000010ff087819 */ /* 0x000fe40000011615 */
[--C-:B---3--:R-:W-:Y:S02]  /*1450*/  SHF.R.U64 R37, R44, 0x10, R45.reuse ;  /* 0x000000102c257819 */ /* 0x108fe4000000122d */
[----:B------:R-:W-:-:S02]  /*1460*/  SHF.R.U32.HI R39, RZ, 0x10, R45 ;  /* 0x00000010ff277819 */ /* 0x000fc4000001162d */
[----:B------:R-:W-:Y:S02]  /*1470*/  PRMT R35, R12, 0x5410, R35 ;  /* 0x000054100c237816 */ /* 0x000fe40000000023 */
[----:B------:R-:W-:Y:S02]  /*1480*/  PRMT R36, R20, 0x5410, R44 ;  /* 0x0000541014247816 */ /* 0x000fe4000000002c */
        /* <DEDUP_REMOVED lines=10> */
[----:B------:R-:W-:Y:S01]  /*1530*/  HADD2.F32 R47, -RZ, R39.H1_H1 ;  /* 0x30000027ff2f7230 */ /* 0x000fe20000004100 */
[----:B-----5:R-:W-:Y:S01]  /*1540*/  IADD3 R8, -R28, c[0x0][0x1ec], RZ ;  /* 0x00007b001c087a10 */ /* 0x020fe20007ffe1ff */
[----:B------:R-:W-:Y:S01]  /*1550*/  I2F R10, R13 ;  /* 0x0000000d000a7306 */ /* 0x000fe20000201400 */
[----:B------:R-:W-:-:S02]  /*1560*/  HADD2.F32 R45, -RZ, R35.H1_H1 ;  /* 0x30000023ff2d7230 */ /* 0x000fc40000004100 */
[----:B------:R-:W-:Y:S02]  /*1570*/  HADD2.F32 R44, -RZ, R35.H0_H0 ;  /* 0x20000023ff2c7230 */ /* 0x000fe40000004100 */
[--C-:B------:R-:W-:Y:S02]  /*1580*/  HADD2.F32 R35, -RZ, R38.reuse.H1_H1 ;  /* 0x30000026ff237230 */ /* 0x100fe40000004100 */
[----:B------:R-:W-:Y:S01]  /*1590*/  HADD2.F32 R38, -RZ, R38.H0_H0 ;  /* 0x20000026ff267230 */ /* 0x000fe20000004100 */
[----:B0-----:R-:W0:Y:S08]  /*15a0*/  MUFU.RCP R15, R9 ;  /* 0x00000009000f7308 */ /* 0x001e300000001000 */
[----:B------:R-:W1:Y:S08]  /*15b0*/  I2F R11, R11 ;  /* 0x0000000b000b7306 */ /* 0x000e700000201400 */
        /* <DEDUP_REMOVED lines=12> */
[----:B------:R-:W0:Y:S01]  /*1680*/  MUFU.EX2 R11, -R11 ;  /* 0x8000000b000b7308 */ /* 0x000e220000000800 */
[----:B-1----:R-:W-:-:S07]  /*1690*/  FMUL.FTZ R9, R8, R21 ;  /* 0x0000001508097220 */ /* 0x002fce0000410000 */
[----:B------:R-:W1:Y:S01]  /*16a0*/  MUFU.EX2 R13, -R13 ;  /* 0x8000000d000d7308 */ /* 0x000e620000000800 */
[--C-:B------:R-:W-:Y:S01]  /*16b0*/  HADD2.F32 R21, -RZ, R33.reuse.H1_H1 ;  /* 0x30000021ff157230 */ /* 0x100fe20000004100 */
[----:B------:R-:W-:Y:S01]  /*16c0*/  FMUL.RZ R25, R9, 0.15915493667125701904 ;  /* 0x3e22f98309197820 */ /* 0x000fe2000040c000 */
[----:B------:R-:W-:Y:S01]  /*16d0*/  HADD2.F32 R33, -RZ, R33.H0_H0 ;  /* 0x20000021ff217230 */ /* 0x000fe20000004100 */
[----:B0-----:R-:W-:-:S04]  /*16e0*/  FMUL.FTZ R12, R8, R11 ;  /* 0x0000000b080c7220 */ /* 0x001fc80000410000 */
[----:B------:R-:W0:Y:S01]  /*16f0*/  MUFU.EX2 R15, -R15 ;  /* 0x8000000f000f7308 */ /* 0x000e220000000800 */
[--C-:B------:R-:W-:Y:S01]  /*1700*/  HADD2.F32 R11, -RZ, R32.reuse.H1_H1 ;  /* 0x30000020ff0b7230 */ /* 0x100fe20000004100 */
[----:B------:R-:W-:Y:S01]  /*1710*/  FMUL.RZ R46, R12, 0.15915493667125701904 ;  /* 0x3e22f9830c2e7820 */ /* 0x000fe2000040c000 */
[----:B------:R-:W-:-:S05]  /*1720*/  HADD2.F32 R32, -RZ, R32.H0_H0 ;  /* 0x20000020ff207230 */ /* 0x000fca0000004100 */
[----:B------:R-:W2:Y:S01]  /*1730*/  MUFU.SIN R10, R25 ;  /* 0x00000019000a7308 */ /* 0x000ea20000000400 */
[----:B-1----:R-:W-:-:S04]  /*1740*/  FMUL.FTZ R12, R8, R13 ;  /* 0x0000000d080c7220 */ /* 0x002fc80000410000 */
[----:B------:R-:W-:Y:S01]  /*1750*/  FMUL.RZ R13, R12, 0.15915493667125701904 ;  /* 0x3e22f9830c0d7820 */ /* 0x000fe2000040c000 */
[--C-:B------:R-:W-:Y:S02]  /*1760*/  HADD2.F32 R12, -RZ, R36.reuse.H1_H1 ;  /* 0x30000024ff0c7230 */ /* 0x100fe40000004100 */
[----:B------:R1:W3:Y:S01]  /*1770*/  MUFU.COS R9, R25 ;  /* 0x0000001900097308 */ /* 0x0002e20000000000 */
[----:B0-----:R-:W-:Y:S01]  /*1780*/  FMUL.FTZ R8, R8, R15 ;  /* 0x0000000f08087220 */ /* 0x001fe20000410000 */
[----:B------:R-:W-:-:S03]  /*1790*/  HADD2.F32 R36, -RZ, R36.H0_H0 ;  /* 0x20000024ff247230 */ /* 0x000fc60000004100 */
[----:B------:R-:W-:-:S03]  /*17a0*/  FMUL.RZ R48, R8, 0.15915493667125701904 ;  /* 0x3e22f98308307820 */ /* 0x000fc6000040c000 */
[----:B------:R-:W0:Y:S01]  /*17b0*/  MUFU.SIN R20, R46 ;  /* 0x0000002e00147308 */ /* 0x000e220000000400 */
[----:B--2---:R-:W-:Y:S01]  /*17c0*/  FMUL.FTZ R8, R10, R11 ;  /* 0x0000000b0a087220 */ /* 0x004fe20000410000 */
[--C-:B-1----:R-:W-:Y:S02]  /*17d0*/  HADD2.F32 R25, -RZ, R37.reuse.H1_H1 ;  /* 0x30000025ff197230 */ /* 0x102fe40000004100 */
[----:B------:R-:W-:-:S04]  /*17e0*/  HADD2.F32 R37, -RZ, R37.H0_H0 ;  /* 0x20000025ff257230 */ /* 0x000fc80000004100 */
[----:B------:R1:W2:Y:S01]  /*17f0*/  MUFU.COS R14, R46 ;  /* 0x0000002e000e7308 */ /* 0x0002a20000000000 */
[C---:B---3--:R-:W-:Y:S02]  /*1800*/  FMUL.FTZ R11, R9.reuse, R11 ;  /* 0x0000000b090b7220 */ /* 0x048fe40000410000 */
[CC--:B------:R-:W-:Y:S02]  /*1810*/  FFMA.FTZ R8, R9.reuse, R32.reuse, -R8 ;  /* 0x0000002009087223 */ /* 0x0c0fe40000010808 */
[----:B------:R-:W-:Y:S02]  /*1820*/  FFMA.FTZ R11, R10, R32, R11 ;  /* 0x000000200a0b7223 */ /* 0x000fe4000001000b */
[----:B------:R-:W-:Y:S01]  /*1830*/  FMUL.FTZ R15, R9, R12 ;  /* 0x0000000c090f7220 */ /* 0x000fe20000410000 */
[----:B------:R-:W3:Y:S01]  /*1840*/  MUFU.SIN R34, R13 ;  /* 0x0000000d00227308 */ /* 0x000ee20000000400 */
[----:B-1----:R-:W-:-:S07]  /*1850*/  HADD2.F32 R46, -RZ, R39.H0_H0 ;  /* 0x20000027ff2e7230 */ /* 0x002fce0000004100 */
[----:B------:R-:W1:Y:S08]  /*1860*/  MUFU.SIN R32, R48 ;  /* 0x0000003000207308 */ /* 0x000e700000000400 */
[----:B------:R4:W1:Y:S08]  /*1870*/  MUFU.COS R29, R13 ;  /* 0x0000000d001d7308 */ /* 0x0008700000000000 */
[----:B------:R-:W1:Y:S01]  /*1880*/  MUFU.COS R39, R48 ;  /* 0x0000003000277308 */ /* 0x000e620000000000 */
[----:B----4-:R-:W-:-:S02]  /*1890*/  FMUL.FTZ R13, R10, R12 ;  /* 0x0000000c0a0d7220 */ /* 0x010fc40000410000 */
[C---:B0-----:R-:W-:Y:S02]  /*18a0*/  FMUL.FTZ R12, R20.reuse, R25 ;  /* 0x00000019140c7220 */ /* 0x041fe40000410000 */
[-C--:B------:R-:W-:Y:S02]  /*18b0*/  FFMA.FTZ R13, R9, R36.reuse, -R13 ;  /* 0x00000024090d7223 */ /* 0x080fe4000001080d */
[-C--:B------:R-:W-:Y:S02]  /*18c0*/  FMUL.FTZ R9, R20, R21.reuse ;  /* 0x0000001514097220 */ /* 0x080fe40000410000 */
[C---:B--2---:R-:W-:Y:S02]  /*18d0*/  FMUL.FTZ R21, R14.reuse, R21 ;  /* 0x000000150e157220 */ /* 0x044fe40000410000 */
[----:B------:R-:W-:Y:S02]  /*18e0*/  FMUL.FTZ R25, R14, R25 ;  /* 0x000000190e197220 */ /* 0x000fe40000410000 */
[----:B------:R-:W-:-:S02]  /*18f0*/  FFMA.FTZ R36, R10, R36, R15 ;  /* 0x000000240a247223 */ /* 0x000fc4000001000f */
[----:B------:R-:W-:Y:S02]  /*1900*/  FFMA.FTZ R12, R14, R37, -R12 ;  /* 0x000000250e0c7223 */ /* 0x000fe4000001080c */
[----:B------:R-:W-:Y:S01]  /*1910*/  FFMA.FTZ R10, R20, R33, R21 ;  /* 0x00000021140a7223 */ /* 0x000fe20000010015 */
[----:B------:R-:W-:Y:S01]  /*1920*/  F2FP.PACK_AB R36, R36, R13 ;  /* 0x0000000d2424723e */ /* 0x000fe200000000ff */
[----:B------:R-:W-:Y:S02]  /*1930*/  FFMA.FTZ R37, R20, R37, R25 ;  /* 0x0000002514257223 */ /* 0x000fe40000010019 */
[----:B------:R-:W-:Y:S02]  /*1940*/  FFMA.FTZ R9, R14, R33, -R9 ;  /* 0x000000210e097223 */ /* 0x000fe40000010809 */
[----:B---3--:R-:W-:Y:S01]  /*1950*/  FMUL.FTZ R15, R34, R35 ;  /* 0x00000023220f7220 */ /* 0x008fe20000410000 */
[----:B------:R-:W-:Y:S01]  /*1960*/  F2FP.PACK_AB R37, R37, R12 ;  /* 0x0000000c2525723e */ /* 0x000fe200000000ff */
[----:B-1----:R-:W-:Y:S01]  /*1970*/  FMUL.FTZ R20, R32, R45 ;  /* 0x0000002d20147220 */ /* 0x002fe20000410000 */
[----:B------:R-:W-:Y:S01]  /*1980*/  F2FP.PACK_AB R33, R10, R9 ;  /* 0x000000090a21723e */ /* 0x000fe200000000ff */
[----:B------:R-:W-:-:S02]  /*1990*/  FMUL.FTZ R14, R34, R43 ;  /* 0x0000002b220e7220 */ /* 0x000fc40000410000 */
[C---:B------:R-:W-:Y:S02]  /*19a0*/  FMUL.FTZ R35, R29.reuse, R35 ;  /* 0x000000231d237220 */ /* 0x040fe40000410000 */
[----:B------:R-:W-:Y:S02]  /*19b0*/  FMUL.FTZ R21, R32, R47 ;  /* 0x0000002f20157220 */ /* 0x000fe40000410000 */
[----:B------:R-:W-:Y:S02]  /*19c0*/  FMUL.FTZ R43, R29, R43 ;  /* 0x0000002b1d2b7220 */ /* 0x000fe40000410000 */
[C---:B------:R-:W-:Y:S02]  /*19d0*/  FMUL.FTZ R45, R39.reuse, R45 ;  /* 0x0000002d272d7220 */ /* 0x040fe40000410000 */
[----:B------:R-:W-:Y:S02]  /*19e0*/  FMUL.FTZ R47, R39, R47 ;  /* 0x0000002f272f7220 */ /* 0x000fe40000410000 */
[----:B------:R-:W-:-:S02]  /*19f0*/  FFMA.FTZ R15, R29, R38, -R15 ;  /* 0x000000261d0f7223 */ /* 0x000fc4000001080f */
[C---:B------:R-:W-:Y:S02]  /*1a00*/  FFMA.FTZ R20, R39.reuse, R44, -R20 ;  /* 0x0000002c27147223 */ /* 0x040fe40000010814 */
[----:B------:R-:W-:Y:S02]  /*1a10*/  FFMA.FTZ R38, R34, R38, R35 ;  /* 0x0000002622267223 */ /* 0x000fe40000010023 */
[----:B------:R-:W-:Y:S02]  /*1a20*/  FFMA.FTZ R39, R39, R46, -R21 ;  /* 0x0000002e27277223 */ /* 0x000fe40000010815 */
[----:B------:R-:W-:Y:S01]  /*1a30*/  FFMA.FTZ R14, R29, R41, -R14 ;  /* 0x000000291d0e7223 */ /* 0x000fe2000001080e */
[----:B------:R-:W-:Y:S01]  /*1a40*/  F2FP.PACK_AB R38, R38, R15 ;  /* 0x0000000f2626723e */ /* 0x000fe200000000ff */
[----:B------:R-:W-:Y:S02]  /*1a50*/  FFMA.FTZ R43, R34, R41, R43 ;  /* 0x00000029222b7223 */ /* 0x000fe4000001002b */
[----:B------:R-:W-:-:S02]  /*1a60*/  FFMA.FTZ R35, R32, R44, R45 ;  /* 0x0000002c20237223 */ /* 0x000fc4000001002d */
[----:B------:R-:W-:Y:S01]  /*1a70*/  FFMA.FTZ R46, R32, R46, R47 ;  /* 0x0000002e202e7223 */ /* 0x000fe2000001002f */
[----:B------:R-:W-:Y:S02]  /*1a80*/  F2FP.PACK_AB R32, R11, R8 ;  /* 0x000000080b20723e */ /* 0x000fe400000000ff */
[----:B------:R-:W-:Y:S02]  /*1a90*/  F2FP.PACK_AB R34, R43, R14 ;  /* 0x0000000e2b22723e */ /* 0x000fe400000000ff */
[----:B------:R-:W-:Y:S02]  /*1aa0*/  F2FP.PACK_AB R35, R35, R20 ;  /* 0x000000142323723e */ /* 0x000fe400000000ff */
[----:B------:R-:W-:Y:S02]  /*1ab0*/  F2FP.PACK_AB R39, R46, R39 ;  /* 0x000000272e27723e */ /* 0x000fe400000000ff */
.L_x_3254:
[----:B------:R-:W-:Y:S05]  /*1ac0*/  BSYNC B1 ;  /* 0x0000000000017941 */ /* 0x000fea0003800000 */
.L_x_3253:
[----:B------:R-:W-:Y:S02]  /*1ad0*/  LOP3.LUT R8, R37, 0xffff, RZ, 0xc0, !PT ;  /* 0x0000ffff25087812 */ /* 0x000fe400078ec0ff */
[----:B------:R-:W-:Y:S02]  /*1ae0*/  LOP3.LUT R10, R33, 0xffff, RZ, 0xc0, !PT ;  /* 0x0000ffff210a7812 */ /* 0x000fe400078ec0ff */
[----:B------:R-:W-:Y:S01]  /*1af0*/  PRMT R14, R39, 0x7732, RZ ;  /* 0x00007732270e7816 */ /* 0x000fe200000000ff */
[----:B------:R-:W-:Y:S01]  /*1b00*/  IMAD.WIDE.U32 R8, R8, 0x10000, RZ ;  /* 0x0001000008087825 */ /* 0x000fe200078e00ff */
[----:B------:R-:W-:-:S02]  /*1b10*/  PRMT R15, R38, 0x7732, RZ ;  /* 0x00007732260f7816 */ /* 0x000fc400000000ff */
[----:B------:R-:W-:Y:S01]  /*1b20*/  PRMT R21, R34, 0x5410, R35 ;  /* 0x0000541022157816 */ /* 0x000fe20000000023 */
[----:B------:R-:W-:Y:S01]  /*1b30*/  IMAD.WIDE.U32 R10, R10, 0x10000, RZ ;  /* 0x000100000a0a7825 */ /* 0x000fe200078e00ff */
[----:B------:R-:W-:Y:S02]  /*1b40*/  LOP3.LUT R12, R8, 0xffff, R36, 0xf8, !PT ;  /* 0x0000ffff080c7812 */ /* 0x000fe400078ef824 */
[----:B------:R-:W-:Y:S02]  /*1b50*/  PRMT R13, R38, 0x5410, R39 ;  /* 0x00005410260d7816 */ /* 0x000fe40000000027 */
[----:B------:R-:W-:Y:S02]  /*1b60*/  PRMT R41, R15, 0x5410, R14 ;  /* 0x000054100f297816 */ /* 0x000fe4000000000e */
[----:B------:R-:W-:Y:S02]  /*1b70*/  PRMT R8, R37, 0x7732, RZ ;  /* 0x0000773225087816 */ /* 0x000fe400000000ff */
[----:B------:R-:W-:-:S02]  /*1b80*/  LOP3.LUT R15, R21, R11, RZ, 0xfc, !PT ;  /* 0x0000000b150f7212 */ /* 0x000fc400078efcff */
[----:B------:R-:W-:Y:S02]  /*1b90*/  LOP3.LUT R14, R10, 0xffff, R32, 0xf8, !PT ;  /* 0x0000ffff0a0e7812 */ /* 0x000fe400078ef820 */
[----:B------:R-:W-:Y:S02]  /*1ba0*/  PRMT R20, R35, 0x7732, RZ ;  /* 0x0000773223147816 */ /* 0x000fe400000000ff */
[----:B------:R-:W-:Y:S02]  /*1bb0*/  PRMT R10, R33, 0x7732, RZ ;  /* 0x00007732210a7816 */ /* 0x000fe400000000ff */
[----:B------:R-:W-:Y:S02]  /*1bc0*/  PRMT R21, R34, 0x7732, RZ ;  /* 0x0000773222157816 */ /* 0x000fe400000000ff */
[----:B------:R-:W-:Y:S01]  /*1bd0*/  PRMT R43, R32, 0x7732, RZ ;  /* 0x00007732202b7816 */ /* 0x000fe200000000ff */
[----:B------:R-:W-:Y:S01]  /*1be0*/  IMAD.WIDE.U32 R10, R10, 0x10000, RZ ;  /* 0x000100000a0a7825 */ /* 0x000fe200078e00ff */
[----:B------:R-:W-:-:S02]  /*1bf0*/  LOP3.LUT R13, R13, R9, RZ, 0xfc, !PT ;  /* 0x000000090d0d7212 */ /* 0x000fc400078efcff */
[----:B------:R-:W-:Y:S01]  /*1c00*/  PRMT R25, R36, 0x7732, RZ ;  /* 0x0000773224197816 */ /* 0x000fe200000000ff */
[----:B------:R-:W-:Y:S01]  /*1c10*/  IMAD.WIDE.U32 R8, R8, 0x10000, RZ ;  /* 0x0001000008087825 */ /* 0x000fe200078e00ff */
[----:B------:R-:W-:Y:S01]  /*1c20*/  PRMT R29, R21, 0x5410, R20 ;  /* 0x00005410151d7816 */ /* 0x000fe20000000014 */
[----:B------:R0:W-:Y:S02]  /*1c30*/  STS.64 [R6], R12 ;  /* 0x0000000c06007388 */ /* 0x0001e40000000a00 */
[----:B------:R-:W-:Y:S01]  /*1c40*/  IMAD.MOV.U32 R21, RZ, RZ, R43 ;  /* 0x000000ffff157224 */ /* 0x000fe200078e002b */
[----:B------:R-:W-:Y:S02]  /*1c50*/  LOP3.LUT R9, R41, R9, RZ, 0xfc, !PT ;  /* 0x0000000929097212 */ /* 0x000fe400078efcff */
[----:B------:R-:W-:Y:S02]  /*1c60*/  LOP3.LUT R8, R8, R25, RZ, 0xfc, !PT ;  /* 0x0000001908087212 */ /* 0x000fe400078efcff */
[----:B------:R-:W-:-:S02]  /*1c70*/  LOP3.LUT R11, R29, R11, RZ, 0xfc, !PT ;  /* 0x0000000b1d0b7212 */ /* 0x000fc400078efcff */
[----:B------:R-:W-:Y:S01]  /*1c80*/  LOP3.LUT R10, R10, R21, RZ, 0xfc, !PT ;  /* 0x000000150a0a7212 */ /* 0x000fe200078efcff */
[----:B------:R0:W-:Y:S04]  /*1c90*/  STS.64 [R7], R8 ;  /* 0x0000000807007388 */ /* 0x0001e80000000a00 */
[----:B------:R0:W-:Y:S04]  /*1ca0*/  STS.64 [R4], R14 ;  /* 0x0000000e04007388 */ /* 0x0001e80000000a00 */
[----:B------:R0:W-:Y:S02]  /*1cb0*/  STS.64 [R5], R10 ;  /* 0x0000000a05007388 */ /* 0x0001e40000000a00 */
.L_x_3252:
[----:B------:R-:W-:Y:S05]  /*1cc0*/  BSYNC B0 ;  /* 0x0000000000007941 */ /* 0x000fea0003800000 */
.L_x_3251:
[----:B------:R-:W-:Y:S06]  /*1cd0*/  BAR.SYNC.DEFER_BLOCKING 0x0 ;  /* 0x0000000000007b1d */ /* 0x000fec0000010000 */
[----:B0-----:R0:W1:Y:S04]  /*1ce0*/  @P6 LDS.128 R32, [R0] ;  /* 0x0000000000206984 */ /* 0x0010680000000c00 */
[----:B------:R0:W2:Y:S04]  /*1cf0*/  @P6 LDS.128 R36, [R3] ;  /* 0x0000000003246984 */ /* 0x0000a80000000c00 */
[----:B------:R-:W-:Y:S06]  /*1d00*/  BAR.SYNC.DEFER_BLOCKING 0x0 ;  /* 0x0000000000007b1d */ /* 0x000fec0000010000 */
[----:B------:R-:W-:Y:S05]  /*1d10*/  BRA `(.L_x_3249) ;  /* 0x0000063000007947 */ /* 0x000fea0003800000 */
.L_x_3248:
[----:B-1----:R-:W-:Y:S01]  /*1d20*/  ISETP.GE.AND P0, PT, R27, c[0x0][0x1e0], PT ;  /* 0x000078001b007a0c */ /* 0x002fe20003f06270 */
[----:B------:R-:W-:-:S12]  /*1d30*/  BSSY B0, `(.L_x_3249) ;  /* 0x0000061000007945 */ /* 0x000fd80003800000 */
        /* <DEDUP_REMOVED lines=10> */
[----:B------:R-:W-:Y:S02]  /*1de0*/  HADD2.F32 R29, -RZ, R37.H1_H1 ;  /* 0x30000025ff1d7230 */ /* 0x000fe40000004100 */
[----:B------:R-:W-:-:S02]  /*1df0*/  HADD2.F32 R33, -RZ, R33.H0_H0 ;  /* 0x20000021ff217230 */ /* 0x000fc40000004100 */
[--C-:B------:R-:W-:Y:S02]  /*1e00*/  HADD2.F32 R44, -RZ, R35.reuse.H1_H1 ;  /* 0x30000023ff2c7230 */ /* 0x100fe40000004100 */
[----:B------:R-:W-:Y:S01]  /*1e10*/  HADD2.F32 R43, -RZ, R35.H0_H0 ;  /* 0x20000023ff2b7230 */ /* 0x000fe20000004100 */
[----:B0-----:R-:W0:Y:S01]  /*1e20*/  MUFU.RCP R8, R4 ;  /* 0x0000000400087308 */ /* 0x001e220000001000 */
[----:B------:R-:W-:Y:S02]  /*1e30*/  HADD2.F32 R37, -RZ, R37.H0_H0 ;  /* 0x20000025ff257230 */ /* 0x000fe40000004100 */
[----:B------:R-:W-:Y:S02]  /*1e40*/  HADD2.F32 R41, -RZ, R34.H1_H1 ;  /* 0x30000022ff297230 */ /* 0x000fe40000004100 */
[----:B------:R-:W-:Y:S02]  /*1e50*/  HADD2.F32 R35, -RZ, R38.H1_H1 ;  /* 0x30000026ff237230 */ /* 0x000fe40000004100 */
        /* <DEDUP_REMOVED lines=11> */
[----:B------:R2:W-:Y:S08]  /*1f10*/  I2F R11, R6 ;  /* 0x00000006000b7306 */ /* 0x0005f00000201400 */
[----:B------:R-:W1:Y:S01]  /*1f20*/  MUFU.EX2 R0, -R0 ;  /* 0x8000000000007308 */ /* 0x000e620000000800 */
[-C--:B--2---:R-:W-:Y:S02]  /*1f30*/  FMUL.FTZ R6, R5, R8.reuse ;  /* 0x0000000805067220 */ /* 0x084fe40000410000 */
[----:B0-----:R-:W-:-:S02]  /*1f40*/  FMUL.FTZ R3, R7, R8 ;  /* 0x0000000807037220 */ /* 0x001fc40000410000 */
[----:B------:R-:W-:Y:S02]  /*1f50*/  FMUL.FTZ R6, R6, 13.28771209716796875 ;  /* 0x41549a7806067820 */ /* 0x000fe40000410000 */
[----:B------:R-:W-:Y:S01]  /*1f60*/  FMUL.FTZ R7, R3, 13.28771209716796875 ;  /* 0x41549a7803077820 */ /* 0x000fe20000410000 */
        /* <DEDUP_REMOVED lines=14> */
[--C-:B--2---:R-:W-:Y:S01]  /*2050*/  HADD2.F32 R10, -RZ, R36.reuse.H1_H1 ;  /* 0x30000024ff0a7230 */ /* 0x104fe20000004100 */
[----:B0-----:R-:W-:Y:S01]  /*2060*/  FMUL.FTZ R4, R0, R15 ;  /* 0x0000000f00047220 */ /* 0x001fe20000410000 */
[----:B------:R-:W-:-:S05]  /*2070*/  HADD2.F32 R36, -RZ, R36.H0_H0 ;  /* 0x20000024ff247230 */ /* 0x000fca0000004100 */
[----:B------:R0:W2:Y:S01]  /*2080*/  MUFU.COS R8, R5 ;  /* 0x0000000500087308 */ /* 0x0000a20000000000 */
[C---:B---3--:R-:W-:Y:S02]  /*2090*/  FMUL.FTZ R7, R3.reuse, R10 ;  /* 0x0000000a03077220 */ /* 0x048fe40000410000 */
[----:B------:R-:W-:Y:S02]  /*20a0*/  FFMA.FTZ R4, R3, R32, R4 ;  /* 0x0000002003047223 */ /* 0x000fe40000010004 */
[----:B------:R-:W-:-:S03]  /*20b0*/  FFMA.FTZ R7, R0, R36, -R7 ;  /* 0x0000002400077223 */ /* 0x000fc60000010807 */
[----:B------:R-:W3:Y:S01]  /*20c0*/  MUFU.COS R12, R6 ;  /* 0x00000006000c7308 */ /* 0x000ee20000000000 */
[----:B0-----:R-:W-:Y:S02]  /*20d0*/  FMUL.FTZ R5, R3, R15 ;  /* 0x0000000f03057220 */ /* 0x001fe40000410000 */
[----:B-1----:R-:W-:Y:S02]  /*20e0*/  FMUL.FTZ R11, R9, R29 ;  /* 0x0000001d090b7220 */ /* 0x002fe40000410000 */
[----:B------:R-:W-:-:S03]  /*20f0*/  FFMA.FTZ R5, R0, R32, -R5 ;  /* 0x0000002000057223 */ /* 0x000fc60000010805 */
[----:B------:R0:W1:Y:S01]  /*2100*/  MUFU.SIN R13, R6 ;  /* 0x00000006000d7308 */ /* 0x0000620000000400 */
[----:B--2---:R-:W-:-:S07]  /*2110*/  FFMA.FTZ R11, R8, R37, -R11 ;  /* 0x00000025080b7223 */ /* 0x004fce000001080b */
[----:B------:R-:W2:Y:S01]  /*2120*/  MUFU.SIN R21, R14 ;  /* 0x0000000e00157308 */ /* 0x000ea20000000400 */
[----:B0-----:R-:W-:Y:S02]  /*2130*/  FMUL.FTZ R6, R0, R10 ;  /* 0x0000000a00067220 */ /* 0x001fe40000410000 */
[CC--:B------:R-:W-:Y:S02]  /*2140*/  FMUL.FTZ R0, R8.reuse, R25.reuse ;  /* 0x0000001908007220 */ /* 0x0c0fe40000410000 */
[----:B------:R-:W-:Y:S02]  /*2150*/  FFMA.FTZ R6, R3, R36, R6 ;  /* 0x0000002403067223 */ /* 0x000fe40000010006 */
[----:B------:R-:W-:Y:S01]  /*2160*/  FMUL.FTZ R3, R9, R25 ;  /* 0x0000001909037220 */ /* 0x000fe20000410000 */
[----:B------:R0:W4:Y:S01]  /*2170*/  MUFU.COS R20, R14 ;  /* 0x0000000e00147308 */ /* 0x0001220000000000 */
[----:B------:R-:W-:Y:S01]  /*2180*/  FMUL.FTZ R10, R8, R29 ;  /* 0x0000001d080a7220 */ /* 0x000fe20000410000 */
[----:B------:R-:W-:Y:S01]  /*2190*/  F2FP.PACK_AB R36, R6, R7 ;  /* 0x000000070624723e */ /* 0x000fe200000000ff */
[----:B------:R-:W-:-:S02]  /*21a0*/  FFMA.FTZ R3, R8, R33, -R3 ;  /* 0x0000002108037223 */ /* 0x000fc40000010803 */
[C---:B------:R-:W-:Y:S02]  /*21b0*/  FFMA.FTZ R0, R9.reuse, R33, R0 ;  /* 0x0000002109007223 */ /* 0x040fe40000010000 */
[----:B------:R-:W-:Y:S02]  /*21c0*/  FFMA.FTZ R10, R9, R37, R10 ;  /* 0x00000025090a7223 */ /* 0x000fe4000001000a */
[----:B---3--:R-:W-:Y:S01]  /*21d0*/  FMUL.FTZ R8, R12, R41 ;  /* 0x000000290c087220 */ /* 0x008fe20000410000 */
[----:B------:R-:W-:Y:S01]  /*21e0*/  F2FP.PACK_AB R33, R0, R3 ;  /* 0x000000030021723e */ /* 0x000fe200000000ff */
[----:B0-----:R-:W-:Y:S01]  /*21f0*/  FMUL.FTZ R14, R12, R35 ;  /* 0x000000230c0e7220 */ /* 0x001fe20000410000 */
[----:B------:R-:W-:Y:S01]  /*2200*/  F2FP.PACK_AB R37, R10, R11 ;  /* 0x0000000b0a25723e */ /* 0x000fe200000000ff */
[C---:B-1----:R-:W-:Y:S02]  /*2210*/  FMUL.FTZ R9, R13.reuse, R41 ;  /* 0x000000290d097220 */ /* 0x042fe40000410000 */
[----:B------:R-:W-:-:S02]  /*2220*/  FMUL.FTZ R15, R13, R35 ;  /* 0x000000230d0f7220 */ /* 0x000fc40000410000 */
[C---:B------:R-:W-:Y:S02]  /*2230*/  FFMA.FTZ R8, R13.reuse, R34, R8 ;  /* 0x000000220d087223 */ /* 0x040fe40000010008 */
[----:B------:R-:W-:Y:S02]  /*2240*/  FFMA.FTZ R14, R13, R38, R14 ;  /* 0x000000260d0e7223 */ /* 0x000fe4000001000e */
[C---:B------:R-:W-:Y:S02]  /*2250*/  FFMA.FTZ R9, R12.reuse, R34, -R9 ;  /* 0x000000220c097223 */ /* 0x040fe40000010809 */
[----:B------:R-:W-:Y:S02]  /*2260*/  FFMA.FTZ R15, R12, R38, -R15 ;  /* 0x000000260c0f7223 */ /* 0x000fe4000001080f */
[CC--:B--2---:R-:W-:Y:S01]  /*2270*/  FMUL.FTZ R13, R21.reuse, R44.reuse ;  /* 0x0000002c150d7220 */ /* 0x0c4fe20000410000 */
[----:B------:R-:W-:Y:S01]  /*2280*/  F2FP.PACK_AB R34, R8, R9 ;  /* 0x000000090822723e */ /* 0x000fe200000000ff */
[----:B------:R-:W-:Y:S01]  /*2290*/  FMUL.FTZ R25, R21, R45 ;  /* 0x0000002d15197220 */ /* 0x000fe20000410000 */
[----:B------:R-:W-:Y:S01]  /*22a0*/  F2FP.PACK_AB R38, R14, R15 ;  /* 0x0000000f0e26723e */ /* 0x000fe200000000ff */
[----:B----4-:R-:W-:-:S02]  /*22b0*/  FMUL.FTZ R12, R20, R44 ;  /* 0x0000002c140c7220 */ /* 0x010fc40000410000 */
[C---:B------:R-:W-:Y:S02]  /*22c0*/  FMUL.FTZ R32, R20.reuse, R45 ;  /* 0x0000002d14207220 */ /* 0x040fe40000410000 */
[C---:B------:R-:W-:Y:S02]  /*22d0*/  FFMA.FTZ R13, R20.reuse, R43, -R13 ;  /* 0x0000002b140d7223 */ /* 0x040fe4000001080d */
[----:B------:R-:W-:Y:S02]  /*22e0*/  FFMA.FTZ R25, R20, R39, -R25 ;  /* 0x0000002714197223 */ /* 0x000fe40000010819 */
[C---:B------:R-:W-:Y:S02]  /*22f0*/  FFMA.FTZ R12, R21.reuse, R43, R12 ;  /* 0x0000002b150c7223 */ /* 0x040fe4000001000c */
[----:B------:R-:W-:Y:S01]  /*2300*/  FFMA.FTZ R20, R21, R39, R32 ;  /* 0x0000002715147223 */ /* 0x000fe20000010020 */
[----:B------:R-:W-:Y:S02]  /*2310*/  F2FP.PACK_AB R32, R4, R5 ;  /* 0x000000050420723e */ /* 0x000fe400000000ff */
[----:B------:R-:W-:-:S02]  /*2320*/  F2FP.PACK_AB R35, R12, R13 ;  /* 0x0000000d0c23723e */ /* 0x000fc400000000ff */
[----:B------:R-:W-:Y:S02]  /*2330*/  F2FP.PACK_AB R39, R20, R25 ;  /* 0x000000191427723e */ /* 0x000fe400000000ff */
.L_x_3255:
[----:B------:R-:W-:Y:S05]  /*2340*/  BSYNC B0 ;  /* 0x0000000000007941 */ /* 0x000fea0003800000 */
.L_x_3249:
[----:B0-----:R-:W-:Y:S01]  /*2350*/  ISETP.GT.AND P0, PT, R18, 0x1f, PT ;  /* 0x0000001f1200780c */ /* 0x001fe20003f04270 */
[----:B------:R-:W-:Y:S01]  /*2360*/  BSSY B0, `(.L_x_3256) ;  /* 0x000001e000007945 */ /* 0x000fe20003800000 */
[----:B------:R-:W-:-:S11]  /*2370*/  IMAD.MOV.U32 R3, RZ, RZ, RZ ;  /* 0x000000ffff037224 */ /* 0x000fd600078e00ff */
[----:B------:R-:W-:Y:S05]  /*2380*/  @P0 BRA `(.L_x_3257) ;  /* 0x000001b000000947 */ /* 0x000fea0003800000 */
[----:B------:R-:W-:Y:S01]  /*2390*/  ISETP.GT.AND P0, PT, R18, 0x13, PT ;  /* 0x000000131200780c */ /* 0x000fe20003f04270 */
[----:B-12---:R-:W-:Y:S01]  /*23a0*/  HMUL2 R3, R33, R37 ;  /* 0x0000002521037232 */ /* 0x006fe20000000000 */
[----:B------:R-:W-:Y:S01]  /*23b0*/  IMAD.IADD R27, R40, 0x1, R27 ;  /* 0x00000001281b7824 */ /* 0x000fe200078e021b */
[----:B------:R0:W-:Y:S04]  /*23c0*/  STS.128 [R18.X16+0x20], R32 ;  /* 0x0000202012007388 */ /* 0x0001e8000000cc00 */
        /* <DEDUP_REMOVED lines=13> */
.L_x_3307:
[----:B--2---:R-:W-:Y:S01]  /*24a0*/  FADD.FTZ R6, R3, R0 ;  /* 0x0000000003067221 */ /* 0x004fe20000010000 */
[----:B------:R-:W-:Y:S05]  /*24b0*/  BRA.DIV ~URZ, `(.L_x_3259) ;  /* 0x000056927f007947 */ /* 0x000fea000b800000 */
[----:B------:R-:W2:Y:S02]  /*24c0*/  SHFL.BFLY PT, R0, R6, 0x8, 0x1f ;  /* 0x0d001f0006007f89 */ /* 0x000ea400000e0000 */
[----:B--2---:R-:W-:-:S05]  /*24d0*/  FADD.FTZ R0, R6, R0 ;  /* 0x0000000006007221 */ /* 0x004fca0000010000 */
[----:B-1----:R-:W1:Y:S02]  /*24e0*/  SHFL.BFLY PT, R3, R0, 0x4, 0x1f ;  /* 0x0c801f0000037f89 */ /* 0x002e6400000e0000 */
[----:B-1----:R-:W-:-:S05]  /*24f0*/  FADD.FTZ R3, R0, R3 ;  /* 0x0000000300037221 */ /* 0x002fca0000010000 */
[----:B0-----:R-:W0:Y:S02]  /*2500*/  SHFL.BFLY PT, R4, R3, 0x2, 0x1f ;  /* 0x0c401f0003047f89 */ /* 0x001e2400000e0000 */
[----:B0-----:R-:W-:-:S05]  /*2510*/  FADD.FTZ R4, R3, R4 ;  /* 0x0000000403047221 */ /* 0x001fca0000010000 */
[----:B------:R0:W1:Y:S02]  /*2520*/  SHFL.BFLY PT, R5, R4, 0x1, 0x1f ;  /* 0x0c201f0004057f89 */ /* 0x00006400000e0000 */
.L_x_3308:
[----:B-1----:R-:W-:Y:S02]  /*2530*/  FADD.FTZ R3, R5, R4 ;  /* 0x0000000405037221 */ /* 0x002fe40000010000 */
.L_x_3257:
[----:B------:R-:W-:Y:S05]  /*2540*/  BSYNC B0 ;  /* 0x0000000000007941 */ /* 0x000fea0003800000 */
.L_x_3256:
[----:B------:R-:W-:-:S13]  /*2550*/  ISETP.NE.AND P0, PT, R18, RZ, PT ;  /* 0x000000ff1200720c */ /* 0x000fda0003f05270 */
[----:B------:R-:W-:Y:S01]  /*2560*/  @P0 IMAD.MOV.U32 R0, RZ, RZ, -0x800001 ;  /* 0xff7fffffff000424 */ /* 0x000fe200078e00ff */
[----:B------:R-:W-:Y:S05]  /*2570*/  @P0 BRA `(.L_x_3260) ;  /* 0x000000e000000947 */ /* 0x000fea0003800000 */
[----:B------:R-:W-:Y:S01]  /*2580*/  ISETP.NE.U32.AND P0, PT, RZ, c[0x0][0x218], PT ;  /* 0x00008600ff007a0c */ /* 0x000fe20003f05070 */
[----:B------:R-:W-:Y:S02]  /*2590*/  IMAD.IADD R7, R17, 0x1, -R26 ;  /* 0x0000000111077824 */ /* 0x000fe400078e0a1a */
[----:B------:R-:W-:Y:S01]  /*25a0*/  FMUL.FTZ R0, R3, c[0x0][0x1f0] ;  /* 0x00007c0003007a20 */ /* 0x000fe20000410000 */
[----:B------:R-:W-:-:S13]  /*25b0*/  ISETP.NE.AND.EX P0, PT, RZ, c[0x0][0x21c], PT, P0 ;  /* 0x00008700ff007a0c */ /* 0x000fda0003f05300 */
[----:B------:R-:W-:Y:S05]  /*25c0*/  @!P0 BRA `(.L_x_3261) ;  /* 0x0000008000008947 */ /* 0x000fea0003800000 */
[----:B0----5:R-:W-:Y:S02]  /*25d0*/  IMAD.IADD R4, R17, 0x1, -R28 ;  /* 0x0000000111047824 */ /* 0x021fe400078e0a1c */
[----:B------:R-:W-:Y:S02]  /*25e0*/  IMAD.MOV.U32 R5, RZ, RZ, 0x2 ;  /* 0x00000002ff057424 */ /* 0x000fe400078e00ff */
[----:B------:R-:W-:-:S04]  /*25f0*/  IMAD R3, R19, c[0x0][0x220], R4 ;  /* 0x0000880013037a24 */ /* 0x000fc800078e0204 */
[----:B------:R-:W-:-:S04]  /*2600*/  IMAD R4, R3, c[0x0][0x220], R4 ;  /* 0x0000880003047a24 */ /* 0x000fc800078e0204 */
[----:B------:R-:W-:-:S06]  /*2610*/  IMAD.WIDE R4, R4, R5, c[0x0][0x218] ;  /* 0x0000860004047625 */ /* 0x000fcc00078e0205 */
[----:B------:R-:W3:Y:S02]  /*2620*/  LDG.E.U16 R4, [R4.64] ;  /* 0x0000002404047981 */ /* 0x000ee4000c1e1500 */
[----:B---3--:R-:W-:-:S05]  /*2630*/  HADD2.F32 R3, -RZ, R4.H0_H0 ;  /* 0x20000004ff037230 */ /* 0x008fca0000004100 */
[----:B------:R-:W-:-:S05]  /*2640*/  FADD.FTZ R0, R0, R3 ;  /* 0x0000000300007221 */ /* 0x000fca0000010000 */
.L_x_3261:
[----:B------:R3:W-:Y:S02]  /*2650*/  STS [R7.X4+0x220], R0 ;  /* 0x0002200007007388 */ /* 0x0007e40000004800 */
.L_x_3260:
[----:B------:R-:W-:Y:S02]  /*2660*/  WARPSYNC 0xffffffff ;  /* 0xffffffff00007948 */ /* 0x000fe40003800000 */
[----:B------:R-:W-:Y:S01]  /*2670*/  IADD3 R3, R17, 0xf, -R26 ;  /* 0x0000000f11037810 */ /* 0x000fe20007ffe81a */
[----:B------:R-:W-:Y:S01]  /*2680*/  BAR.SYNC.DEFER_BLOCKING 0x0 ;  /* 0x0000000000007b1d */ /* 0x000fe20000010000 */
[----:B------:R-:W-:Y:S02]  /*2690*/  LEA.HI R5, R18, R18, RZ, 0x1 ;  /* 0x0000001212057211 */ /* 0x000fe400078f08ff */
[----:B0-----:R-:W-:Y:S02]  /*26a0*/  SHF.R.S32.HI R4, RZ, 0x1f, R3 ;  /* 0x0000001fff047819 */ /* 0x001fe40000011403 */
[----:B------:R-:W-:Y:S01]  /*26b0*/  LEA.HI.SX32 R6, R5, R26, 0x1f ;  /* 0x0000001a05067211 */ /* 0x000fe200078ffaff */
[----:B------:R-:W-:Y:S01]  /*26c0*/  BSSY B0, `(.L_x_3262) ;  /* 0x000027e000007945 */ /* 0x000fe20003800000 */
[----:B------:R-:W-:-:S04]  /*26d0*/  LEA.HI R4, R4, R3, RZ, 0x4 ;  /* 0x0000000304047211 */ /* 0x000fc800078f20ff */
[----:B------:R-:W-:Y:S01]  /*26e0*/  LOP3.LUT R3, R4, 0xfffffff0, RZ, 0xc0, !PT ;  /* 0xfffffff004037812 */ /* 0x000fe200078ec0ff */
[----:B------:R-:W-:-:S04]  /*26f0*/  IMAD R4, R42, c[0x0][0x1d0], R19 ;  /* 0x000074002a047a24 */ /* 0x000fc800078e0213 */
[----:B------:R-:W-:Y:S02]  /*2700*/  IMAD.IADD R3, R26, 0x1, R3 ;  /* 0x000000011a037824 */ /* 0x000fe400078e0203 */
[----:B------:R-:W-:-:S03]  /*2710*/  IMAD R4, R4, 0xa0, RZ ;  /* 0x000000a004047824 */ /* 0x000fc600078e02ff */
[----:B------:R-:W-:-:S13]  /*2720*/  ISETP.GE.AND P0, PT, R6, R3, PT ;  /* 0x000000030600720c */ /* 0x000fda0003f06270 */
[----:B------:R-:W-:Y:S05]  /*2730*/  @P0 BRA `(.L_x_3263) ;  /* 0x0000276000000947 */ /* 0x000fea0003800000 */
[----:B------:R-:W-:Y:S01]  /*2740*/  LOP3.LUT R5, R5, 0x3ffffffe, RZ, 0xc0, !PT ;  /* 0x3ffffffe05057812 */ /* 0x000fe200078ec0ff */
[----:B------:R-:W-:Y:S02]  /*2750*/  IMAD.MOV.U32 R25, RZ, RZ, c[0x0][0x1e8] ;  /* 0x00007a00ff197624 */ /* 0x000fe400078e00ff */
[----:B---3--:R-:W-:Y:S02]  /*2760*/  IMAD.MOV.U32 R7, RZ, RZ, c[0x0][0x1d4] ;  /* 0x00007500ff077624 */ /* 0x008fe400078e00ff */
[----:B------:R-:W-:Y:S01]  /*2770*/  IMAD.IADD R8, R18, 0x1, -R5 ;  /* 0x0000000112087824 */ /* 0x000fe200078e0a05 */
[----:B------:R-:W-:Y:S01]  /*2780*/  IADD3 R25, R25, c[0x0][0x210], RZ ;  /* 0x0000840019197a10 */ /* 0x000fe20007ffe0ff */
[----:B------:R-:W-:Y:S02]  /*2790*/  IMAD R7, R7, 0xa0, RZ ;  /* 0x000000a007077824 */ /* 0x000fe400078e02ff */
[----:B------:R-:W-:Y:S01]  /*27a0*/  IMAD.SHL.U32 R5, R8, 0x4, RZ ;  /* 0x0000000408057824 */ /* 0x000fe200078e00ff */
[----:B------:R0:W3:Y:S03]  /*27b0*/  LDS.64 R10, [R8.X8+0x20] ;  /* 0x00002000080a7984 */ /* 0x0000e60000008a00 */
[----:B------:R-:W-:Y:S01]  /*27c0*/  IMAD R5, R4, c[0x0][0x1d4], R5 ;  /* 0x0000750004057a24 */ /* 0x000fe200078e0205 */
[----:B------:R0:W4:Y:S04]  /*27d0*/  LDS.64 R12, [R8.X8+0x30] ;  /* 0x00003000080c7984 */ /* 0x0001280000008a00 */
[----:B------:R0:W2:Y:S01]  /*27e0*/  LDS.64 R14, [R8.X8+0x40] ;  /* 0x00004000080e7984 */ /* 0x0000a20000008a00 */
[----:B------:R-:W-:-:S03]  /*27f0*/  SHF.R.S32.HI R27, RZ, 0x1f, R5 ;  /* 0x0000001fff1b7819 */ /* 0x000fc60000011405 */
[----:B------:R0:W1:Y:S04]  /*2800*/  LDS.64 R20, [R8.X8+0x50] ;  /* 0x0000500008147984 */ /* 0x0000680000008a00 */
[----:B-1----:R0:W1:Y:S04]  /*2810*/  LDS.64 R32, [R8.X8+0x60] ;  /* 0x0000600008207984 */ /* 0x0020680000008a00 */
[----:B------:R0:W0:Y:S04]  /*2820*/  LDS.64 R34, [R8.X8+0x70] ;  /* 0x0000700008227984 */ /* 0x0000280000008a00 */
[----:B--2---:R2:W0:Y:S04]  /*2830*/  LDS.64 R36, [R8.X8+0x80] ;  /* 0x0000800008247984 */ /* 0x0044280000008a00 */
        /* <DEDUP_REMOVED lines=24> */
[----:B-1-34-:R2:W0:Y:S02]  /*29c0*/  LDS.64 R86, [R8.X8+0x210] ;  /* 0x0002100008567984 */ /* 0x01a4240000008a00 */
.L_x_3267:
[----:B------:R-:W-:Y:S01]  /*29d0*/  IABS R153, c[0x0][0x1d4] ;  /* 0x0000750000997a13 */ /* 0x000fe20000000000 */
[----:B------:R-:W-:Y:S01]  /*29e0*/  IMAD R157, R2, c[0x0][0x1d4], RZ ;  /* 0x00007500029d7a24 */ /* 0x000fe200078e02ff */
[----:B------:R-:W-:-:S02]  /*29f0*/  IABS R156, R6 ;  /* 0x00000006009c7213 */ /* 0x000fc40000000000 */
[----:B------:R-:W1:Y:S01]  /*2a00*/  I2F.RP R152, R153 ;  /* 0x0000009900987306 */ /* 0x000e620000209400 */
[----:B------:R-:W-:-:S07]  /*2a10*/  ISETP.GE.AND P1, PT, R6, RZ, PT ;  /* 0x000000ff0600720c */ /* 0x000fce0003f26270 */
[----:B-1----:R-:W1:Y:S02]  /*2a20*/  MUFU.RCP R152, R152 ;  /* 0x0000009800987308 */ /* 0x002e640000001000 */
[----:B-1----:R-:W-:-:S06]  /*2a30*/  IADD3 R146, R152, 0xffffffe, RZ ;  /* 0x0ffffffe98927810 */ /* 0x002fcc0007ffe0ff */
[----:B------:R1:W3:Y:S02]  /*2a40*/  F2I.FTZ.U32.TRUNC.NTZ R147, R146 ;  /* 0x0000009200937305 */ /* 0x0002e4000021f000 */
[----:B-1----:R-:W-:Y:S02]  /*2a50*/  IMAD.MOV.U32 R146, RZ, RZ, RZ ;  /* 0x000000ffff927224 */ /* 0x002fe400078e00ff */
[----:B---3--:R-:W-:-:S04]  /*2a60*/  IMAD.MOV R154, RZ, RZ, -R147 ;  /* 0x000000ffff9a7224 */ /* 0x008fc800078e0a93 */
        /* <DEDUP_REMOVED lines=9> */
[----:B------:R-:W-:-:S03]  /*2b00*/  ISETP.NE.AND P0, PT, RZ, c[0x0][0x1d4], PT ;  /* 0x00007500ff007a0c */ /* 0x000fc60003f05270 */
[----:B------:R-:W-:-:S10]  /*2b10*/  @!P1 IMAD.MOV R156, RZ, RZ, -R156 ;  /* 0x000000ffff9c9224 */ /* 0x000fd400078e0a9c */
[----:B------:R-:W-:Y:S02]  /*2b20*/  @!P0 LOP3.LUT R156, RZ, c[0x0][0x1d4], RZ, 0x33, !PT ;  /* 0x00007500ff9c8a12 */ /* 0x000fe400078e33ff */
[----:B------:R-:W-:Y:S02]  /*2b30*/  ISETP.GE.AND P0, PT, R6, R17, PT ;  /* 0x000000110600720c */ /* 0x000fe40003f06270 */
[C---:B------:R-:W-:Y:S02]  /*2b40*/  IADD3 R153, R156.reuse, c[0x0][0x1d4], RZ ;  /* 0x000075009c997a10 */ /* 0x040fe40007ffe0ff */
[----:B------:R-:W-:Y:S02]  /*2b50*/  SHF.R.S32.HI R146, RZ, 0x1f, R156 ;  /* 0x0000001fff927819 */ /* 0x000fe4000001149c */
[----:B------:R-:W-:Y:S01]  /*2b60*/  IADD3 R29, P1, R156, R157, RZ ;  /* 0x0000009d9c1d7210 */ /* 0x000fe20007f3e0ff */
[----:B------:R-:W-:-:S03]  /*2b70*/  IMAD.SHL.U32 R158, R153, 0x8, RZ ;  /* 0x00000008999e7824 */ /* 0x000fc600078e00ff */
[----:B------:R-:W-:Y:S02]  /*2b80*/  LEA.HI.X.SX32 R152, R157, R146, 0x1, P1 ;  /* 0x000000929d987211 */ /* 0x000fe400008f0eff */
[----:B------:R-:W-:Y:S02]  /*2b90*/  ISETP.GE.OR P3, PT, R158, R7, P0 ;  /* 0x000000079e00720c */ /* 0x000fe40000766670 */
[----:B------:R-:W-:-:S04]  /*2ba0*/  LEA R146, P1, R29, c[0x0][0x1a8], 0x2 ;  /* 0x00006a001d927a11 */ /* 0x000fc800078210ff */
[----:B------:R-:W-:Y:S02]  /*2bb0*/  LEA.HI.X R147, R29, c[0x0][0x1ac], R152, 0x2, P1 ;  /* 0x00006b001d937a11 */ /* 0x000fe400008f1498 */
[----:B------:R-:W-:-:S05]  /*2bc0*/  IADD3 R29, R153, c[0x0][0x1d4], RZ ;  /* 0x00007500991d7a10 */ /* 0x000fca0007ffe0ff */
[----:B------:R-:W3:Y:S01]  /*2bd0*/  @!P3 LDG.E R152, [R146.64] ;  /* 0x000000249298b981 */ /* 0x000ee2000c1e1900 */
[----:B------:R-:W-:-:S05]  /*2be0*/  IMAD.SHL.U32 R154, R29, 0x8, RZ ;  /* 0x000000081d9a7824 */ /* 0x000fca00078e00ff */
[----:B------:R-:W-:-:S13]  /*2bf0*/  ISETP.GE.OR P1, PT, R154, R7, P0 ;  /* 0x000000079a00720c */ /* 0x000fda0000726670 */
[----:B------:R-:W4:Y:S01]  /*2c00*/  @!P1 LDG.E R155, [R146.64] ;  /* 0x00000024929b9981 */ /* 0x000f22000c1e1900 */
[----:B------:R-:W-:Y:S02]  /*2c10*/  ISETP.GE.AND P2, PT, R6, R17, PT ;  /* 0x000000110600720c */ /* 0x000fe40003f46270 */
[----:B------:R-:W-:Y:S02]  /*2c20*/  IADD3 R162, R29, c[0x0][0x1d4], RZ ;  /* 0x000075001da27a10 */ /* 0x000fe40007ffe0ff */
[----:B------:R-:W-:Y:S02]  /*2c30*/  SEL R89, R89, RZ, P2 ;  /* 0x000000ff59597207 */ /* 0x000fe40001000000 */
[----:B------:R-:W-:Y:S01]  /*2c40*/  SEL R88, R88, RZ, P2 ;  /* 0x000000ff58587207 */ /* 0x000fe20001000000 */
[----:B------:R-:W-:Y:S02]  /*2c50*/  IMAD.SHL.U32 R162, R162, 0x8, RZ ;  /* 0x00000008a2a27824 */ /* 0x000fe400078e00ff */
[----:B------:R-:W-:-:S04]  /*2c60*/  IMAD.MOV.U32 R29, RZ, RZ, c[0x0][0x1d4] ;  /* 0x00007500ff1d7624 */ /* 0x000fc800078e00ff */
[----:B------:R-:W-:Y:S01]  /*2c70*/  IMAD R159, R29, 0x4, R156 ;  /* 0x000000041d9f7824 */ /* 0x000fe200078e029c */
[----:B------:R-:W-:Y:S02]  /*2c80*/  SEL R91, R91, RZ, P2 ;  /* 0x000000ff5b5b7207 */ /* 0x000fe40001000000 */
[----:B------:R-:W-:Y:S01]  /*2c90*/  SEL R90, R90, RZ, P2 ;  /* 0x000000ff5a5a7207 */ /* 0x000fe20001000000 */
[----:B---3--:R-:W-:-:S04]  /*2ca0*/  @!P3 IMAD R152, R152, c[0x0][0x1d8], RZ ;  /* 0x000076009898ba24 */ /* 0x008fc800078e02ff */
[----:B------:R-:W-:-:S04]  /*2cb0*/  @!P3 IMAD R153, R152, 0xa0, RZ ;  /* 0x000000a09899b824 */ /* 0x000fc800078e02ff */
[----:B------:R-:W-:-:S05]  /*2cc0*/  @!P3 IMAD R152, R153, c[0x0][0x1d4], R158 ;  /* 0x000075009998ba24 */ /* 0x000fca00078e029e */
[----:B------:R-:W-:-:S04]  /*2cd0*/  @!P3 IADD3 R153, P4, R5, R152, RZ ;  /* 0x000000980599b210 */ /* 0x000fc80007f9e0ff */
[----:B------:R-:W-:Y:S02]  /*2ce0*/  @!P3 LEA.HI.X.SX32 R158, R152, R27, 0x1, P4 ;  /* 0x0000001b989eb211 */ /* 0x000fe400020f0eff */
[----:B------:R-:W-:Y:S01]  /*2cf0*/  @!P3 LEA R152, P4, R153, c[0x0][0x198], 0x1 ;  /* 0x000066009998ba11 */ /* 0x000fe200078808ff */
[----:B----4-:R-:W-:-:S03]  /*2d00*/  @!P1 IMAD R155, R155, c[0x0][0x1d8], RZ ;  /* 0x000076009b9b9a24 */ /* 0x010fc600078e02ff */
[----:B------:R-:W-:Y:S01]  /*2d10*/  @!P3 LEA.HI.X R153, R153, c[0x0][0x19c], R158, 0x1, P4 ;  /* 0x000067009999ba11 */ /* 0x000fe200020f0c9e */
[----:B------:R-:W-:-:S04]  /*2d20*/  @!P1 IMAD R155, R155, 0xa0, RZ ;  /* 0x000000a09b9b9824 */ /* 0x000fc800078e02ff */
[----:B------:R1:W3:Y:S01]  /*2d30*/  @!P3 LDG.E.64 R88, [R152.64] ;  /* 0x000000249858b981 */ /* 0x0002e2000c1e1b00 */
[----:B------:R-:W-:Y:S01]  /*2d40*/  ISETP.GE.OR P3, PT, R162, R7, P0 ;  /* 0x00000007a200720c */ /* 0x000fe20000766670 */
[----:B------:R-:W-:Y:S02]  /*2d50*/  @!P1 IMAD R158, R155, c[0x0][0x1d4], R154 ;  /* 0x000075009b9e9a24 */ /* 0x000fe400078e029a */
[----:B------:R-:W-:-:S05]  /*2d60*/  IMAD.SHL.U32 R154, R159, 0x8, RZ ;  /* 0x000000089f9a7824 */ /* 0x000fca00078e00ff */
[----:B------:R-:W-:Y:S02]  /*2d70*/  ISETP.GE.OR P4, PT, R154, R7, P0 ;  /* 0x000000079a00720c */ /* 0x000fe40000786670 */
[----:B-1----:R-:W-:-:S03]  /*2d80*/  @!P1 IADD3 R153, P5, R5, R158, RZ ;  /* 0x0000009e05999210 */ /* 0x002fc60007fbe0ff */
[----:B------:R-:W4:Y:S01]  /*2d90*/  @!P3 LDG.E R155, [R146.64] ;  /* 0x00000024929bb981 */ /* 0x000f22000c1e1900 */
[----:B------:R-:W-:Y:S02]  /*2da0*/  @!P1 LEA.HI.X.SX32 R158, R158, R27, 0x1, P5 ;  /* 0x0000001b9e9e9211 */ /* 0x000fe400028f0eff */
[----:B------:R-:W-:-:S05]  /*2db0*/  @!P1 LEA R152, P5, R153, c[0x0][0x198], 0x1 ;  /* 0x0000660099989a11 */ /* 0x000fca00078a08ff */
[----:B--2---:R-:W2:Y:S01]  /*2dc0*/  @!P4 LDG.E R161, [R146.64] ;  /* 0x0000002492a1c981 */ /* 0x004ea2000c1e1900 */
[----:B------:R-:W-:Y:S02]  /*2dd0*/  IADD3 R159, R159, c[0x0][0x1d4], RZ ;  /* 0x000075009f9f7a10 */ /* 0x000fe40007ffe0ff */
[----:B------:R-:W-:-:S03]  /*2de0*/  @!P1 LEA.HI.X R153, R153, c[0x0][0x19c], R158, 0x1, P5 ;  /* 0x0000670099999a11 */ /* 0x000fc600028f0c9e */
[----:B------:R-:W-:Y:S02]  /*2df0*/  IMAD.SHL.U32 R158, R159, 0x8, RZ ;  /* 0x000000089f9e7824 */ /* 0x000fe400078e00ff */
[----:B------:R1:W3:Y:S03]  /*2e00*/  @!P1 LDG.E.64 R90, [R152.64] ;  /* 0x00000024985a9981 */ /* 0x0002e6000c1e1b00 */
[----:B------:R-:W-:-:S13]  /*2e10*/  ISETP.GE.OR P1, PT, R158, R7, P0 ;  /* 0x000000079e00720c */ /* 0x000fda0000726670 */
[----:B------:R-:W3:Y:S01]  /*2e20*/  @!P1 LDG.E R160, [R146.64] ;  /* 0x0000002492a09981 */ /* 0x000ee2000c1e1900 */
[----:B------:R-:W-:Y:S02]  /*2e30*/  SEL R93, R93, RZ, P2 ;  /* 0x000000ff5d5d7207 */ /* 0x000fe40001000000 */
[----:B------:R-:W-:Y:S02]  /*2e40*/  SEL R92, R92, RZ, P2 ;  /* 0x000000ff5c5c7207 */ /* 0x000fe40001000000 */
[----:B------:R-:W-:Y:S02]  /*2e50*/  SEL R95, R95, RZ, P2 ;  /* 0x000000ff5f5f7207 */ /* 0x000fe40001000000 */
[----:B------:R-:W-:Y:S02]  /*2e60*/  SEL R94, R94, RZ, P2 ;  /* 0x000000ff5e5e7207 */ /* 0x000fe40001000000 */
[----:B------:R-:W-:Y:S02]  /*2e70*/  SEL R97, R97, RZ, P2 ;  /* 0x000000ff61617207 */ /* 0x000fe40001000000 */
[----:B------:R-:W-:Y:S01]  /*2e80*/  SEL R96, R96, RZ, P2 ;  /* 0x000000ff60607207 */ /* 0x000fe20001000000 */
[----:B----4-:R-:W-:-:S04]  /*2e90*/  @!P3 IMAD R155, R155, c[0x0][0x1d8], RZ ;  /* 0x000076009b9bba24 */ /* 0x010fc800078e02ff */
[----:B------:R-:W-:-:S04]  /*2ea0*/  @!P3 IMAD R155, R155, 0xa0, RZ ;  /* 0x000000a09b9bb824 */ /* 0x000fc800078e02ff */
[----:B------:R-:W-:Y:S02]  /*2eb0*/  @!P3 IMAD R162, R155, c[0x0][0x1d4], R162 ;  /* 0x000075009ba2ba24 */ /* 0x000fe400078e02a2 */
[----:B--2---:R-:W-:-:S03]  /*2ec0*/  @!P4 IMAD R161, R161, c[0x0][0x1d8], RZ ;  /* 0x00007600a1a1ca24 */ /* 0x004fc600078e02ff */
[----:B-1----:R-:W-:Y:S01]  /*2ed0*/  @!P3 IADD3 R152, P5, R5, R162, RZ ;  /* 0x000000a20598b210 */ /* 0x002fe20007fbe0ff */
[----:B------:R-:W-:-:S03]  /*2ee0*/  @!P4 IMAD R161, R161, 0xa0, RZ ;  /* 0x000000a0a1a1c824 */ /* 0x000fc600078e02ff */
[----:B------:R-:W-:Y:S01]  /*2ef0*/  @!P3 LEA.HI.X.SX32 R153, R162, R27, 0x1, P5 ;  /* 0x0000001ba299b211 */ /* 0x000fe200028f0eff */
[----:B------:R-:W-:Y:S01]  /*2f00*/  @!P4 IMAD R164, R161, c[0x0][0x1d4], R154 ;  /* 0x00007500a1a4ca24 */ /* 0x000fe200078e029a */
[----:B------:R-:W-:-:S04]  /*2f10*/  @!P3 LEA R154, P5, R152, c[0x0][0x198], 0x1 ;  /* 0x00006600989aba11 */ /* 0x000fc800078a08ff */
[----:B------:R-:W-:Y:S02]  /*2f20*/  @!P3 LEA.HI.X R155, R152, c[0x0][0x19c], R153, 0x1, P5 ;  /* 0x00006700989bba11 */ /* 0x000fe400028f0c99 */
[----:B------:R-:W-:-:S03]  /*2f30*/  IADD3 R162, R159, c[0x0][0x1d4], RZ ;  /* 0x000075009fa27a10 */ /* 0x000fc60007ffe0ff */
[----:B------:R1:W2:Y:S01]  /*2f40*/  @!P3 LDG.E.64 R92, [R154.64] ;  /* 0x000000249a5cb981 */ /* 0x0002a2000c1e1b00 */
[----:B------:R-:W-:Y:S01]  /*2f50*/  @!P4 IADD3 R153, P3, R5, R164, RZ ;  /* 0x000000a40599c210 */ /* 0x000fe20007f7e0ff */
[----:B------:R-:W-:-:S03]  /*2f60*/  IMAD.SHL.U32 R162, R162, 0x8, RZ ;  /* 0x00000008a2a27824 */ /* 0x000fc600078e00ff */
[----:B------:R-:W-:Y:S02]  /*2f70*/  @!P4 LEA.HI.X.SX32 R164, R164, R27, 0x1, P3 ;  /* 0x0000001ba4a4c211 */ /* 0x000fe400018f0eff */
[----:B------:R-:W-:Y:S01]  /*2f80*/  @!P4 LEA R152, P3, R153, c[0x0][0x198], 0x1 ;  /* 0x000066009998ca11 */ /* 0x000fe200078608ff */
[----:B---3--:R-:W-:Y:S02]  /*2f90*/  @!P1 IMAD R160, R160, c[0x0][0x1d8], RZ ;  /* 0x00007600a0a09a24 */ /* 0x008fe400078e02ff */
[----:B------:R-:W-:Y:S01]  /*2fa0*/  IMAD R159, R29, 0x7, R156 ;  /* 0x000000071d9f7824 */ /* 0x000fe200078e029c */
[----:B------:R-:W-:Y:S02]  /*2fb0*/  @!P4 LEA.HI.X R153, R153, c[0x0][0x19c], R164, 0x1, P3 ;  /* 0x000067009999ca11 */ /* 0x000fe400018f0ca4 */
[----:B------:R-:W-:Y:S01]  /*2fc0*/  ISETP.GE.OR P3, PT, R162, R7, P0 ;  /* 0x00000007a200720c */ /* 0x000fe20000766670 */
[----:B------:R-:W-:Y:S02]  /*2fd0*/  @!P1 IMAD R161, R160, 0xa0, RZ ;  /* 0x000000a0a0a19824 */ /* 0x000fe400078e02ff */
[----:B-1----:R-:W-:Y:S01]  /*2fe0*/  IMAD.SHL.U32 R154, R159, 0x8, RZ ;  /* 0x000000089f9a7824 */ /* 0x002fe200078e00ff */
[----:B------:R1:W3:Y:S01]  /*2ff0*/  @!P4 LDG.E.64 R94, [R152.64] ;  /* 0x00000024985ec981 */ /* 0x0002e2000c1e1b00 */
[----:B------:R-:W-:-:S03]  /*3000*/  @!P1 IMAD R158, R161, c[0x0][0x1d4], R158 ;  /* 0x00007500a19e9a24 */ /* 0x000fc600078e029e */
[----:B------:R-:W-:Y:S02]  /*3010*/  ISETP.GE.OR P4, PT, R154, R7, P0 ;  /* 0x000000079a00720c */ /* 0x000fe40000786670 */
[----:B------:R-:W-:-:S03]  /*3020*/  @!P1 IADD3 R155, P5, R5, R158, RZ ;  /* 0x0000009e059b9210 */ /* 0x000fc60007fbe0ff */
[----:B------:R-:W4:Y:S01]  /*3030*/  @!P3 LDG.E R161, [R146.64] ;  /* 0x0000002492a1b981 */ /* 0x000f22000c1e1900 */
[----:B------:R-:W-:Y:S02]  /*3040*/  @!P1 LEA.HI.X.SX32 R158, R158, R27, 0x1, P5 ;  /* 0x0000001b9e9e9211 */ /* 0x000fe400028f0eff */
[----:B-1----:R-:W-:-:S04]  /*3050*/  @!P1 LEA R152, P5, R155, c[0x0][0x198], 0x1 ;  /* 0x000066009b989a11 */ /* 0x002fc800078a08ff */
[----:B------:R-:W-:Y:S02]  /*3060*/  @!P1 LEA.HI.X R153, R155, c[0x0][0x19c], R158, 0x1, P5 ;  /* 0x000067009b999a11 */ /* 0x000fe400028f0c9e */
[----:B------:R-:W2:Y:S01]  /*3070*/  @!P4 LDG.E R155, [R146.64] ;  /* 0x00000024929bc981 */ /* 0x000ea2000c1e1900 */
[----:B------:R-:W-:-:S03]  /*3080*/  IADD3 R159, R159, c[0x0][0x1d4], RZ ;  /* 0x000075009f9f7a10 */ /* 0x000fc60007ffe0ff */
[----:B------:R1:W3:Y:S02]  /*3090*/  @!P1 LDG.E.64 R96, [R152.64] ;  /* 0x0000002498609981 */ /* 0x0002e4000c1e1b00 */
[----:B------:R-:W-:-:S05]  /*30a0*/  IMAD.SHL.U32 R158, R159, 0x8, RZ ;  /* 0x000000089f9e7824 */ /* 0x000fca00078e00ff */
        /* <DEDUP_REMOVED lines=152> */
[----:B------:R-:W-:Y:S01]  /*3a30*/  @!P4 LEA.HI.X R153, R153, c[0x0][0x19c], R164, 0x1, P3 ;  /* 0x000067009999ca11 */ /* 0x000fe200018f0ca4 */
[----:B------:R-:W-:Y:S01]  /*3a40*/  @!P1 IMAD R161, R160, 0xa0, RZ ;  /* 0x000000a0a0a19824 */ /* 0x000fe200078e02ff */
[-C--:B------:R-:W-:Y:S01]  /*3a50*/  ISETP.GE.OR P3, PT, R162, R7.reuse, P0 ;  /* 0x00000007a200720c */ /* 0x080fe20000766670 */
[----:B-1----:R-:W-:Y:S02]  /*3a60*/  IMAD.SHL.U32 R154, R159, 0x8, RZ ;  /* 0x000000089f9a7824 */ /* 0x002fe400078e00ff */
[----:B------:R-:W-:Y:S01]  /*3a70*/  @!P1 IMAD R158, R161, c[0x0][0x1d4], R158 ;  /* 0x00007500a19e9a24 */ /* 0x000fe200078e029e */
[----:B------:R1:W3:Y:S02]  /*3a80*/  @!P4 LDG.E.64 R118, [R152.64] ;  /* 0x000000249876c981 */ /* 0x0002e4000c1e1b00 */
[----:B------:R-:W-:-:S02]  /*3a90*/  ISETP.GE.OR P4, PT, R154, R7, P0 ;  /* 0x000000079a00720c */ /* 0x000fc40000786670 */
[----:B------:R-:W-:Y:S02]  /*3aa0*/  @!P1 IADD3 R155, P5, R5, R158, RZ ;  /* 0x0000009e059b9210 */ /* 0x000fe40007fbe0ff */
[----:B------:R-:W-:Y:S02]  /*3ab0*/  IADD3 R159, R159, c[0x0][0x1d4], RZ ;  /* 0x000075009f9f7a10 */ /* 0x000fe40007ffe0ff */
[----:B------:R-:W-:Y:S01]  /*3ac0*/  @!P1 LEA.HI.X.SX32 R158, R158, R27, 0x1, P5 ;  /* 0x0000001b9e9e9211 */ /* 0x000fe200028f0eff */
[----:B------:R-:W4:Y:S01]  /*3ad0*/  @!P3 LDG.E R161, [R146.64] ;  /* 0x0000002492a1b981 */ /* 0x000f22000c1e1900 */
[----:B-1----:R-:W-:-:S04]  /*3ae0*/  @!P1 LEA R152, P5, R155, c[0x0][0x198], 0x1 ;  /* 0x000066009b989a11 */ /* 0x002fc800078a08ff */
[----:B------:R-:W-:Y:S01]  /*3af0*/  @!P1 LEA.HI.X R153, R155, c[0x0][0x19c], R158, 0x1, P5 ;  /* 0x000067009b999a11 */ /* 0x000fe200028f0c9e */
[----:B------:R-:W-:Y:S01]  /*3b00*/  IMAD.SHL.U32 R158, R159, 0x8, RZ ;  /* 0x000000089f9e7824 */ /* 0x000fe200078e00ff */
[----:B------:R-:W2:Y:S04]  /*3b10*/  @!P4 LDG.E R155, [R146.64] ;  /* 0x00000024929bc981 */ /* 0x000ea8000c1e1900 */
[----:B------:R1:W3:Y:S01]  /*3b20*/  @!P1 LDG.E.64 R120, [R152.64] ;  /* 0x0000002498789981 */ /* 0x0002e2000c1e1b00 */
        /* <DEDUP_REMOVED lines=9> */
[----:B------:R-:W-:Y:S02]  /*3bc0*/  @!P3 IMAD R161, R161, 0xa0, RZ ;  /* 0x000000a0a1a1b824 */ /* 0x000fe400078e02ff */
[----:B--2---:R-:W-:Y:S02]  /*3bd0*/  @!P4 IMAD R155, R155, c[0x0][0x1d8], RZ ;  /* 0x000076009b9bca24 */ /* 0x004fe400078e02ff */
[----:B------:R-:W-:Y:S02]  /*3be0*/  @!P3 IMAD R162, R161, c[0x0][0x1d4], R162 ;  /* 0x00007500a1a2ba24 */ /* 0x000fe400078e02a2 */
[----:B------:R-:W-:-:S03]  /*3bf0*/  @!P4 IMAD R155, R155, 0xa0, RZ ;  /* 0x000000a09b9bc824 */ /* 0x000fc600078e02ff */
[----:B-1----:R-:W-:Y:S01]  /*3c00*/  @!P3 IADD3 R152, P5, R5, R162, RZ ;  /* 0x000000a20598b210 */ /* 0x002fe20007fbe0ff */
[----:B------:R-:W-:-:S03]  /*3c10*/  @!P4 IMAD R164, R155, c[0x0][0x1d4], R154 ;  /* 0x000075009ba4ca24 */ /* 0x000fc600078e029a */
[----:B------:R-:W-:Y:S02]  /*3c20*/  @!P3 LEA.HI.X.SX32 R153, R162, R27, 0x1, P5 ;  /* 0x0000001ba299b211 */ /* 0x000fe400028f0eff */
[----:B------:R-:W-:-:S04]  /*3c30*/  @!P3 LEA R154, P5, R152, c[0x0][0x198], 0x1 ;  /* 0x00006600989aba11 */ /* 0x000fc800078a08ff */
[----:B------:R-:W-:Y:S01]  /*3c40*/  @!P3 LEA.HI.X R155, R152, c[0x0][0x19c], R153, 0x1, P5 ;  /* 0x00006700989bba11 */ /* 0x000fe200028f0c99 */
[----:B---3--:R-:W-:Y:S01]  /*3c50*/  @!P1 IMAD R160, R160, c[0x0][0x1d8], RZ ;  /* 0x00007600a0a09a24 */ /* 0x008fe200078e02ff */
[----:B------:R-:W-:-:S03]  /*3c60*/  IADD3 R162, R159, c[0x0][0x1d4], RZ ;  /* 0x000075009fa27a10 */ /* 0x000fc60007ffe0ff */
[----:B------:R1:W2:Y:S01]  /*3c70*/  @!P3 LDG.E.64 R122, [R154.64] ;  /* 0x000000249a7ab981 */ /* 0x0002a2000c1e1b00 */
[----:B------:R-:W-:Y:S01]  /*3c80*/  @!P4 IADD3 R153, P3, R5, R164, RZ ;  /* 0x000000a40599c210 */ /* 0x000fe20007f7e0ff */
[----:B------:R-:W-:Y:S02]  /*3c90*/  @!P1 IMAD R161, R160, 0xa0, RZ ;  /* 0x000000a0a0a19824 */ /* 0x000fe400078e02ff */
[----:B------:R-:W-:Y:S01]  /*3ca0*/  IMAD.SHL.U32 R162, R162, 0x8, RZ ;  /* 0x00000008a2a27824 */ /* 0x000fe200078e00ff */
[----:B------:R-:W-:Y:S01]  /*3cb0*/  @!P4 LEA.HI.X.SX32 R164, R164, R27, 0x1, P3 ;  /* 0x0000001ba4a4c211 */ /* 0x000fe200018f0eff */
[----:B------:R-:W-:Y:S01]  /*3cc0*/  @!P1 IMAD R158, R161, c[0x0][0x1d4], R158 ;  /* 0x00007500a19e9a24 */ /* 0x000fe200078e029e */
[----:B------:R-:W-:Y:S01]  /*3cd0*/  @!P4 LEA R152, P3, R153, c[0x0][0x198], 0x1 ;  /* 0x000066009998ca11 */ /* 0x000fe200078608ff */
[----:B------:R-:W-:-:S03]  /*3ce0*/  IMAD R159, R29, 0x16, R156 ;  /* 0x000000161d9f7824 */ /* 0x000fc600078e029c */
[----:B------:R-:W-:Y:S02]  /*3cf0*/  @!P4 LEA.HI.X R153, R153, c[0x0][0x19c], R164, 0x1, P3 ;  /* 0x000067009999ca11 */ /* 0x000fe400018f0ca4 */
[----:B------:R-:W-:Y:S02]  /*3d00*/  ISETP.GE.OR P3, PT, R162, R7, P0 ;  /* 0x00000007a200720c */ /* 0x000fe40000766670 */
[----:B-1----:R-:W-:Y:S01]  /*3d10*/  @!P1 IADD3 R155, P5, R5, R158, RZ ;  /* 0x0000009e059b9210 */ /* 0x002fe20007fbe0ff */
[----:B------:R1:W3:Y:S01]  /*3d20*/  @!P4 LDG.E.64 R124, [R152.64] ;  /* 0x00000024987cc981 */ /* 0x0002e2000c1e1b00 */
[C---:B------:R-:W-:Y:S01]  /*3d30*/  IMAD.SHL.U32 R154, R159.reuse, 0x8, RZ ;  /* 0x000000089f9a7824 */ /* 0x040fe200078e00ff */
[----:B------:R-:W-:Y:S02]  /*3d40*/  IADD3 R159, R159, c[0x0][0x1d4], RZ ;  /* 0x000075009f9f7a10 */ /* 0x000fe40007ffe0ff */
[----:B------:R-:W-:Y:S02]  /*3d50*/  @!P1 LEA.HI.X.SX32 R158, R158, R27, 0x1, P5 ;  /* 0x0000001b9e9e9211 */ /* 0x000fe400028f0eff */
[----:B------:R-:W-:-:S02]  /*3d60*/  ISETP.GE.OR P4, PT, R154, R7, P0 ;  /* 0x000000079a00720c */ /* 0x000fc40000786670 */
[C---:B-1----:R-:W-:Y:S02]  /*3d70*/  @!P1 LEA R152, P5, R155.reuse, c[0x0][0x198], 0x1 ;  /* 0x000066009b989a11 */ /* 0x042fe400078a08ff */
[----:B------:R-:W4:Y:S02]  /*3d80*/  @!P3 LDG.E R161, [R146.64] ;  /* 0x0000002492a1b981 */ /* 0x000f24000c1e1900 */
[----:B------:R-:W-:Y:S01]  /*3d90*/  @!P1 LEA.HI.X R153, R155, c[0x0][0x19c], R158, 0x1, P5 ;  /* 0x000067009b999a11 */ /* 0x000fe200028f0c9e */
[----:B------:R-:W-:-:S04]  /*3da0*/  IMAD.SHL.U32 R158, R159, 0x8, RZ ;  /* 0x000000089f9e7824 */ /* 0x000fc800078e00ff */
[----:B------:R1:W2:Y:S01]  /*3db0*/  @!P1 LDG.E.64 R126, [R152.64] ;  /* 0x00000024987e9981 */ /* 0x0002a2000c1e1b00 */
[----:B------:R-:W-:-:S03]  /*3dc0*/  ISETP.GE.OR P1, PT, R158, R7, P0 ;  /* 0x000000079e00720c */ /* 0x000fc60000726670 */
[----:B------:R-:W2:Y:S10]  /*3dd0*/  @!P4 LDG.E R155, [R146.64] ;  /* 0x00000024929bc981 */ /* 0x000eb4000c1e1900 */
[----:B------:R-:W3:Y:S01]  /*3de0*/  @!P1 LDG.E R160, [R146.64] ;  /* 0x0000002492a09981 */ /* 0x000ee2000c1e1900 */
[----:B------:R-:W-:-:S02]  /*3df0*/  SEL R129, R129, RZ, P2 ;  /* 0x000000ff81817207 */ /* 0x000fc40001000000 */
        /* <DEDUP_REMOVED lines=10> */
[----:B------:R-:W-:Y:S02]  /*3ea0*/  @!P4 IMAD R164, R155, c[0x0][0x1d4], R154 ;  /* 0x000075009ba4ca24 */ /* 0x000fe400078e029a */
[----:B---3--:R-:W-:Y:S01]  /*3eb0*/  @!P1 IMAD R161, R160, c[0x0][0x1d8], RZ ;  /* 0x00007600a0a19a24 */ /* 0x008fe200078e02ff */
[----:B------:R-:W-:Y:S02]  /*3ec0*/  IADD3 R160, R159, c[0x0][0x1d4], RZ ;  /* 0x000075009fa07a10 */ /* 0x000fe40007ffe0ff */
[----:B------:R-:W-:-:S03]  /*3ed0*/  @!P3 LEA R154, P5, R152, c[0x0][0x198], 0x1 ;  /* 0x00006600989aba11 */ /* 0x000fc600078a08ff */
[----:B------:R-:W-:Y:S01]  /*3ee0*/  IMAD.SHL.U32 R160, R160, 0x8, RZ ;  /* 0x00000008a0a07824 */ /* 0x000fe200078e00ff */
[----:B------:R-:W-:-:S04]  /*3ef0*/  @!P3 LEA.HI.X R155, R152, c[0x0][0x19c], R153, 0x1, P5 ;  /* 0x00006700989bba11 */ /* 0x000fc800028f0c99 */
[----:B------:R-:W-:Y:S01]  /*3f00*/  ISETP.GE.OR P5, PT, R160, R7, P0 ;  /* 0x00000007a000720c */ /* 0x000fe200007a6670 */
[----:B------:R1:W2:Y:S01]  /*3f10*/  @!P3 LDG.E.64 R128, [R154.64] ;  /* 0x000000249a80b981 */ /* 0x0002a2000c1e1b00 */
[----:B------:R-:W-:-:S04]  /*3f20*/  @!P4 IADD3 R153, P3, R5, R164, RZ ;  /* 0x000000a40599c210 */ /* 0x000fc80007f7e0ff */
[----:B------:R-:W-:Y:S02]  /*3f30*/  @!P4 LEA.HI.X.SX32 R164, R164, R27, 0x1, P3 ;  /* 0x0000001ba4a4c211 */ /* 0x000fe400018f0eff */
[----:B------:R-:W-:Y:S01]  /*3f40*/  @!P4 LEA R152, P3, R153, c[0x0][0x198], 0x1 ;  /* 0x000066009998ca11 */ /* 0x000fe200078608ff */
[----:B-1----:R-:W-:-:S03]  /*3f50*/  IMAD R155, R29, 0x19, R156 ;  /* 0x000000191d9b7824 */ /* 0x002fc600078e029c */
[----:B------:R-:W-:Y:S01]  /*3f60*/  @!P4 LEA.HI.X R153, R153, c[0x0][0x19c], R164, 0x1, P3 ;  /* 0x000067009999ca11 */ /* 0x000fe200018f0ca4 */
[----:B------:R-:W3:Y:S01]  /*3f70*/  @!P5 LDG.E R159, [R146.64] ;  /* 0x00000024929fd981 */ /* 0x000ee2000c1e1900 */
[----:B------:R-:W-:-:S03]  /*3f80*/  IMAD.SHL.U32 R154, R155, 0x8, RZ ;  /* 0x000000089b9a7824 */ /* 0x000fc600078e00ff */
[----:B------:R1:W4:Y:S02]  /*3f90*/  @!P4 LDG.E.64 R130, [R152.64] ;  /* 0x000000249882c981 */ /* 0x000324000c1e1b00 */
[----:B------:R-:W-:Y:S01]  /*3fa0*/  ISETP.GE.OR P4, PT, R154, R7, P0 ;  /* 0x000000079a00720c */ /* 0x000fe20000786670 */
[----:B------:R-:W-:-:S04]  /*3fb0*/  @!P1 IMAD R161, R161, 0xa0, RZ ;  /* 0x000000a0a1a19824 */ /* 0x000fc800078e02ff */
[----:B------:R-:W-:-:S08]  /*3fc0*/  @!P1 IMAD R158, R161, c[0x0][0x1d4], R158 ;  /* 0x00007500a19e9a24 */ /* 0x000fd000078e029e */
[----:B------:R-:W2:Y:S01]  /*3fd0*/  @!P4 LDG.E R161, [R146.64] ;  /* 0x0000002492a1c981 */ /* 0x000ea2000c1e1900 */
[----:B-1----:R-:W-:Y:S02]  /*3fe0*/  @!P1 IADD3 R153, P3, R5, R158, RZ ;  /* 0x0000009e05999210 */ /* 0x002fe40007f7e0ff */
[----:B------:R-:W-:Y:S02]  /*3ff0*/  IADD3 R155, R155, c[0x0][0x1d4], RZ ;  /* 0x000075009b9b7a10 */ /* 0x000fe40007ffe0ff */
[----:B------:R-:W-:Y:S02]  /*4000*/  @!P1 LEA.HI.X.SX32 R158, R158, R27, 0x1, P3 ;  /* 0x0000001b9e9e9211 */ /* 0x000fe400018f0eff */
[----:B------:R-:W-:-:S04]  /*4010*/  @!P1 LEA R152, P3, R153, c[0x0][0x198], 0x1 ;  /* 0x0000660099989a11 */ /* 0x000fc800078608ff */
[----:B------:R-:W-:Y:S02]  /*4020*/  @!P1 LEA.HI.X R153, R153, c[0x0][0x19c], R158, 0x1, P3 ;  /* 0x0000670099999a11 */ /* 0x000fe400018f0c9e */
[----:B------:R-:W-:Y:S02]  /*4030*/  IADD3 R162, R155, c[0x0][0x1d4], RZ ;  /* 0x000075009ba27a10 */ /* 0x000fe40007ffe0ff */
[----:B------:R-:W-:Y:S02]  /*4040*/  SEL R9, R9, RZ, P2 ;  /* 0x000000ff09097207 */ /* 0x000fe40001000000 */
[----:B0-----:R-:W-:Y:S01]  /*4050*/  SEL R8, R8, RZ, P2 ;  /* 0x000000ff08087207 */ /* 0x001fe20001000000 */
[----:B------:R-:W-:-:S05]  /*4060*/  IMAD.SHL.U32 R162, R162, 0x8, RZ ;  /* 0x00000008a2a27824 */ /* 0x000fca00078e00ff */
[----:B------:R0:W4:Y:S01]  /*4070*/  @!P1 LDG.E.64 R8, [R152.64] ;  /* 0x0000002498089981 */ /* 0x000122000c1e1b00 */
[----:B------:R-:W-:-:S13]  /*4080*/  ISETP.GE.OR P3, PT, R162, R7, P0 ;  /* 0x00000007a200720c */ /* 0x000fda0000766670 */
[----:B------:R-:W4:Y:S01]  /*4090*/  @!P3 LDG.E R163, [R146.64] ;  /* 0x0000002492a3b981 */ /* 0x000f22000c1e1900 */
[----:B---3--:R-:W-:-:S04]  /*40a0*/  @!P5 IMAD R159, R159, c[0x0][0x1d8], RZ ;  /* 0x000076009f9fda24 */ /* 0x008fc800078e02ff */
[----:B------:R-:W-:-:S04]  /*40b0*/  @!P5 IMAD R159, R159, 0xa0, RZ ;  /* 0x000000a09f9fd824 */ /* 0x000fc800078e02ff */
[----:B------:R-:W-:Y:S02]  /*40c0*/  @!P5 IMAD R158, R159, c[0x0][0x1d4], R160 ;  /* 0x000075009f9eda24 */ /* 0x000fe400078e02a0 */
[----:B------:R-:W-:-:S05]  /*40d0*/  IMAD.SHL.U32 R160, R155, 0x8, RZ ;  /* 0x000000089ba07824 */ /* 0x000fca00078e00ff */
[----:B------:R-:W-:Y:S01]  /*40e0*/  ISETP.GE.OR P6, PT, R160, R7, P0 ;  /* 0x00000007a000720c */ /* 0x000fe200007c6670 */
[----:B--2---:R-:W-:Y:S01]  /*40f0*/  @!P4 IMAD R161, R161, c[0x0][0x1d8], RZ ;  /* 0x00007600a1a1ca24 */ /* 0x004fe200078e02ff */
[----:B0-----:R-:W-:-:S03]  /*4100*/  @!P5 IADD3 R153, P1, R5, R158, RZ ;  /* 0x0000009e0599d210 */ /* 0x001fc60007f3e0ff */
[----:B------:R-:W-:Y:S01]  /*4110*/  @!P4 IMAD R161, R161, 0xa0, RZ ;  /* 0x000000a0a1a1c824 */ /* 0x000fe200078e02ff */
[----:B------:R-:W-:-:S03]  /*4120*/  @!P5 LEA.HI.X.SX32 R158, R158, R27, 0x1, P1 ;  /* 0x0000001b9e9ed211 */ /* 0x000fc600008f0eff */
[----:B------:R-:W-:-:S04]  /*4130*/  @!P4 IMAD R154, R161, c[0x0][0x1d4], R154 ;  /* 0x00007500a19aca24 */ /* 0x000fc800078e029a */
[----:B------:R-:W2:Y:S01]  /*4140*/  @!P6 LDG.E R161, [R146.64] ;  /* 0x0000002492a1e981 */ /* 0x000ea2000c1e1900 */
[----:B------:R-:W-:-:S04]  /*4150*/  @!P5 LEA R152, P1, R153, c[0x0][0x198], 0x1 ;  /* 0x000066009998da11 */ /* 0x000fc800078208ff */
[----:B------:R-:W-:Y:S02]  /*4160*/  @!P5 LEA.HI.X R153, R153, c[0x0][0x19c], R158, 0x1, P1 ;  /* 0x000067009999da11 */ /* 0x000fe400008f0c9e */
[----:B------:R-:W-:-:S04]  /*4170*/  @!P4 IADD3 R155, P1, R5, R154, RZ ;  /* 0x0000009a059bc210 */ /* 0x000fc80007f3e0ff */
[----:B------:R-:W-:Y:S02]  /*4180*/  @!P4 LEA.HI.X.SX32 R158, R154, R27, 0x1, P1 ;  /* 0x0000001b9a9ec211 */ /* 0x000fe400008f0eff */
[----:B------:R-:W-:-:S04]  /*4190*/  @!P4 LEA R154, P1, R155, c[0x0][0x198], 0x1 ;  /* 0x000066009b9aca11 */ /* 0x000fc800078208ff */
[----:B------:R-:W-:Y:S01]  /*41a0*/  @!P4 LEA.HI.X R155, R155, c[0x0][0x19c], R158, 0x1, P1 ;  /* 0x000067009b9bca11 */ /* 0x000fe200008f0c9e */
[----:B------:R-:W-:-:S05]  /*41b0*/  IMAD.SHL.U32 R158, R156, 0x8, RZ ;  /* 0x000000089c9e7824 */ /* 0x000fca00078e00ff */
[----:B------:R-:W-:-:S13]  /*41c0*/  ISETP.GE.OR P1, PT, R158, R7, P0 ;  /* 0x000000079e00720c */ /* 0x000fda0000726670 */
[----:B------:R-:W3:Y:S01]  /*41d0*/  @!P1 LDG.E R159, [R146.64] ;  /* 0x00000024929f9981 */ /* 0x000ee2000c1e1900 */
[----:B------:R-:W-:Y:S02]  /*41e0*/  SEL R133, R133, RZ, P2 ;  /* 0x000000ff85857207 */ /* 0x000fe40001000000 */
[----:B------:R-:W-:Y:S02]  /*41f0*/  SEL R132, R132, RZ, P2 ;  /* 0x000000ff84847207 */ /* 0x000fe40001000000 */
[----:B------:R-:W-:Y:S02]  /*4200*/  SEL R135, R135, RZ, P2 ;  /* 0x000000ff87877207 */ /* 0x000fe40001000000 */
[----:B------:R-:W-:Y:S01]  /*4210*/  SEL R134, R134, RZ, P2 ;  /* 0x000000ff86867207 */ /* 0x000fe20001000000 */
[----:B----4-:R-:W-:Y:S01]  /*4220*/  @!P3 IMAD R163, R163, c[0x0][0x1d8], RZ ;  /* 0x00007600a3a3ba24 */ /* 0x010fe200078e02ff */
[----:B------:R0:W4:Y:S04]  /*4230*/  @!P5 LDG.E.64 R132, [R152.64] ;  /* 0x000000249884d981 */ /* 0x000128000c1e1b00 */
[----:B------:R1:W4:Y:S01]  /*4240*/  @!P4 LDG.E.64 R134, [R154.64] ;  /* 0x000000249a86c981 */ /* 0x000322000c1e1b00 */
[----:B------:R-:W-:-:S02]  /*4250*/  @!P3 IMAD R163, R163, 0xa0, RZ ;  /* 0x000000a0a3a3b824 */ /* 0x000fc400078e02ff */
[----:B------:R-:W-:Y:S02]  /*4260*/  IMAD R164, R29, 0x1c, R156 ;  /* 0x0000001c1da47824 */ /* 0x000fe400078e029c */
[----:B------:R-:W-:Y:S01]  /*4270*/  @!P3 IMAD R162, R163, c[0x0][0x1d4], R162 ;  /* 0x00007500a3a2ba24 */ /* 0x000fe200078e02a2 */
[----:B------:R-:W-:Y:S01]  /*4280*/  SEL R137, R137, RZ, P2 ;  /* 0x000000ff89897207 */ /* 0x000fe20001000000 */
[----:B------:R-:W-:Y:S01]  /*4290*/  IMAD R29, R29, 0x1f, R156 ;  /* 0x0000001f1d1d7824 */ /* 0x000fe200078e029c */
[----:B------:R-:W-:Y:S02]  /*42a0*/  SEL R136, R136, RZ, P2 ;  /* 0x000000ff88887207 */ /* 0x000fe40001000000 */
[----:B------:R-:W-:Y:S02]  /*42b0*/  SEL R151, R151, RZ, P2 ;  /* 0x000000ff97977207 */ /* 0x000fe40001000000 */
[----:B------:R-:W-:Y:S02]  /*42c0*/  SEL R150, R150, RZ, P2 ;  /* 0x000000ff96967207 */ /* 0x000fe40001000000 */
[----:B------:R-:W-:-:S02]  /*42d0*/  SEL R145, R145, RZ, P2 ;  /* 0x000000ff91917207 */ /* 0x000fc40001000000 */
[----:B------:R-:W-:Y:S01]  /*42e0*/  SEL R144, R144, RZ, P2 ;  /* 0x000000ff90907207 */ /* 0x000fe20001000000 */
[----:B--2---:R-:W-:-:S04]  /*42f0*/  @!P6 IMAD R161, R161, c[0x0][0x1d8], RZ ;  /* 0x00007600a1a1ea24 */ /* 0x004fc800078e02ff */
[----:B------:R-:W-:-:S04]  /*4300*/  @!P6 IMAD R161, R161, 0xa0, RZ ;  /* 0x000000a0a1a1e824 */ /* 0x000fc800078e02ff */
[----:B------:R-:W-:-:S05]  /*4310*/  @!P6 IMAD R160, R161, c[0x0][0x1d4], R160 ;  /* 0x00007500a1a0ea24 */ /* 0x000fca00078e02a0 */
[----:B0-----:R-:W-:-:S04]  /*4320*/  @!P6 IADD3 R153, P4, R5, R160, RZ ;  /* 0x000000a00599e210 */ /* 0x001fc80007f9e0ff */
[----:B------:R-:W-:Y:S02]  /*4330*/  @!P6 LEA.HI.X.SX32 R160, R160, R27, 0x1, P4 ;  /* 0x0000001ba0a0e211 */ /* 0x000fe400020f0eff */
[----:B------:R-:W-:-:S04]  /*4340*/  @!P6 LEA R152, P4, R153, c[0x0][0x198], 0x1 ;  /* 0x000066009998ea11 */ /* 0x000fc800078808ff */
[----:B------:R-:W-:Y:S01]  /*4350*/  @!P6 LEA.HI.X R153, R153, c[0x0][0x19c], R160, 0x1, P4 ;  /* 0x000067009999ea11 */ /* 0x000fe200020f0ca0 */
[C---:B------:R-:W-:Y:S01]  /*4360*/  IMAD.SHL.U32 R160, R164.reuse, 0x8, RZ ;  /* 0x00000008a4a07824 */ /* 0x040fe200078e00ff */
[----:B-1----:R-:W-:Y:S02]  /*4370*/  @!P3 IADD3 R155, P4, R5, R162, RZ ;  /* 0x000000a2059bb210 */ /* 0x002fe40007f9e0ff */
[----:B------:R-:W-:Y:S01]  /*4380*/  IADD3 R164, R164, c[0x0][0x1d4], RZ ;  /* 0x00007500a4a47a10 */ /* 0x000fe20007ffe0ff */
[----:B------:R0:W2:Y:S01]  /*4390*/  @!P6 LDG.E.64 R136, [R152.64] ;  /* 0x000000249888e981 */ /* 0x0000a2000c1e1b00 */
[----:B------:R-:W-:Y:S02]  /*43a0*/  @!P3 LEA.HI.X.SX32 R162, R162, R27, 0x1, P4 ;  /* 0x0000001ba2a2b211 */ /* 0x000fe400020f0eff */
[----:B------:R-:W-:Y:S02]  /*43b0*/  @!P3 LEA R154, P4, R155, c[0x0][0x198], 0x1 ;  /* 0x000066009b9aba11 */ /* 0x000fe400078808ff */
[----:B------:R-:W-:-:S02]  /*43c0*/  ISETP.GE.OR P5, PT, R160, R7, P0 ;  /* 0x00000007a000720c */ /* 0x000fc400007a6670 */
[----:B------:R-:W-:Y:S01]  /*43d0*/  @!P3 LEA.HI.X R155, R155, c[0x0][0x19c], R162, 0x1, P4 ;  /* 0x000067009b9bba11 */ /* 0x000fe200020f0ca2 */
[C---:B------:R-:W-:Y:S02]  /*43e0*/  IMAD.SHL.U32 R162, R164.reuse, 0x8, RZ ;  /* 0x00000008a4a27824 */ /* 0x040fe400078e00ff */
[----:B---3--:R-:W-:Y:S01]  /*43f0*/  @!P1 IMAD R159, R159, c[0x0][0x1d8], RZ ;  /* 0x000076009f9f9a24 */ /* 0x008fe200078e02ff */
[----:B------:R-:W-:Y:S01]  /*4400*/  IADD3 R156, R164, c[0x0][0x1d4], RZ ;  /* 0x00007500a49c7a10 */ /* 0x000fe20007ffe0ff */
[----:B------:R1:W3:Y:S01]  /*4410*/  @!P3 LDG.E.64 R150, [R154.64] ;  /* 0x000000249a96b981 */ /* 0x0002e2000c1e1b00 */
[----:B------:R-:W-:Y:S01]  /*4420*/  ISETP.GE.OR P4, PT, R162, R7, P0 ;  /* 0x00000007a200720c */ /* 0x000fe20000786670 */
[----:B------:R-:W-:Y:S02]  /*4430*/  @!P1 IMAD R159, R159, 0xa0, RZ ;  /* 0x000000a09f9f9824 */ /* 0x000fe400078e02ff */
[----:B------:R-:W-:Y:S02]  /*4440*/  IMAD.SHL.U32 R156, R156, 0x8, RZ ;  /* 0x000000089c9c7824 */ /* 0x000fe400078e00ff */
[----:B------:R-:W2:Y:S01]  /*4450*/  @!P5 LDG.E R163, [R146.64] ;  /* 0x0000002492a3d981 */ /* 0x000ea2000c1e1900 */
[----:B0-----:R-:W-:-:S02]  /*4460*/  @!P1 IMAD R152, R159, c[0x0][0x1d4], R158 ;  /* 0x000075009f989a24 */ /* 0x001fc400078e029e */
[----:B------:R-:W-:-:S03]  /*4470*/  ISETP.GE.OR P6, PT, R156, R7, P0 ;  /* 0x000000079c00720c */ /* 0x000fc600007c6670 */
[----:B------:R-:W-:Y:S02]  /*4480*/  @!P1 IADD3 R153, P3, R5, R152, RZ ;  /* 0x0000009805999210 */ /* 0x000fe40007f7e0ff */
[----:B------:R-:W3:Y:S01]  /*4490*/  @!P4 LDG.E R161, [R146.64] ;  /* 0x0000002492a1c981 */ /* 0x000ee2000c1e1900 */
[----:B------:R-:W-:Y:S01]  /*44a0*/  IMAD.SHL.U32 R158, R29, 0x8, RZ ;  /* 0x000000081d9e7824 */ /* 0x000fe200078e00ff */
[----:B-1----:R-:W-:Y:S02]  /*44b0*/  @!P1 LEA.HI.X.SX32 R154, R152, R27, 0x1, P3 ;  /* 0x0000001b989a9211 */ /* 0x002fe400018f0eff */
[----:B------:R-:W-:-:S04]  /*44c0*/  @!P1 LEA R152, P3, R153, c[0x0][0x198], 0x1 ;  /* 0x0000660099989a11 */ /* 0x000fc800078608ff */
[----:B------:R-:W-:Y:S01]  /*44d0*/  @!P1 LEA.HI.X R153, R153, c[0x0][0x19c], R154, 0x1, P3 ;  /* 0x0000670099999a11 */ /* 0x000fe200018f0c9a */
[----:B------:R-:W4:Y:S01]  /*44e0*/  @!P6 LDG.E R29, [R146.64] ;  /* 0x00000024921de981 */ /* 0x000f22000c1e1900 */
[----:B------:R-:W-:-:S03]  /*44f0*/  ISETP.GE.OR P3, PT, R158, R7, P0 ;  /* 0x000000079e00720c */ /* 0x000fc60000766670 */
[----:B------:R0:W4:Y:S10]  /*4500*/  @!P1 LDG.E.64 R144, [R152.64] ;  /* 0x0000002498909981 */ /* 0x000134000c1e1b00 */
[----:B------:R1:W4:Y:S01]  /*4510*/  @!P3 LDG.E R159, [R146.64] ;  /* 0x00000024929fb981 */ /* 0x000322000c1e1900 */
[----:B------:R-:W-:-:S02]  /*4520*/  SEL R139, R139, RZ, P2 ;  /* 0x000000ff8b8b7207 */ /* 0x000fc40001000000 */
[----:B------:R-:W-:Y:S02]  /*4530*/  SEL R138, R138, RZ, P2 ;  /* 0x000000ff8a8a7207 */ /* 0x000fe40001000000 */
[----:B------:R-:W-:Y:S02]  /*4540*/  SEL R149, R149, RZ, P2 ;  /* 0x000000ff95957207 */ /* 0x000fe40001000000 */
[----:B------:R-:W-:Y:S02]  /*4550*/  SEL R148, R148, RZ, P2 ;  /* 0x000000ff94947207 */ /* 0x000fe40001000000 */
[----:B------:R-:W-:Y:S02]  /*4560*/  SEL R141, R141, RZ, P2 ;  /* 0x000000ff8d8d7207 */ /* 0x000fe40001000000 */
[----:B------:R-:W-:Y:S02]  /*4570*/  SEL R140, R140, RZ, P2 ;  /* 0x000000ff8c8c7207 */ /* 0x000fe40001000000 */
[----:B------:R-:W-:-:S02]  /*4580*/  SEL R143, R143, RZ, P2 ;  /* 0x000000ff8f8f7207 */ /* 0x000fc40001000000 */
[----:B------:R-:W-:Y:S01]  /*4590*/  SEL R142, R142, RZ, P2 ;  /* 0x000000ff8e8e7207 */ /* 0x000fe20001000000 */
[----:B--2---:R-:W-:-:S04]  /*45a0*/  @!P5 IMAD R163, R163, c[0x0][0x1d8], RZ ;  /* 0x00007600a3a3da24 */ /* 0x004fc800078e02ff */
[----:B------:R-:W-:-:S04]  /*45b0*/  @!P5 IMAD R163, R163, 0xa0, RZ ;  /* 0x000000a0a3a3d824 */ /* 0x000fc800078e02ff */
[----:B------:R-:W-:Y:S02]  /*45c0*/  @!P5 IMAD R160, R163, c[0x0][0x1d4], R160 ;  /* 0x00007500a3a0da24 */ /* 0x000fe400078e02a0 */
[----:B---3--:R-:W-:-:S03]  /*45d0*/  @!P4 IMAD R161, R161, c[0x0][0x1d8], RZ ;  /* 0x00007600a1a1ca24 */ /* 0x008fc600078e02ff */
[----:B------:R-:W-:Y:S01]  /*45e0*/  @!P5 IADD3 R155, P1, R5, R160, RZ ;  /* 0x000000a0059bd210 */ /* 0x000fe20007f3e0ff */
[----:B------:R-:W-:-:S03]  /*45f0*/  @!P4 IMAD R161, R161, 0xa0, RZ ;  /* 0x000000a0a1a1c824 */ /* 0x000fc600078e02ff */
[----:B------:R-:W-:Y:S01]  /*4600*/  @!P5 LEA.HI.X.SX32 R160, R160, R27, 0x1, P1 ;  /* 0x0000001ba0a0d211 */ /* 0x000fe200008f0eff */
[----:B------:R-:W-:Y:S01]  /*4610*/  @!P4 IMAD R162, R161, c[0x0][0x1d4], R162 ;  /* 0x00007500a1a2ca24 */ /* 0x000fe200078e02a2 */
[----:B------:R-:W-:Y:S01]  /*4620*/  @!P5 LEA R154, P1, R155, c[0x0][0x198], 0x1 ;  /* 0x000066009b9ada11 */ /* 0x000fe200078208ff */
[----:B----4-:R-:W-:-:S03]  /*4630*/  @!P6 IMAD R29, R29, c[0x0][0x1d8], RZ ;  /* 0x000076001d1dea24 */ /* 0x010fc600078e02ff */
[----:B------:R-:W-:Y:S01]  /*4640*/  @!P5 LEA.HI.X R155, R155, c[0x0][0x19c], R160, 0x1, P1 ;  /* 0x000067009b9bda11 */ /* 0x000fe200008f0ca0 */
[----:B------:R-:W-:Y:S01]  /*4650*/  @!P6 IMAD R29, R29, 0xa0, RZ ;  /* 0x000000a01d1de824 */ /* 0x000fe200078e02ff */
[----:B-1----:R-:W-:-:S03]  /*4660*/  @!P4 IADD3 R147, P1, R5, R162, RZ ;  /* 0x000000a20593c210 */ /* 0x002fc60007f3e0ff */
[----:B------:R-:W-:Y:S01]  /*4670*/  @!P6 IMAD R156, R29, c[0x0][0x1d4], R156 ;  /* 0x000075001d9cea24 */ /* 0x000fe200078e029c */
[----:B------:R-:W-:Y:S01]  /*4680*/  @!P4 LEA.HI.X.SX32 R162, R162, R27, 0x1, P1 ;  /* 0x0000001ba2a2c211 */ /* 0x000fe200008f0eff */
[----:B------:R1:W2:Y:S01]  /*4690*/  @!P5 LDG.E.64 R138, [R154.64] ;  /* 0x000000249a8ad981 */ /* 0x0002a2000c1e1b00 */
[----:B------:R-:W-:Y:S01]  /*46a0*/  @!P4 LEA R146, P1, R147, c[0x0][0x198], 0x1 ;  /* 0x000066009392ca11 */ /* 0x000fe200078208ff */
[----:B------:R-:W-:-:S03]  /*46b0*/  @!P3 IMAD R159, R159, c[0x0][0x1d8], RZ ;  /* 0x000076009f9fba24 */ /* 0x000fc600078e02ff */
[----:B------:R-:W-:Y:S01]  /*46c0*/  @!P4 LEA.HI.X R147, R147, c[0x0][0x19c], R162, 0x1, P1 ;  /* 0x000067009393ca11 */ /* 0x000fe200008f0ca2 */
[----:B------:R-:W-:Y:S01]  /*46d0*/  @!P3 IMAD R159, R159, 0xa0, RZ ;  /* 0x000000a09f9fb824 */ /* 0x000fe200078e02ff */
[----:B------:R-:W-:-:S03]  /*46e0*/  @!P6 IADD3 R29, P1, R5, R156, RZ ;  /* 0x0000009c051de210 */ /* 0x000fc60007f3e0ff */
[----:B------:R-:W-:Y:S01]  /*46f0*/  @!P3 IMAD R158, R159, c[0x0][0x1d4], R158 ;  /* 0x000075009f9eba24 */ /* 0x000fe200078e029e */
[----:B------:R-:W-:Y:S01]  /*4700*/  @!P6 LEA.HI.X.SX32 R156, R156, R27, 0x1, P1 ;  /* 0x0000001b9c9ce211 */ /* 0x000fe200008f0eff */
[----:B------:R3:W4:Y:S01]  /*4710*/  @!P4 LDG.E.64 R148, [R146.64] ;  /* 0x000000249294c981 */ /* 0x000722000c1e1b00 */
[----:B0-----:R-:W-:-:S04]  /*4720*/  @!P6 LEA R152, P1, R29, c[0x0][0x198], 0x1 ;  /* 0x000066001d98ea11 */ /* 0x001fc800078208ff */
[----:B------:R-:W-:Y:S02]  /*4730*/  @!P6 LEA.HI.X R153, R29, c[0x0][0x19c], R156, 0x1, P1 ;  /* 0x000067001d99ea11 */ /* 0x000fe400008f0c9c */
[----:B------:R-:W-:Y:S02]  /*4740*/  @!P3 IADD3 R29, P4, R5, R158, RZ ;  /* 0x0000009e051db210 */ /* 0x000fe40007f9e0ff */
[----:B------:R-:W-:Y:S01]  /*4750*/  ISETP.NE.U32.AND P1, PT, RZ, c[0x0][0x200], PT ;  /* 0x00008000ff007a0c */ /* 0x000fe20003f25070 */
[----:B------:R0:W4:Y:S01]  /*4760*/  @!P6 LDG.E.64 R140, [R152.64] ;  /* 0x00000024988ce981 */ /* 0x000122000c1e1b00 */
[----:B------:R-:W-:Y:S02]  /*4770*/  @!P3 LEA.HI.X.SX32 R158, R158, R27, 0x1, P4 ;  /* 0x0000001b9e9eb211 */ /* 0x000fe400020f0eff */
[----:B---3--:R-:W-:-:S04]  /*4780*/  @!P3 LEA R146, P4, R29, c[0x0][0x198], 0x1 ;  /* 0x000066001d92ba11 */ /* 0x008fc800078808ff */
[----:B------:R-:W-:Y:S02]  /*4790*/  @!P3 LEA.HI.X R147, R29, c[0x0][0x19c], R158, 0x1, P4 ;  /* 0x000067001d93ba11 */ /* 0x000fe400020f0c9e */
[----:B------:R-:W-:-:S03]  /*47a0*/  ISETP.NE.AND.EX P1, PT, RZ, c[0x0][0x204], PT, P1 ;  /* 0x00008100ff007a0c */ /* 0x000fc60003f25310 */
[----:B------:R3:W4:Y:S10]  /*47b0*/  @!P3 LDG.E.64 R142, [R146.64] ;  /* 0x00000024928eb981 */ /* 0x000734000c1e1b00 */
[----:B-1----:R-:W-:-:S02]  /*47c0*/  @P1 SHF.R.S32.HI R154, RZ, 0x1f, R157 ;  /* 0x0000001fff9a1819 */ /* 0x002fc4000001149d */
[----:B0-----:R-:W-:Y:S02]  /*47d0*/  @P1 IADD3 R152, P2, P3, R6, c[0x0][0x200], R157 ;  /* 0x0000800006981a10 */ /* 0x001fe40007b5e09d */
[----:B------:R-:W-:-:S04]  /*47e0*/  @P1 SHF.R.S32.HI R29, RZ, 0x1f, R6 ;  /* 0x0000001fff1d1819 */ /* 0x000fc80000011406 */
[----:B------:R-:W-:-:S05]  /*47f0*/  @P1 IADD3.X R153, R29, c[0x0][0x204], R154, P2, P3 ;  /* 0x000081001d991a10 */ /* 0x000fca00017e649a */
[----:B------:R-:W4:Y:S01]  /*4800*/  @P1 LDG.E.U8 R152, [R152.64] ;  /* 0x0000002498981981 */ /* 0x000f22000c1e1100 */
[----:B------:R-:W-:-:S06]  /*4810*/  HMUL2 R29, R10, R144 ;  /* 0x000000900a1d7232 */ /* 0x000fcc0000000000 */
        /* <DEDUP_REMOVED lines=8> */
[----:B------:R-:W-:Y:S02]  /*48a0*/  HFMA2.MMA R29, R42, R104, R29 ;  /* 0x000000682a1d7235 */ /* 0x000fe4000000001d */
[----:B---3--:R-:W-:-:S04]  /*48b0*/  HFMA2.MMA R147, R11, R145, -RZ ;  /* 0x000000910b937235 */ /* 0x008fc800001000ff */
[----:B------:R-:W-:-:S06]  /*48c0*/  HFMA2.MMA R29, R44, R106, R29 ;  /* 0x0000006a2c1d7235 */ /* 0x000fcc000000001d */
        /* <DEDUP_REMOVED lines=41> */
[----:B------:R-:W-:-:S04]  /*4b60*/  HFMA2 R147, R75, R135, R147 ;  /* 0x000000874b937231 */ /* 0x000fc80000000093 */
[----:B------:R-:W-:-:S04]  /*4b70*/  HFMA2 R147, R77, R137, R147 ;  /* 0x000000894d937231 */ /* 0x000fc80000000093 */
[----:B------:R-:W-:Y:S01]  /*4b80*/  HFMA2 R147, R79, R151, R147 ;  /* 0x000000974f937231 */ /* 0x000fe20000000093 */
[----:B------:R-:W-:Y:S01]  /*4b90*/  LOP3.LUT R155, R18, 0x1, RZ, 0xc0, !PT ;  /* 0x00000001129b7812 */ /* 0x000fe200078ec0ff */
[----:B--2---:R-:W-:Y:S02]  /*4ba0*/  HFMA2.MMA R29, R80, R138, R29 ;  /* 0x0000008a501d7235 */ /* 0x004fe4000000001d */
[----:B------:R-:W-:-:S04]  /*4bb0*/  HFMA2 R147, R81, R139, R147 ;  /* 0x0000008b51937231 */ /* 0x000fc80000000093 */
[----:B----4-:R-:W-:Y:S01]  /*4bc0*/  HFMA2.MMA R29, R82, R148, R29 ;  /* 0x00000094521d7235 */ /* 0x010fe2000000001d */
[----:B------:R-:W-:-:S05]  /*4bd0*/  HFMA2 R147, R83, R149, R147 ;  /* 0x0000009553937231 */ /* 0x000fca0000000093 */
[----:B------:R-:W-:Y:S01]  /*4be0*/  HFMA2.MMA R29, R84, R140, R29 ;  /* 0x0000008c541d7235 */ /* 0x000fe2000000001d */
[----:B------:R-:W-:-:S05]  /*4bf0*/  HFMA2 R147, R85, R141, R147 ;  /* 0x0000008d55937231 */ /* 0x000fca0000000093 */
[----:B------:R-:W-:Y:S01]  /*4c00*/  HFMA2.MMA R29, R86, R142, R29 ;  /* 0x0000008e561d7235 */ /* 0x000fe2000000001d */
[----:B------:R-:W-:-:S09]  /*4c10*/  HFMA2 R147, R87, R143, R147 ;  /* 0x0000008f57937231 */ /* 0x000fd20000000093 */
[----:B------:R-:W-:-:S05]  /*4c20*/  HADD2 R29, R29, R147 ;  /* 0x000000931d1d7230 */ /* 0x000fca0000000000 */
[--C-:B------:R-:W-:Y:S02]  /*4c30*/  HADD2.F32 R146, -RZ, R29.reuse.H0_H0 ;  /* 0x2000001dff927230 */ /* 0x100fe40000004100 */
[----:B------:R-:W-:-:S05]  /*4c40*/  HADD2.F32 R29, -RZ, R29.H1_H1 ;  /* 0x3000001dff1d7230 */ /* 0x000fca0000004100 */
[----:B------:R-:W-:Y:S01]  /*4c50*/  FADD.FTZ R156, R146, R29 ;  /* 0x0000001d929c7221 */ /* 0x000fe20000010000 */
[----:B------:R-:W-:Y:S01]  /*4c60*/  ISETP.NE.AND P1, PT, R152, RZ, P1 ;  /* 0x000000ff9800720c */ /* 0x000fe20000f25270 */
[----:B------:R-:W-:Y:S10]  /*4c70*/  BRA.DIV ~URZ, `(.L_x_3264) ;  /* 0x000030a27f007947 */ /* 0x000ff4000b800000 */
[----:B------:R0:W1:Y:S02]  /*4c80*/  SHFL.BFLY PT, R29, R156, 0x1, 0x1f ;  /* 0x0c201f009c1d7f89 */ /* 0x00006400000e0000 */
.L_x_3309:
        /* <DEDUP_REMOVED lines=9> */
[----:B------:R-:W-:Y:S02]  /*4d20*/  @P2 IMAD.MOV.U32 R152, RZ, RZ, 0x2 ;  /* 0x00000002ff982424 */ /* 0x000fe400078e00ff */
[----:B------:R-:W-:Y:S02]  /*4d30*/  @P2 IMAD R147, R147, c[0x0][0x220], R6 ;  /* 0x0000880093932a24 */ /* 0x000fe400078e0206 */
[----:B------:R-:W-:Y:S02]  /*4d40*/  @P0 IMAD.MOV.U32 R146, RZ, RZ, 0x2 ;  /* 0x00000002ff920424 */ /* 0x000fe400078e00ff */
[----:B------:R-:W-:-:S04]  /*4d50*/  @P2 IMAD.WIDE R152, R147, R152, c[0x0][0x218] ;  /* 0x0000860093982625 */ /* 0x000fc800078e0298 */
[----:B------:R-:W-:Y:S02]  /*4d60*/  @P0 IMAD.WIDE R146, R19, R146, c[0x0][0x228] ;  /* 0x00008a0013920625 */ /* 0x000fe400078e0292 */
[----:B------:R-:W2:Y:S04]  /*4d70*/  @P2 LDG.E.U16 R152, [R152.64] ;  /* 0x0000002498982981 */ /* 0x000ea8000c1e1500 */
[----:B------:R-:W3:Y:S01]  /*4d80*/  @P0 LDG.E.U16 R146, [R146.64] ;  /* 0x0000002492920981 */ /* 0x000ee2000c1e1500 */
[----:B------:R-:W-:Y:S01]  /*4d90*/  @P0 ISETP.GE.AND P3, PT, R6, R25, PT ;  /* 0x000000190600020c */ /* 0x000fe20003f66270 */
[----:B------:R-:W-:-:S03]  /*4da0*/  FMUL.FTZ R29, R29, c[0x0][0x1f0] ;  /* 0x00007c001d1d7a20 */ /* 0x000fc60000410000 */
[----:B-----5:R-:W-:-:S04]  /*4db0*/  @P0 SEL R154, R28, RZ, !P3 ;  /* 0x000000ff1c9a0207 */ /* 0x020fc80005800000 */
[----:B------:R-:W-:-:S04]  /*4dc0*/  @P0 IADD3 R155, R154, R6, -R17 ;  /* 0x000000069a9b0210 */ /* 0x000fc80007ffe811 */
[----:B0-----:R-:W0:Y:S01]  /*4dd0*/  @P0 I2F R156, R155 ;  /* 0x0000009b009c0306 */ /* 0x001e220000201400 */
[----:B--2---:R-:W-:Y:S02]  /*4de0*/  @P2 HADD2.F32 R154, -RZ, R152.H0_H0 ;  /* 0x20000098ff9a2230 */ /* 0x004fe40000004100 */
[----:B---3--:R-:W-:-:S03]  /*4df0*/  @P0 HADD2.F32 R152, -RZ, R146.H0_H0 ;  /* 0x20000092ff980230 */ /* 0x008fc60000004100 */
[----:B------:R-:W-:-:S04]  /*4e00*/  @P2 FADD.FTZ R29, R29, R154 ;  /* 0x0000009a1d1d2221 */ /* 0x000fc80000010000 */
[----:B0-----:R-:W-:Y:S02]  /*4e10*/  @P0 FFMA.FTZ R29, R156, R152, R29 ;  /* 0x000000989c1d0223 */ /* 0x001fe4000001001d */
[----:B------:R-:W-:-:S03]  /*4e20*/  IMAD.IADD R152, R6, 0x1, -R26 ;  /* 0x0000000106987824 */ /* 0x000fc600078e0a1a */
[----:B------:R-:W-:Y:S02]  /*4e30*/  @!P1 FMNMX.FTZ R0, R0, R29, !PT ;  /* 0x0000001d00009209 */ /* 0x000fe40007810000 */
[----:B------:R0:W-:Y:S04]  /*4e40*/  STS [R152.X4+0x220], R29 ;  /* 0x0002201d98007388 */ /* 0x0001e80000004800 */
.L_x_3266:
[----:B------:R-:W-:Y:S05]  /*4e50*/  BSYNC B1 ;  /* 0x0000000000017941 */ /* 0x000fea0003800000 */
.L_x_3265:
[----:B------:R-:W-:-:S04]  /*4e60*/  IADD3 R6, R6, 0x40, RZ ;  /* 0x0000004006067810 */ /* 0x000fc80007ffe0ff */
[----:B------:R-:W-:-:S13]  /*4e70*/  ISETP.GE.AND P0, PT, R6, R3, PT ;  /* 0x000000030600720c */ /* 0x000fda0003f06270 */
[----:B0----5:R-:W-:Y:S01]  /*4e80*/  @P0 CALL.REL.NOINC `(.L_x_3263) ;  /* 0x0000001000000944 */ /* 0x021fe20003c00000 */
[----:B------:R-:W-:Y:S05]  /*4e90*/  BRA `(.L_x_3267) ;  /* 0xffffdb3000007947 */ /* 0x000fea000383ffff */
.L_x_3263:
[----:B------:R-:W-:Y:S05]  /*4ea0*/  BSYNC B0 ;  /* 0x0000000000007941 */ /* 0x000fea0003800000 */
.L_x_3262:
[----:B------:R-:W-:Y:S05]  /*4eb0*/  BRA.DIV ~URZ, `(.L_x_3268) ;  /* 0x00002ed27f007947 */ /* 0x000fea000b800000 */
[----:B------:R0:W4:Y:S02]  /*4ec0*/  SHFL.BFLY PT, R3, R0, 0x10, 0x1f ;  /* 0x0e001f0000037f89 */ /* 0x00012400000e0000 */
.L_x_3310:
[----:B----4-:R-:W-:Y:S01]  /*4ed0*/  FMNMX.FTZ R5, R3, R0, !PT ;  /* 0x0000000003057209 */ /* 0x010fe20007810000 */
[----:B------:R-:W-:Y:S05]  /*4ee0*/  BRA.DIV ~URZ, `(.L_x_3269) ;  /* 0x00002f227f007947 */ /* 0x000fea000b800000 */
[----:B0--3--:R-:W0:Y:S02]  /*4ef0*/  SHFL.BFLY PT, R0, R5, 0x8, 0x1f ;  /* 0x0d001f0005007f89 */ /* 0x009e2400000e0000 */
[----:B0-----:R-:W-:-:S05]  /*4f00*/  FMNMX.FTZ R0, R5, R0, !PT ;  /* 0x0000000005007209 */ /* 0x001fca0007810000 */
[----:B------:R-:W0:Y:S02]  /*4f10*/  SHFL.BFLY PT, R3, R0, 0x4, 0x1f ;  /* 0x0c801f0000037f89 */ /* 0x000e2400000e0000 */
[----:B0-----:R-:W-:-:S05]  /*4f20*/  FMNMX.FTZ R3, R0, R3, !PT ;  /* 0x0000000300037209 */ /* 0x001fca0007810000 */
[----:B------:R0:W3:Y:S02]  /*4f30*/  SHFL.BFLY PT, R6, R3, 0x2, 0x1f ;  /* 0x0c401f0003067f89 */ /* 0x0000e400000e0000 */
.L_x_3311:
[----:B------:R-:W-:Y:S01]  /*4f40*/  SHF.R.S32.HI R5, RZ, 0x1f, R18 ;  /* 0x0000001fff057819 */ /* 0x000fe20000011412 */
[----:B------:R-:W-:Y:S03]  /*4f50*/  WARPSYNC 0xffffffff ;  /* 0xffffffff00007948 */ /* 0x000fe60003800000 */
[----:B------:R-:W-:-:S04]  /*4f60*/  LEA.HI R5, R5, R18, RZ, 0x5 ;  /* 0x0000001205057211 */ /* 0x000fc800078f28ff */
[----:B------:R-:W-:-:S05]  /*4f70*/  LOP3.LUT R7, R5, 0xffffffe0, RZ, 0xc0, !PT ;  /* 0xffffffe005077812 */ /* 0x000fca00078ec0ff */
[----:B------:R-:W-:-:S05]  /*4f80*/  IMAD.IADD R21, R18, 0x1, -R7 ;  /* 0x0000000112157824 */ /* 0x000fca00078e0a07 */
[----:B------:R-:W-:-:S13]  /*4f90*/  ISETP.NE.AND P0, PT, R21, RZ, PT ;  /* 0x000000ff1500720c */ /* 0x000fda0003f05270 */
[----:B0--3--:R-:W-:Y:S02]  /*4fa0*/  @!P0 FMNMX.FTZ R3, R6, R3, !PT ;  /* 0x0000000306038209 */ /* 0x009fe40007810000 */
        /* <DEDUP_REMOVED lines=8> */
[----:B------:R-:W-:-:S05]  /*5030*/  ISETP.GT.AND P2, PT, R25, R17, PT ;  /* 0x000000111900720c */ /* 0x000fca0003f44270 */
[----:B------:R-:W0:Y:S04]  /*5040*/  @!P0 LDS R0, [R21.X4] ;  /* 0x0000000015008984 */ /* 0x000e280000004800 */
[----:B0-----:R-:W0:Y:S02]  /*5050*/  SHFL.BFLY PT, R3, R0, 0x2, 0x1f ;  /* 0x0c401f0000037f89 */ /* 0x001e2400000e0000 */
[----:B0-----:R-:W-:-:S05]  /*5060*/  FMNMX.FTZ R3, R3, R0, !PT ;  /* 0x0000000003037209 */ /* 0x001fca0007810000 */
[----:B------:R-:W0:Y:S02]  /*5070*/  SHFL.BFLY PT, R6, R3, 0x1, 0x1f ;  /* 0x0c201f0003067f89 */ /* 0x000e2400000e0000 */
[----:B0-----:R-:W-:-:S05]  /*5080*/  FMNMX.FTZ R6, R3, R6, !PT ;  /* 0x0000000603067209 */ /* 0x001fca0007810000 */
[----:B------:R0:W3:Y:S01]  /*5090*/  SHFL.IDX PT, R10, R6, RZ, 0x1f ;  /* 0x00001fff060a7589 */ /* 0x0000e200000e0000 */
[----:B------:R-:W-:Y:S05]  /*50a0*/  @P2 BRA `(.L_x_3271) ;  /* 0x000001b000002947 */ /* 0x000fea0003800000 */
[----:B------:R-:W-:Y:S01]  /*50b0*/  ISETP.NE.U32.AND P0, PT, RZ, c[0x0][0x200], PT ;  /* 0x00008000ff007a0c */ /* 0x000fe20003f05070 */
[----:B------:R-:W-:Y:S02]  /*50c0*/  IMAD.MOV.U32 R8, RZ, RZ, RZ ;  /* 0x000000ffff087224 */ /* 0x000fe400078e00ff */
[----:B------:R-:W-:Y:S01]  /*50d0*/  IMAD.MOV.U32 R0, RZ, RZ, R25 ;  /* 0x000000ffff007224 */ /* 0x000fe200078e0019 */
[----:B------:R-:W-:-:S07]  /*50e0*/  ISETP.NE.AND.EX P0, PT, RZ, c[0x0][0x204], PT, P0 ;  /* 0x00008100ff007a0c */ /* 0x000fce0003f05300 */
.L_x_3275:
[----:B------:R-:W-:Y:S01]  /*50f0*/  IMAD.IADD R3, R0, 0x1, -R26 ;  /* 0x0000000100037824 */ /* 0x000fe200078e0a1a */
[----:B------:R-:W-:Y:S04]  /*5100*/  BSSY B1, `(.L_x_3272) ;  /* 0x0000010000017945 */ /* 0x000fe80003800000 */
[----:B------:R-:W-:Y:S01]  /*5110*/  LEA R12, R3, 0x220, 0x2 ;  /* 0x00000220030c7811 */ /* 0x000fe200078e10ff */
[----:B------:R-:W-:Y:S05]  /*5120*/  @!P0 BRA `(.L_x_3273) ;  /* 0x0000009000008947 */ /* 0x000fea0003800000 */
[----:B------:R-:W-:Y:S01]  /*5130*/  IMAD R7, R2, c[0x0][0x1d4], RZ ;  /* 0x0000750002077a24 */ /* 0x000fe200078e02ff */
[----:B------:R-:W-:-:S04]  /*5140*/  SHF.R.S32.HI R3, RZ, 0x1f, R0 ;  /* 0x0000001fff037819 */ /* 0x000fc80000011400 */
[--C-:B------:R-:W-:Y:S02]  /*5150*/  SHF.R.S32.HI R14, RZ, 0x1f, R7.reuse ;  /* 0x0000001fff0e7819 */ /* 0x100fe40000011407 */
[----:B0-----:R-:W-:-:S04]  /*5160*/  IADD3 R6, P1, P3, R0, c[0x0][0x200], R7 ;  /* 0x0000800000067a10 */ /* 0x001fc80007b3e007 */
[----:B------:R-:W-:-:S05]  /*5170*/  IADD3.X R7, R3, c[0x0][0x204], R14, P1, P3 ;  /* 0x0000810003077a10 */ /* 0x000fca0000fe640e */
[----:B------:R-:W4:Y:S02]  /*5180*/  LDG.E.U8 R6, [R6.64] ;  /* 0x0000002406067981 */ /* 0x000f24000c1e1100 */
[----:B----4-:R-:W-:-:S13]  /*5190*/  ISETP.NE.AND P1, PT, R6, RZ, PT ;  /* 0x000000ff0600720c */ /* 0x010fda0003f25270 */
[----:B------:R-:W-:Y:S01]  /*51a0*/  @P1 IMAD.MOV.U32 R3, RZ, RZ, RZ ;  /* 0x000000ffff031224 */ /* 0x000fe200078e00ff */
[----:B------:R-:W-:Y:S05]  /*51b0*/  @P1 BRA `(.L_x_3274) ;  /* 0x0000004000001947 */ /* 0x000fea0003800000 */
.L_x_3273:
[----:B------:R-:W4:Y:S02]  /*51c0*/  LDS R3, [R12] ;  /* 0x000000000c037984 */ /* 0x000f240000000800 */
[----:B---34-:R-:W-:-:S04]  /*51d0*/  FADD.FTZ R3, -R10, R3 ;  /* 0x000000030a037221 */ /* 0x018fc80000010100 */
[----:B------:R-:W-:-:S06]  /*51e0*/  FMUL.FTZ R3, R3, 1.4426950216293334961 ;  /* 0x3fb8aa3b03037820 */ /* 0x000fcc0000410000 */
[----:B------:R-:W3:Y:S02]  /*51f0*/  MUFU.EX2 R3, R3 ;  /* 0x0000000300037308 */ /* 0x000ee40000000800 */
.L_x_3274:
[----:B------:R-:W-:Y:S05]  /*5200*/  BSYNC B1 ;  /* 0x0000000000017941 */ /* 0x000fea0003800000 */
.L_x_3272:
[----:B---3--:R3:W-:Y:S01]  /*5210*/  STS [R12], R3 ;  /* 0x000000030c007388 */ /* 0x0087e20000000800 */
[----:B------:R-:W-:Y:S01]  /*5220*/  IADD3 R0, R0, 0x80, RZ ;  /* 0x0000008000007810 */ /* 0x000fe20007ffe0ff */
[----:B------:R-:W-:-:S03]  /*5230*/  FADD.FTZ R8, R3, R8 ;  /* 0x0000000803087221 */ /* 0x000fc60000010000 */
[----:B------:R-:W-:-:S13]  /*5240*/  ISETP.GT.AND P1, PT, R0, R17, PT ;  /* 0x000000110000720c */ /* 0x000fda0003f24270 */
[----:B---3--:R-:W-:Y:S05]  /*5250*/  @!P1 BRA `(.L_x_3275) ;  /* 0xfffffe9000009947 */ /* 0x008fea000383ffff */
.L_x_3271:
[----:B------:R-:W-:Y:S05]  /*5260*/  BSYNC B0 ;  /* 0x0000000000007941 */ /* 0x000fea0003800000 */
.L_x_3270:
[----:B------:R-:W4:Y:S01]  /*5270*/  SHFL.BFLY PT, R3, R8, 0x10, 0x1f ;  /* 0x0e001f0008037f89 */ /* 0x000f2200000e0000 */
[----:B---3--:R-:W-:Y:S01]  /*5280*/  LOP3.LUT P0, R10, R18, 0x1f, RZ, 0xc0, !PT ;  /* 0x0000001f120a7812 */ /* 0x008fe2000780c0ff */
[----:B------:R-:W-:Y:S03]  /*5290*/  BSSY B0, `(.L_x_3276) ;  /* 0x0000044000007945 */ /* 0x000fe60003800000 */
[----:B------:R-:W-:Y:S01]  /*52a0*/  ISETP.GT.U32.AND P1, PT, R10, 0x3, PT ;  /* 0x000000030a00780c */ /* 0x000fe20003f24070 */
[----:B----4-:R-:W-:-:S08]  /*52b0*/  FADD.FTZ R3, R3, R8 ;  /* 0x0000000803037221 */ /* 0x010fd00000010000 */
[----:B------:R-:W-:Y:S01]  /*52c0*/  @!P0 SHF.R.U32.HI R8, RZ, 0x3, R18 ;  /* 0x00000003ff088819 */ /* 0x000fe20000011612 */
[----:B------:R-:W3:Y:S03]  /*52d0*/  SHFL.BFLY PT, R0, R3, 0x8, 0x1f ;  /* 0x0d001f0003007f89 */ /* 0x000ee600000e0000 */
[----:B------:R-:W-:Y:S01]  /*52e0*/  @!P0 LOP3.LUT R8, R8, 0x1ffffffc, RZ, 0xc0, !PT ;  /* 0x1ffffffc08088812 */ /* 0x000fe200078ec0ff */
[----:B---3--:R-:W-:Y:S02]  /*52f0*/  FADD.FTZ R0, R3, R0 ;  /* 0x0000000003007221 */ /* 0x008fe40000010000 */
[----:B------:R-:W3:Y:S03]  /*5300*/  LDC.U8 R3, c[0x0][0x26c] ;  /* 0x00009b00ff037b82 */ /* 0x000ee60000000000 */
[----:B------:R-:W4:Y:S01]  /*5310*/  SHFL.BFLY PT, R7, R0, 0x4, 0x1f ;  /* 0x0c801f0000077f89 */ /* 0x000f2200000e0000 */
[----:B---3--:R-:W-:-:S02]  /*5320*/  ISETP.NE.AND P4, PT, R3, RZ, PT ;  /* 0x000000ff0300720c */ /* 0x008fc40003f85270 */
[----:B------:R-:W-:Y:S01]  /*5330*/  SHF.R.S32.HI R3, RZ, 0x5, R5 ;  /* 0x00000005ff037819 */ /* 0x000fe20000011405 */
[----:B----4-:R-:W-:Y:S02]  /*5340*/  FADD.FTZ R7, R0, R7 ;  /* 0x0000000700077221 */ /* 0x010fe40000010000 */
[----:B------:R-:W-:-:S03]  /*5350*/  IMAD.MOV.U32 R5, RZ, RZ, c[0x0][0x1ec] ;  /* 0x00007b00ff057624 */ /* 0x000fc600078e00ff */
[----:B0-----:R-:W0:Y:S02]  /*5360*/  SHFL.BFLY PT, R6, R7, 0x2, 0x1f ;  /* 0x0c401f0007067f89 */ /* 0x001e2400000e0000 */
[----:B0-----:R-:W-:Y:S01]  /*5370*/  FADD.FTZ R6, R7, R6 ;  /* 0x0000000607067221 */ /* 0x001fe20000010000 */
[----:B------:R-:W-:Y:S02]  /*5380*/  IMNMX R7, R5, c[0x0][0x1d4], PT ;  /* 0x0000750005077a17 */ /* 0x000fe40003800200 */
[----:B------:R-:W-:Y:S02]  /*5390*/  @P4 IMAD R5, R22, c[0x0][0x268], R5 ;  /* 0x00009a0016054a24 */ /* 0x000fe400078e0205 */
[----:B------:R-:W0:Y:S02]  /*53a0*/  SHFL.BFLY PT, R9, R6, 0x1, 0x1f ;  /* 0x0c201f0006097f89 */ /* 0x000e2400000e0000 */
[----:B0-----:R-:W-:Y:S01]  /*53b0*/  FADD.FTZ R9, R6, R9 ;  /* 0x0000000906097221 */ /* 0x001fe20000010000 */
[----:B------:R-:W-:-:S04]  /*53c0*/  SHF.R.S32.HI R6, RZ, 0x1f, R17 ;  /* 0x0000001fff067819 */ /* 0x000fc80000011411 */
[----:B------:R0:W-:Y:S01]  /*53d0*/  @!P0 STS [R8+0x10], R9 ;  /* 0x0000100908008388 */ /* 0x0001e20000000800 */
[----:B------:R-:W-:-:S03]  /*53e0*/  LEA.HI R6, R6, R17, RZ, 0x2 ;  /* 0x0000001106067211 */ /* 0x000fc600078f10ff */
[----:B------:R-:W-:Y:S01]  /*53f0*/  BAR.SYNC.DEFER_BLOCKING 0x0 ;  /* 0x0000000000007b1d */ /* 0x000fe20000010000 */
[----:B------:R-:W-:Y:S02]  /*5400*/  LOP3.LUT R6, R6, 0xfffffffc, RZ, 0xc0, !PT ;  /* 0xfffffffc06067812 */ /* 0x000fe400078ec0ff */
[C---:B------:R-:W-:Y:S01]  /*5410*/  ISETP.GT.AND P0, PT, R21.reuse, 0x13, PT ;  /* 0x000000131500780c */ /* 0x040fe20003f04270 */
[----:B------:R-:W-:Y:S02]  /*5420*/  IMAD.SHL.U32 R21, R21, 0x8, RZ ;  /* 0x0000000815157824 */ /* 0x000fe400078e00ff */
[----:B------:R-:W-:Y:S01]  /*5430*/  IMAD.IADD R6, R17, 0x1, -R6 ;  /* 0x0000000111067824 */ /* 0x000fe200078e0a06 */
[----:B0-----:R-:W-:-:S04]  /*5440*/  IADD3 R8, R7, 0x4, RZ ;  /* 0x0000000407087810 */ /* 0x001fc80007ffe0ff */
[----:B------:R-:W-:Y:S02]  /*5450*/  ISETP.NE.OR P3, PT, R3, R6, P0 ;  /* 0x000000060300720c */ /* 0x000fe40000765670 */
[----:B------:R-:W-:Y:S01]  /*5460*/  CS2R R6, SRZ ;  /* 0x0000000000067805 */ /* 0x000fe2000001ff00 */
[----:B------:R-:W0:Y:S01]  /*5470*/  @!P1 LDS R9, [R10.X4+0x10] ;  /* 0x000010000a099984 */ /* 0x000e220000004800 */
[----:B------:R-:W-:-:S04]  /*5480*/  ISETP.EQ.U32.AND P1, PT, RZ, c[0x0][0x190], PT ;  /* 0x00006400ff007a0c */ /* 0x000fc80003f22070 */
[----:B------:R-:W-:-:S13]  /*5490*/  ISETP.EQ.OR.EX P1, PT, RZ, c[0x0][0x194], P3, P1 ;  /* 0x00006500ff007a0c */ /* 0x000fda0001f22710 */
[----:B------:R-:W-:Y:S02]  /*54a0*/  @!P1 IMAD.MOV.U32 R13, RZ, RZ, 0x2 ;  /* 0x00000002ff0d9424 */ /* 0x000fe400078e00ff */
[----:B------:R-:W-:-:S04]  /*54b0*/  @!P1 IMAD R12, R19, 0xa0, R21 ;  /* 0x000000a0130c9824 */ /* 0x000fc800078e0215 */
[----:B------:R-:W-:Y:S01]  /*54c0*/  @!P1 IMAD.WIDE R12, R12, R13, c[0x0][0x190] ;  /* 0x000064000c0c9625 */ /* 0x000fe200078e020d */
[----:B0-----:R-:W0:Y:S03]  /*54d0*/  SHFL.BFLY PT, R0, R9, 0x2, 0x1f ;  /* 0x0c401f0009007f89 */ /* 0x001e2600000e0000 */
[----:B0-----:R-:W-:Y:S02]  /*54e0*/  FADD.FTZ R0, R0, R9 ;  /* 0x0000000900007221 */ /* 0x001fe40000010000 */
[----:B------:R-:W-:Y:S01]  /*54f0*/  @P4 IMAD R9, R5, c[0x0][0x1d4], RZ ;  /* 0x0000750005094a24 */ /* 0x000fe200078e02ff */
[----:B------:R-:W-:Y:S02]  /*5500*/  SHF.R.S32.HI R5, RZ, 0x1f, R8 ;  /* 0x0000001fff057819 */ /* 0x000fe40000011408 */
[----:B------:R-:W0:Y:S01]  /*5510*/  SHFL.BFLY PT, R11, R0, 0x1, 0x1f ;  /* 0x0c201f00000b7f89 */ /* 0x000e2200000e0000 */
[----:B------:R-:W-:Y:S01]  /*5520*/  @P4 IMAD.MOV.U32 R6, RZ, RZ, R9 ;  /* 0x000000ffff064224 */ /* 0x000fe200078e0009 */
[----:B------:R-:W-:-:S02]  /*5530*/  LEA.HI R8, R5, R8, RZ, 0x2 ;  /* 0x0000000805087211 */ /* 0x000fc400078f10ff */
[----:B------:R-:W-:Y:S01]  /*5540*/  @P4 SHF.R.S32.HI R7, RZ, 0x1f, R9 ;  /* 0x0000001fff074819 */ /* 0x000fe20000011409 */
[----:B0-----:R-:W-:Y:S02]  /*5550*/  FADD.FTZ R5, R0, R11 ;  /* 0x0000000b00057221 */ /* 0x001fe40000010000 */
[----:B------:R-:W-:Y:S01]  /*5560*/  IMAD.SHL.U32 R0, R8, 0x4, RZ ;  /* 0x0000000408007824 */ /* 0x000fe200078e00ff */
[----:B------:R-:W-:Y:S01]  /*5570*/  CS2R R10, SRZ ;  /* 0x00000000000a7805 */ /* 0x000fe2000001ff00 */
[----:B------:R-:W-:Y:S02]  /*5580*/  CS2R R8, SRZ ;  /* 0x0000000000087805 */ /* 0x000fe4000001ff00 */
[----:B------:R-:W0:Y:S01]  /*5590*/  SHFL.IDX PT, R5, R5, RZ, 0x1f ;  /* 0x00001fff05057589 */ /* 0x000e2200000e0000 */
[----:B------:R-:W-:-:S04]  /*55a0*/  LOP3.LUT R0, R0, 0xfffffff0, RZ, 0xc0, !PT ;  /* 0xfffffff000007812 */ /* 0x000fc800078ec0ff */
[----:B------:R-:W-:Y:S01]  /*55b0*/  IADD3 R40, R0, 0x220, RZ ;  /* 0x0000022000287810 */ /* 0x000fe20007ffe0ff */
[----:B------:R-:W-:Y:S05]  /*55c0*/  @P2 BRA `(.L_x_3277) ;  /* 0x0000010000002947 */ /* 0x000fea0003800000 */
[----:B0-----:R-:W-:-:S04]  /*55d0*/  FADD.FTZ R5, R5, 9.9999999747524270788e-07 ;  /* 0x358637bd05057421 */ /* 0x001fc80000010000 */
[----:B-1----:R0:W1:Y:S03]  /*55e0*/  MUFU.RCP R32, R5 ;  /* 0x0000000500207308 */ /* 0x0020660000001000 */
.L_x_3278:
[C---:B------:R-:W-:Y:S01]  /*55f0*/  IMAD.IADD R27, R25.reuse, 0x1, -R26 ;  /* 0x00000001191b7824 */ /* 0x040fe200078e0a1a */
[----:B0-----:R-:W-:-:S04]  /*5600*/  @P4 IADD3 R15, P2, R25, R6, RZ ;  /* 0x00000006190f4210 */ /* 0x001fc80007f5e0ff */
[----:B0-----:R-:W0:Y:S01]  /*5610*/  LDS R5, [R27.X4+0x220] ;  /* 0x000220001b057984 */ /* 0x001e220000004800 */
[----:B-----5:R-:W-:Y:S02]  /*5620*/  @P4 LEA.HI.X.SX32 R28, R25, R7, 0x1, P2 ;  /* 0x00000007191c4211 */ /* 0x020fe400010f0eff */
[----:B------:R-:W-:Y:S02]  /*5630*/  @P4 LEA R14, P2, R15, c[0x0][0x260], 0x2 ;  /* 0x000098000f0e4a11 */ /* 0x000fe400078410ff */
[----:B------:R-:W-:Y:S02]  /*5640*/  IADD3 R25, R25, 0x80, RZ ;  /* 0x0000008019197810 */ /* 0x000fe40007ffe0ff */
[----:B------:R-:W-:Y:S02]  /*5650*/  @P4 LEA.HI.X R15, R15, c[0x0][0x264], R28, 0x2, P2 ;  /* 0x000099000f0f4a11 */ /* 0x000fe400010f141c */
[----:B------:R-:W-:Y:S01]  /*5660*/  ISETP.GT.AND P2, PT, R25, R17, PT ;  /* 0x000000111900720c */ /* 0x000fe20003f44270 */
[----:B01----:R-:W-:-:S02]  /*5670*/  FMUL.FTZ R29, R5, R32 ;  /* 0x00000020051d7220 */ /* 0x003fc40000410000 */
[----:B------:R-:W-:-:S03]  /*5680*/  IMAD R5, R27, 0x2, R40 ;  /* 0x000000021b057824 */ /* 0x000fc600078e0228 */
[----:B------:R-:W-:Y:S01]  /*5690*/  F2FP.PACK_AB R20, RZ, R29 ;  /* 0x0000001dff14723e */ /* 0x000fe200000000ff */
[----:B------:R0:W-:Y:S04]  /*56a0*/  @P4 STG.E [R14.64], R29 ;  /* 0x0000001d0e004986 */ /* 0x0001e8000c101924 */
[----:B------:R0:W-:Y:S02]  /*56b0*/  STS.U16 [R5], R20 ;  /* 0x0000001405007388 */ /* 0x0001e40000000400 */
[----:B------:R-:W-:Y:S05]  /*56c0*/  @!P2 BRA `(.L_x_3278) ;  /* 0xffffff200000a947 */ /* 0x000fea000383ffff */
.L_x_3277:
[----:B------:R-:W-:Y:S05]  /*56d0*/  BSYNC B0 ;  /* 0x0000000000007941 */ /* 0x000fea0003800000 */
.L_x_3276:
[----:B------:R3:W5:Y:S01]  /*56e0*/  @!P1 LDG.E.128 R8, [R12.64] ;  /* 0x000000240c089981 */ /* 0x000762000c1e1d00 */
[----:B------:R-:W-:Y:S01]  /*56f0*/  BSSY B0, `(.L_x_3279) ;  /* 0x0000159000007945 */ /* 0x000fe20003800000 */
[----:B0-----:R-:W-:Y:S01]  /*5700*/  IMAD R20, R22, c[0x0][0x1d4], RZ ;  /* 0x0000750016147a24 */ /* 0x001fe200078e02ff */
[----:B--2---:R-:W-:Y:S01]  /*5710*/  CS2R R36, SRZ ;  /* 0x0000000000247805 */ /* 0x004fe2000001ff00 */
[----:B------:R-:W-:Y:S01]  /*5720*/  IMAD.MOV.U32 R38, RZ, RZ, RZ ;  /* 0x000000ffff267224 */ /* 0x000fe200078e00ff */
[----:B-1----:R-:W-:Y:S01]  /*5730*/  CS2R R34, SRZ ;  /* 0x0000000000227805 */ /* 0x002fe2000001ff00 */
[----:B------:R-:W-:Y:S01]  /*5740*/  CS2R R32, SRZ ;  /* 0x0000000000207805 */ /* 0x000fe2000001ff00 */
[----:B------:R-:W-:Y:S01]  /*5750*/  IMAD.MOV.U32 R29, RZ, RZ, RZ ;  /* 0x000000ffff1d7224 */ /* 0x000fe200078e00ff */
[----:B------:R-:W-:Y:S06]  /*5760*/  BAR.SYNC.DEFER_BLOCKING 0x0 ;  /* 0x0000000000007b1d */ /* 0x000fec0000010000 */
[----:B------:R-:W-:Y:S05]  /*5770*/  @P0 BRA `(.L_x_3280) ;  /* 0x0000150000000947 */ /* 0x000fea0003800000 */
[----:B---3-5:R-:W-:Y:S01]  /*5780*/  IMAD.IADD R28, R26, 0x1, R3 ;  /* 0x000000011a1c7824 */ /* 0x028fe200078e0203 */
[----:B------:R-:W-:Y:S01]  /*5790*/  IMNMX R52, R17, c[0x0][0x1d4], PT ;  /* 0x0000750011347a17 */ /* 0x000fe20003800200 */
[----:B------:R-:W-:Y:S01]  /*57a0*/  IMAD R25, R4, c[0x0][0x1d4], R21 ;  /* 0x0000750004197a24 */ /* 0x000fe200078e0215 */
[----:B------:R-:W-:Y:S01]  /*57b0*/  BSSY B1, `(.L_x_3281) ;  /* 0x0000084000017945 */ /* 0x000fe20003800000 */
[----:B------:R-:W-:Y:S01]  /*57c0*/  IMAD R39, R3, 0x2, R40 ;  /* 0x0000000203277824 */ /* 0x000fe200078e0228 */
[----:B------:R-:W-:Y:S01]  /*57d0*/  ISETP.GE.AND P1, PT, R28, R52, PT ;  /* 0x000000341c00720c */ /* 0x000fe20003f26270 */
[----:B------:R-:W-:Y:S01]  /*57e0*/  IMAD.MOV.U32 R38, RZ, RZ, RZ ;  /* 0x000000ffff267224 */ /* 0x000fe200078e00ff */
[----:B------:R-:W-:-:S11]  /*57f0*/  SHF.R.S32.HI R27, RZ, 0x1f, R25 ;  /* 0x0000001fff1b7819 */ /* 0x000fd60000011419 */
[----:B------:R-:W-:Y:S05]  /*5800*/  @P1 BRA `(.L_x_3282) ;  /* 0x000007e000001947 */ /* 0x000fea0003800000 */
[----:B------:R-:W-:Y:S01]  /*5810*/  IADD3 R4, -R26, -0x2, -R3 ;  /* 0xfffffffe1a047810 */ /* 0x000fe20007ffe903 */
[----:B------:R-:W-:Y:S01]  /*5820*/  BSSY B2, `(.L_x_3283) ;  /* 0x000002e000027945 */ /* 0x000fe20003800000 */
[----:B------:R-:W-:Y:S01]  /*5830*/  LOP3.LUT R5, RZ, R52, RZ, 0x33, !PT ;  /* 0x00000034ff057212 */ /* 0x000fe200078e33ff */
[----:B------:R-:W-:Y:S01]  /*5840*/  IMAD.MOV.U32 R29, RZ, RZ, RZ ;  /* 0x000000ffff1d7224 */ /* 0x000fe200078e00ff */
[----:B------:R-:W-:Y:S01]  /*5850*/  CS2R R34, SRZ ;  /* 0x0000000000227805 */ /* 0x000fe2000001ff00 */
[----:B------:R-:W-:Y:S01]  /*5860*/  IMAD.MOV.U32 R43, RZ, RZ, R28 ;  /* 0x000000ffff2b7224 */ /* 0x000fe200078e001c */
[----:B------:R-:W-:Y:S01]  /*5870*/  CS2R R32, SRZ ;  /* 0x0000000000207805 */ /* 0x000fe2000001ff00 */
[----:B------:R-:W-:Y:S01]  /*5880*/  IMAD.IADD R4, R4, 0x1, -R5 ;  /* 0x0000000104047824 */ /* 0x000fe200078e0a05 */
[----:B------:R-:W-:Y:S01]  /*5890*/  CS2R R36, SRZ ;  /* 0x0000000000247805 */ /* 0x000fe2000001ff00 */
[----:B------:R-:W-:-:S03]  /*58a0*/  IMAD.MOV.U32 R38, RZ, RZ, RZ ;  /* 0x000000ffff267224 */ /* 0x000fc600078e00ff */
[C---:B------:R-:W-:Y:S02]  /*58b0*/  LOP3.LUT P2, RZ, R4.reuse, 0x4, RZ, 0xc0, !PT ;  /* 0x0000000404ff7812 */ /* 0x040fe4000784c0ff */
[----:B------:R-:W-:-:S11]  /*58c0*/  LOP3.LUT P1, RZ, R4, 0xfffffffc, RZ, 0xc0, !PT ;  /* 0xfffffffc04ff7812 */ /* 0x000fd6000782c0ff */
[----:B------:R-:W-:Y:S05]  /*58d0*/  @P2 BRA `(.L_x_3284) ;  /* 0x0000022000002947 */ /* 0x000fea0003800000 */
[----:B------:R-:W-:Y:S01]  /*58e0*/  IMAD R7, R2, c[0x0][0x1d4], RZ ;  /* 0x0000750002077a24 */ /* 0x000fe200078e02ff */
[----:B------:R-:W-:Y:S01]  /*58f0*/  SHF.R.S32.HI R4, RZ, 0x1f, R28 ;  /* 0x0000001fff047819 */ /* 0x000fe2000001141c */
[----:B------:R-:W0:Y:S03]  /*5900*/  LDS.U16 R29, [R39] ;  /* 0x00000000271d7984 */ /* 0x000e260000000400 */
        /* <DEDUP_REMOVED lines=12> */
[----:B------:R-:W2:Y:S01]  /*59d0*/  LDG.E.128 R12, [R6.64] ;  /* 0x00000024060c7981 */ /* 0x000ea2000c1e1d00 */
[----:B0-----:R-:W-:Y:S01]  /*59e0*/  HADD2.F32 R38, -RZ, R29.H0_H0 ;  /* 0x2000001dff267230 */ /* 0x001fe20000004100 */
[----:B------:R-:W-:Y:S01]  /*59f0*/  IADD3 R43, R28, 0x4, RZ ;  /* 0x000000041c2b7810 */ /* 0x000fe20007ffe0ff */
[--C-:B--2---:R-:W-:Y:S02]  /*5a00*/  HADD2.F32 R33, -RZ, R13.reuse.H0_H0 ;  /* 0x2000000dff217230 */ /* 0x104fe40000004100 */
[----:B------:R-:W-:Y:S02]  /*5a10*/  HADD2.F32 R37, -RZ, R14.H1_H1 ;  /* 0x3000000eff257230 */ /* 0x000fe40000004100 */
[--C-:B------:R-:W-:Y:S01]  /*5a20*/  HADD2.F32 R29, -RZ, R12.reuse.H0_H0 ;  /* 0x2000000cff1d7230 */ /* 0x100fe20000004100 */
[C---:B------:R-:W-:Y:S01]  /*5a30*/  FFMA.FTZ R32, R38.reuse, R33, RZ ;  /* 0x0000002126207223 */ /* 0x040fe200000100ff */
[----:B------:R-:W-:Y:S01]  /*5a40*/  HADD2.F32 R5, -RZ, R12.H1_H1 ;  /* 0x3000000cff057230 */ /* 0x000fe20000004100 */
[C---:B------:R-:W-:Y:S01]  /*5a50*/  FFMA.FTZ R36, R38.reuse, R37, RZ ;  /* 0x0000002526247223 */ /* 0x040fe200000100ff */
[----:B------:R-:W-:Y:S01]  /*5a60*/  HADD2.F32 R13, -RZ, R13.H1_H1 ;  /* 0x3000000dff0d7230 */ /* 0x000fe20000004100 */
[C---:B------:R-:W-:Y:S01]  /*5a70*/  FFMA.FTZ R29, R38.reuse, R29, RZ ;  /* 0x0000001d261d7223 */ /* 0x040fe200000100ff */
[----:B------:R-:W-:Y:S01]  /*5a80*/  HADD2.F32 R35, -RZ, R14.H0_H0 ;  /* 0x2000000eff237230 */ /* 0x000fe20000004100 */
[C---:B------:R-:W-:Y:S01]  /*5a90*/  FFMA.FTZ R34, R38.reuse, R5, RZ ;  /* 0x0000000526227223 */ /* 0x040fe200000100ff */
[--C-:B------:R-:W-:Y:S01]  /*5aa0*/  HADD2.F32 R41, -RZ, R15.reuse.H0_H0 ;  /* 0x2000000fff297230 */ /* 0x100fe20000004100 */
[C---:B------:R-:W-:Y:S01]  /*5ab0*/  FFMA.FTZ R33, R38.reuse, R13, RZ ;  /* 0x0000000d26217223 */ /* 0x040fe200000100ff */
[----:B------:R-:W-:Y:S01]  /*5ac0*/  HADD2.F32 R15, -RZ, R15.H1_H1 ;  /* 0x3000000fff0f7230 */ /* 0x000fe20000004100 */
[----:B------:R-:W-:-:S02]  /*5ad0*/  FFMA.FTZ R35, R38, R35, RZ ;  /* 0x0000002326237223 */ /* 0x000fc400000100ff */
[C---:B------:R-:W-:Y:S02]  /*5ae0*/  FFMA.FTZ R37, R38.reuse, R41, RZ ;  /* 0x0000002926257223 */ /* 0x040fe400000100ff */
[----:B------:R-:W-:Y:S02]  /*5af0*/  FFMA.FTZ R38, R38, R15, RZ ;  /* 0x0000000f26267223 */ /* 0x000fe400000100ff */
.L_x_3284:
[----:B------:R-:W-:Y:S05]  /*5b00*/  BSYNC B2 ;  /* 0x0000000000027941 */ /* 0x000fea0003800000 */
.L_x_3283:
[----:B------:R-:W-:Y:S05]  /*5b10*/  @!P1 BRA `(.L_x_3282) ;  /* 0x000004d000009947 */ /* 0x000fea0003800000 */
[C---:B------:R-:W-:Y:S01]  /*5b20*/  IMAD R4, R43.reuse, 0x2, R0 ;  /* 0x000000022b047824 */ /* 0x040fe200078e0200 */
[----:B------:R-:W-:Y:S01]  /*5b30*/  SHF.R.S32.HI R6, RZ, 0x1f, R43 ;  /* 0x0000001fff067819 */ /* 0x000fe2000001142b */
[----:B------:R-:W-:Y:S02]  /*5b40*/  IMAD R12, R2, c[0x0][0x1d4], RZ ;  /* 0x00007500020c7a24 */ /* 0x000fe400078e02ff */
[----:B------:R-:W-:Y:S01]  /*5b50*/  IMAD.MOV.U32 R7, RZ, RZ, c[0x0][0x1d8] ;  /* 0x00007600ff077624 */ /* 0x000fe200078e00ff */
[----:B------:R-:W-:Y:S01]  /*5b60*/  IADD3 R5, R4, 0x8, RZ ;  /* 0x0000000804057810 */ /* 0x000fe20007ffe0ff */
[----:B------:R-:W-:Y:S01]  /*5b70*/  IMAD R53, R43, 0xa0, RZ ;  /* 0x000000a02b357824 */ /* 0x000fe200078e02ff */
[----:B------:R-:W-:Y:S01]  /*5b80*/  IADD3 R51, P1, R12, R43, RZ ;  /* 0x0000002b0c337210 */ /* 0x000fe20007f3e0ff */
[----:B------:R-:W-:-:S02]  /*5b90*/  IMAD R4, R7, c[0x0][0x1d4], RZ ;  /* 0x0000750007047a24 */ /* 0x000fc400078e02ff */
[----:B------:R-:W-:Y:S01]  /*5ba0*/  IMAD R5, R26, -0x2, R5 ;  /* 0xfffffffe1a057824 */ /* 0x000fe200078e0205 */
[----:B------:R-:W-:Y:S01]  /*5bb0*/  LEA.HI.X.SX32 R6, R12, R6, 0x1, P1 ;  /* 0x000000060c067211 */ /* 0x000fe200008f0eff */
[----:B------:R-:W-:Y:S01]  /*5bc0*/  IMAD.MOV.U32 R44, RZ, RZ, RZ ;  /* 0x000000ffff2c7224 */ /* 0x000fe200078e00ff */
[----:B------:R-:W-:Y:S01]  /*5bd0*/  LEA R50, P1, R51, c[0x0][0x1a8], 0x2 ;  /* 0x00006a0033327a11 */ /* 0x000fe200078210ff */
[----:B------:R-:W-:Y:S01]  /*5be0*/  IMAD R42, R4, 0xa0, RZ ;  /* 0x000000a0042a7824 */ /* 0x000fe200078e02ff */
[----:B------:R-:W-:Y:S02]  /*5bf0*/  IADD3 R54, R53, 0x280, RZ ;  /* 0x0000028035367810 */ /* 0x000fe40007ffe0ff */
[----:B------:R-:W-:Y:S02]  /*5c00*/  LEA.HI.X R51, R51, c[0x0][0x1ac], R6, 0x2, P1 ;  /* 0x00006b0033337a11 */ /* 0x000fe400008f1406 */
[----:B------:R-:W-:-:S04]  /*5c10*/  IADD3 R45, R5, 0x220, RZ ;  /* 0x00000220052d7810 */ /* 0x000fc80007ffe0ff */
.L_x_3285:
[----:B------:R-:W-:Y:S01]  /*5c20*/  IMAD.MOV.U32 R40, RZ, RZ, R50 ;  /* 0x000000ffff287224 */ /* 0x000fe200078e0032 */
[----:B------:R-:W0:Y:S01]  /*5c30*/  LDS.U16 R46, [R45+-0x8] ;  /* 0xfffff8002d2e7984 */ /* 0x000e220000000400 */
[----:B------:R-:W-:-:S03]  /*5c40*/  IMAD.MOV.U32 R41, RZ, RZ, R51 ;  /* 0x000000ffff297224 */ /* 0x000fc600078e0033 */
[----:B------:R1:W2:Y:S04]  /*5c50*/  LDS.U16 R48, [R45] ;  /* 0x000000002d307984 */ /* 0x0002a80000000400 */
[----:B------:R-:W3:Y:S04]  /*5c60*/  LDG.E R5, [R40.64] ;  /* 0x0000002428057981 */ /* 0x000ee8000c1e1900 */
[----:B------:R-:W4:Y:S01]  /*5c70*/  LDG.E R7, [R40.64+0x10] ;  /* 0x0000102428077981 */ /* 0x000f22000c1e1900 */
[----:B---3--:R-:W-:-:S04]  /*5c80*/  IMAD R5, R42, R5, R53 ;  /* 0x000000052a057224 */ /* 0x008fc800078e0235 */
[----:B------:R-:W-:Y:S02]  /*5c90*/  IMAD.IADD R4, R5, 0x1, R44 ;  /* 0x0000000105047824 */ /* 0x000fe400078e022c */
[----:B----4-:R-:W-:-:S03]  /*5ca0*/  IMAD R7, R42, R7, R54 ;  /* 0x000000072a077224 */ /* 0x010fc600078e0236 */
[----:B------:R-:W-:-:S04]  /*5cb0*/  IADD3 R5, P1, R25, R4, RZ ;  /* 0x0000000419057210 */ /* 0x000fc80007f3e0ff */
[----:B------:R-:W-:Y:S02]  /*5cc0*/  LEA.HI.X.SX32 R4, R4, R27, 0x1, P1 ;  /* 0x0000001b04047211 */ /* 0x000fe400008f0eff */
[----:B------:R-:W-:-:S04]  /*5cd0*/  LEA R12, P1, R5, c[0x0][0x1a0], 0x1 ;  /* 0x00006800050c7a11 */ /* 0x000fc800078208ff */
[----:B------:R-:W-:Y:S01]  /*5ce0*/  LEA.HI.X R13, R5, c[0x0][0x1a4], R4, 0x1, P1 ;  /* 0x00006900050d7a11 */ /* 0x000fe200008f0c04 */
[----:B------:R-:W-:-:S05]  /*5cf0*/  IMAD.IADD R4, R7, 0x1, R44 ;  /* 0x0000000107047824 */ /* 0x000fca00078e022c */
[----:B------:R-:W-:Y:S01]  /*5d00*/  IADD3 R5, P1, R25, R4, RZ ;  /* 0x0000000419057210 */ /* 0x000fe20007f3e0ff */
[----:B------:R-:W3:Y:S03]  /*5d10*/  LDG.E.128 R12, [R12.64] ;  /* 0x000000240c0c7981 */ /* 0x000ee6000c1e1d00 */
[----:B------:R-:W-:Y:S02]  /*5d20*/  LEA.HI.X.SX32 R6, R4, R27, 0x1, P1 ;  /* 0x0000001b04067211 */ /* 0x000fe400008f0eff */
[----:B------:R-:W-:-:S04]  /*5d30*/  LEA R4, P1, R5, c[0x0][0x1a0], 0x1 ;  /* 0x0000680005047a11 */ /* 0x000fc800078208ff */
[----:B------:R-:W-:-:S06]  /*5d40*/  LEA.HI.X R5, R5, c[0x0][0x1a4], R6, 0x1, P1 ;  /* 0x0000690005057a11 */ /* 0x000fcc00008f0c06 */
[----:B------:R-:W4:Y:S01]  /*5d50*/  LDG.E.128 R4, [R4.64] ;  /* 0x0000002404047981 */ /* 0x000f22000c1e1d00 */
[----:B------:R-:W-:Y:S01]  /*5d60*/  IADD3 R50, P1, R40, 0x20, RZ ;  /* 0x0000002028327810 */ /* 0x000fe20007f3e0ff */
[----:B0-----:R-:W-:Y:S01]  /*5d70*/  HADD2.F32 R46, -RZ, R46.H0_H0 ;  /* 0x2000002eff2e7230 */ /* 0x001fe20000004100 */
[----:B------:R-:W-:Y:S02]  /*5d80*/  IADD3 R43, R43, 0x8, RZ ;  /* 0x000000082b2b7810 */ /* 0x000fe40007ffe0ff */
[----:B-1----:R-:W-:Y:S01]  /*5d90*/  IADD3 R45, R45, 0x10, RZ ;  /* 0x000000102d2d7810 */ /* 0x002fe20007ffe0ff */
[----:B------:R-:W-:Y:S01]  /*5da0*/  IMAD.X R51, RZ, RZ, R41, P1 ;  /* 0x000000ffff337224 */ /* 0x000fe200008e0629 */
[----:B------:R-:W-:Y:S02]  /*5db0*/  ISETP.GE.AND P1, PT, R43, R52, PT ;  /* 0x000000342b00720c */ /* 0x000fe40003f26270 */
[----:B------:R-:W-:Y:S01]  /*5dc0*/  IADD3 R44, R44, 0x500, RZ ;  /* 0x000005002c2c7810 */ /* 0x000fe20007ffe0ff */
[----:B---3--:R-:W-:-:S02]  /*5dd0*/  HADD2.F32 R40, -RZ, R12.H0_H0 ;  /* 0x2000000cff287230 */ /* 0x008fc40000004100 */
        /* <DEDUP_REMOVED lines=13> */
[----:B--2---:R-:W-:Y:S01]  /*5eb0*/  HADD2.F32 R41, -RZ, R48.H0_H0 ;  /* 0x20000030ff297230 */ /* 0x004fe20000004100 */
[C---:B------:R-:W-:Y:S01]  /*5ec0*/  FFMA.FTZ R13, R46.reuse, R13, R33 ;  /* 0x0000000d2e0d7223 */ /* 0x040fe20000010021 */
[----:B----4-:R-:W-:Y:S01]  /*5ed0*/  HADD2.F32 R33, -RZ, R5.H0_H0 ;  /* 0x20000005ff217230 */ /* 0x010fe20000004100 */
[----:B------:R-:W-:Y:S01]  /*5ee0*/  FFMA.FTZ R15, R46, R15, R38 ;  /* 0x0000000f2e0f7223 */ /* 0x000fe20000010026 */
        /* <DEDUP_REMOVED lines=14> */
[----:B------:R-:W-:Y:S01]  /*5fd0*/  FFMA.FTZ R38, R41, R46, R15 ;  /* 0x0000002e29267223 */ /* 0x000fe2000001000f */
[----:B------:R-:W-:Y:S05]  /*5fe0*/  @!P1 BRA `(.L_x_3285) ;  /* 0xfffffc3000009947 */ /* 0x000fea000383ffff */
.L_x_3282:
[----:B------:R-:W-:Y:S05]  /*5ff0*/  BSYNC B1 ;  /* 0x0000000000017941 */ /* 0x000fea0003800000 */
.L_x_3281:
[----:B------:R-:W-:-:S13]  /*6000*/  ISETP.GE.AND P1, PT, R28, R17, PT ;  /* 0x000000111c00720c */ /* 0x000fda0003f26270 */
[----:B------:R-:W-:Y:S05]  /*6010*/  @P1 BRA `(.L_x_3280) ;  /* 0x00000c6000001947 */ /* 0x000fea0003800000 */
[----:B------:R-:W-:Y:S01]  /*6020*/  LOP3.LUT R4, RZ, R3, RZ, 0x33, !PT ;  /* 0x00000003ff047212 */ /* 0x000fe200078e33ff */
[----:B------:R-:W-:Y:S03]  /*6030*/  BSSY B1, `(.L_x_3286) ;  /* 0x0000041000017945 */ /* 0x000fe60003800000 */
[----:B------:R-:W-:-:S04]  /*6040*/  IADD3 R42, -R26, R17, R4 ;  /* 0x000000111a2a7210 */ /* 0x000fc80007ffe104 */
[----:B------:R-:W-:-:S13]  /*6050*/  LOP3.LUT P1, RZ, R42, 0x4, RZ, 0xc0, !PT ;  /* 0x000000042aff7812 */ /* 0x000fda000782c0ff */
[----:B------:R-:W-:Y:S05]  /*6060*/  @P1 BRA `(.L_x_3287) ;  /* 0x000003d000001947 */ /* 0x000fea0003800000 */
[----:B------:R-:W-:Y:S01]  /*6070*/  ISETP.GE.AND P1, PT, R28, c[0x0][0x1d4], PT ;  /* 0x000075001c007a0c */ /* 0x000fe20003f26270 */
[----:B------:R-:W-:-:S12]  /*6080*/  BSSY B2, `(.L_x_3288) ;  /* 0x000003a000027945 */ /* 0x000fd80003800000 */
[----:B------:R-:W-:Y:S05]  /*6090*/  @!P1 BRA `(.L_x_3289) ;  /* 0x0000038000009947 */ /* 0x000fea0003800000 */
[----:B------:R-:W-:Y:S01]  /*60a0*/  IABS R7, c[0x0][0x1d4] ;  /* 0x0000750000077a13 */ /* 0x000fe20000000000 */
[----:B------:R-:W0:Y:S01]  /*60b0*/  LDS.U16 R39, [R39] ;  /* 0x0000000027277984 */ /* 0x000e220000000400 */
        /* <DEDUP_REMOVED lines=37> */
[----:B0-----:R-:W-:Y:S02]  /*6310*/  HADD2.F32 R40, -RZ, R39.H0_H0 ;  /* 0x20000027ff287230 */ /* 0x001fe40000004100 */
[--C-:B--2---:R-:W-:Y:S02]  /*6320*/  HADD2.F32 R4, -RZ, R12.reuse.H0_H0 ;  /* 0x2000000cff047230 */ /* 0x104fe40000004100 */
        /* <DEDUP_REMOVED lines=15> */
.L_x_3289:
[----:B------:R-:W-:Y:S05]  /*6420*/  BSYNC B2 ;  /* 0x0000000000027941 */ /* 0x000fea0003800000 */
.L_x_3288:
[----:B------:R-:W-:Y:S02]  /*6430*/  IADD3 R28, R28, 0x4, RZ ;  /* 0x000000041c1c7810 */ /* 0x000fe40007ffe0ff */
.L_x_3287:
[----:B------:R-:W-:Y:S05]  /*6440*/  BSYNC B1 ;  /* 0x0000000000017941 */ /* 0x000fea0003800000 */
.L_x_3286:
[----:B------:R-:W-:-:S13]  /*6450*/  LOP3.LUT P1, RZ, R42, 0xfffffffc, RZ, 0xc0, !PT ;  /* 0xfffffffc2aff7812 */ /* 0x000fda000782c0ff */
[----:B------:R-:W-:Y:S05]  /*6460*/  @!P1 BRA `(.L_x_3280) ;  /* 0x0000081000009947 */ /* 0x000fea0003800000 */
[----:B------:R-:W-:Y:S02]  /*6470*/  IMAD R5, R28, 0x2, R0 ;  /* 0x000000021c057824 */ /* 0x000fe400078e0200 */
[----:B------:R-:W-:Y:S02]  /*6480*/  IMAD.MOV.U32 R12, RZ, RZ, RZ ;  /* 0x000000ffff0c7224 */ /* 0x000fe400078e00ff */
[----:B------:R-:W-:Y:S02]  /*6490*/  IMAD R15, R26, -0x2, R5 ;  /* 0xfffffffe1a0f7824 */ /* 0x000fe400078e0205 */
.L_x_3294:
[C---:B------:R-:W-:Y:S01]  /*64a0*/  ISETP.GE.AND P2, PT, R28.reuse, c[0x0][0x1d4], PT ;  /* 0x000075001c007a0c */ /* 0x040fe20003f46270 */
[----:B------:R-:W-:Y:S01]  /*64b0*/  BSSY B1, `(.L_x_3290) ;  /* 0x000003d000017945 */ /* 0x000fe20003800000 */
[----:B------:R-:W-:Y:S01]  /*64c0*/  IADD3 R45, R28, 0x4, RZ ;  /* 0x000000041c2d7810 */ /* 0x000fe20007ffe0ff */
[----:B------:R-:W-:-:S03]  /*64d0*/  IMAD.IADD R39, R15, 0x1, R12 ;  /* 0x000000010f277824 */ /* 0x000fc600078e020c */
[----:B------:R-:W-:-:S07]  /*64e0*/  ISETP.GE.AND P1, PT, R45, c[0x0][0x1d4], PT ;  /* 0x000075002d007a0c */ /* 0x000fce0003f26270 */
[----:B------:R-:W-:Y:S05]  /*64f0*/  @!P2 BRA `(.L_x_3291) ;  /* 0x000003800000a947 */ /* 0x000fea0003800000 */
[----:B------:R-:W-:Y:S02]  /*6500*/  IABS R7, c[0x0][0x1d4] ;  /* 0x0000750000077a13 */ /* 0x000fe40000000000 */
[----:B------:R-:W-:Y:S02]  /*6510*/  IABS R14, R28 ;  /* 0x0000001c000e7213 */ /* 0x000fe40000000000 */
[----:B------:R-:W0:Y:S01]  /*6520*/  I2F.RP R6, R7 ;  /* 0x0000000700067306 */ /* 0x000e220000209400 */
[----:B------:R-:W-:Y:S02]  /*6530*/  ISETP.GE.AND P4, PT, R28, RZ, PT ;  /* 0x000000ff1c00720c */ /* 0x000fe40003f86270 */
[----:B------:R-:W-:-:S05]  /*6540*/  ISETP.NE.AND P5, PT, RZ, c[0x0][0x1d4], PT ;  /* 0x00007500ff007a0c */ /* 0x000fca0003fa5270 */
[----:B0-----:R-:W0:Y:S02]  /*6550*/  MUFU.RCP R6, R6 ;  /* 0x0000000600067308 */ /* 0x001e240000001000 */
[----:B0-----:R-:W-:-:S06]  /*6560*/  IADD3 R13, R6, 0xffffffe, RZ ;  /* 0x0ffffffe060d7810 */ /* 0x001fcc0007ffe0ff */
[----:B------:R0:W1:Y:S02]  /*6570*/  F2I.FTZ.U32.TRUNC.NTZ R5, R13 ;  /* 0x0000000d00057305 */ /* 0x000064000021f000 */
[----:B0-----:R-:W0:Y:S01]  /*6580*/  LDS.U16 R13, [R39+0x220] ;  /* 0x00022000270d7984 */ /* 0x001e220000000400 */
        /* <DEDUP_REMOVED lines=31> */
[----:B--2---:R-:W-:Y:S02]  /*6780*/  HADD2.F32 R4, -RZ, R40.H0_H0 ;  /* 0x20000028ff047230 */ /* 0x004fe40000004100 */
        /* <DEDUP_REMOVED lines=15> */
.L_x_3291:
[----:B------:R-:W-:Y:S05]  /*6880*/  BSYNC B1 ;  /* 0x0000000000017941 */ /* 0x000fea0003800000 */
.L_x_3290:
[----:B------:R-:W-:Y:S01]  /*6890*/  BSSY B1, `(.L_x_3292) ;  /* 0x000003a000017945 */ /* 0x000fe20003800000 */
        /* <DEDUP_REMOVED lines=57> */
.L_x_3293:
[----:B------:R-:W-:Y:S05]  /*6c30*/  BSYNC B1 ;  /* 0x0000000000017941 */ /* 0x000fea0003800000 */
.L_x_3292:
[----:B------:R-:W-:Y:S02]  /*6c40*/  IADD3 R28, R28, 0x8, RZ ;  /* 0x000000081c1c7810 */ /* 0x000fe40007ffe0ff */
[----:B------:R-:W-:Y:S02]  /*6c50*/  IADD3 R12, R12, 0x10, RZ ;  /* 0x000000100c0c7810 */ /* 0x000fe40007ffe0ff */
[----:B------:R-:W-:-:S13]  /*6c60*/  ISETP.GE.AND P1, PT, R28, R17, PT ;  /* 0x000000111c00720c */ /* 0x000fda0003f26270 */
[----:B------:R-:W-:Y:S05]  /*6c70*/  @!P1 BRA `(.L_x_3294) ;  /* 0xfffff82000009947 */ /* 0x000fea000383ffff */
.L_x_3280:
[----:B---3--:R-:W-:Y:S05]  /*6c80*/  BSYNC B0 ;  /* 0x0000000000007941 */ /* 0x008fea0003800000 */
.L_x_3279:
[----:B------:R-:W-:Y:S01]  /*6c90*/  BSSY B0, `(.L_x_3295) ;  /* 0x0000053000007945 */ /* 0x000fe20003800000 */
[----:B------:R-:W-:Y:S05]  /*6ca0*/  @P3 BRA `(.L_x_3296) ;  /* 0x0000051000003947 */ /* 0x000fea0003800000 */
[----:B------:R-:W-:Y:S01]  /*6cb0*/  ISETP.NE.U32.AND P1, PT, RZ, c[0x0][0x240], PT ;  /* 0x00009000ff007a0c */ /* 0x000fe20003f25070 */
[----:B------:R-:W-:-:S03]  /*6cc0*/  IMAD.MOV.U32 R13, RZ, RZ, 0x2 ;  /* 0x00000002ff0d7424 */ /* 0x000fc600078e00ff */
[----:B------:R-:W-:Y:S02]  /*6cd0*/  ISETP.NE.AND.EX P1, PT, RZ, c[0x0][0x244], PT, P1 ;  /* 0x00009100ff007a0c */ /* 0x000fe40003f25310 */
[----:B------:R-:W-:Y:S01]  /*6ce0*/  ISETP.NE.AND P3, PT, R13, c[0x0][0x258], PT ;  /* 0x000096000d007a0c */ /* 0x000fe20003f65270 */
[----:B------:R-:W-:-:S10]  /*6cf0*/  IMAD.IADD R24, R24, 0x1, R21 ;  /* 0x0000000118187824 */ /* 0x000fd400078e0215 */
[----:B------:R-:W-:-:S04]  /*6d00*/  @P1 IMAD R4, R16, c[0x0][0x1d8], R19 ;  /* 0x0000760010041a24 */ /* 0x000fc800078e0213 */
[----:B------:R-:W-:-:S04]  /*6d10*/  @P1 IMAD R4, R4, 0xa0, R21 ;  /* 0x000000a004041824 */ /* 0x000fc800078e0215 */
[----:B------:R-:W-:-:S04]  /*6d20*/  @P1 IMAD.WIDE R4, R4, R13, c[0x0][0x238] ;  /* 0x00008e0004041625 */ /* 0x000fc800078e020d */
[----:B------:R-:W-:Y:S02]  /*6d30*/  @P3 IMAD.WIDE R12, R24, R13, c[0x0][0x188] ;  /* 0x00006200180c3625 */ /* 0x000fe400078e020d */
[----:B------:R-:W5:Y:S04]  /*6d40*/  @P1 LDG.E.128 R4, [R4.64] ;  /* 0x0000002404041981 */ /* 0x000f68000c1e1d00 */
[----:B------:R0:W5:Y:S01]  /*6d50*/  @P3 LDG.E.128 R40, [R12.64] ;  /* 0x000000240c283981 */ /* 0x000162000c1e1d00 */
[----:B------:R-:W-:Y:S02]  /*6d60*/  IMAD.IADD R25, R17, 0x1, -R26 ;  /* 0x0000000111197824 */ /* 0x000fe400078e0a1a */
[----:B------:R-:W-:Y:S02]  /*6d70*/  IMAD R20, R20, 0xa0, R21 ;  /* 0x000000a014147824 */ /* 0x000fe400078e0215 */
[----:B------:R-:W-:-:S02]  /*6d80*/  IMAD R25, R25, 0x2, R0 ;  /* 0x0000000219197824 */ /* 0x000fc400078e0200 */
[----:B------:R-:W-:Y:S01]  /*6d90*/  IMAD R23, R23, 0xa0, RZ ;  /* 0x000000a017177824 */ /* 0x000fe200078e02ff */
[----:B------:R-:W-:-:S03]  /*6da0*/  SHF.R.S32.HI R0, RZ, 0x1f, R20 ;  /* 0x0000001fff007819 */ /* 0x000fc60000011414 */
[----:B------:R-:W1:Y:S01]  /*6db0*/  LDS.U16 R25, [R25+0x220] ;  /* 0x0002200019197984 */ /* 0x000e620000000400 */
[----:B------:R-:W-:-:S04]  /*6dc0*/  IADD3 R20, P2, R23, R20, RZ ;  /* 0x0000001417147210 */ /* 0x000fc80007f5e0ff */
[----:B------:R-:W-:Y:S02]  /*6dd0*/  LEA.HI.X.SX32 R23, R23, R0, 0x1, P2 ;  /* 0x0000000017177211 */ /* 0x000fe400010f0eff */
[----:B------:R-:W-:-:S04]  /*6de0*/  LEA R14, P2, R20, c[0x0][0x1a0], 0x1 ;  /* 0x00006800140e7a11 */ /* 0x000fc800078408ff */
[----:B------:R-:W-:Y:S01]  /*6df0*/  LEA.HI.X R15, R20, c[0x0][0x1a4], R23, 0x1, P2 ;  /* 0x00006900140f7a11 */ /* 0x000fe200010f0c17 */
[----:B------:R-:W-:Y:S05]  /*6e00*/  @P3 BRA `(.L_x_3297) ;  /* 0x0000021000003947 */ /* 0x000fea0003800000 */
[C---:B0-----:R-:W-:Y:S01]  /*6e10*/  IADD3 R12, P2, R24.reuse, c[0x0][0x188], RZ ;  /* 0x00006200180c7a10 */ /* 0x041fe20007f5e0ff */
[----:B------:R-:W2:Y:S03]  /*6e20*/  LDG.E R31, [R30.64+0x4] ;  /* 0x000004241e1f7981 */ /* 0x000ea6000c1e1900 */
[----:B------:R-:W-:-:S05]  /*6e30*/  LEA.HI.X.SX32 R13, R24, c[0x0][0x18c], 0x1, P2 ;  /* 0x00006300180d7a11 */ /* 0x000fca00010f0eff */
[----:B------:R-:W3:Y:S02]  /*6e40*/  LDG.E.64 R26, [R12.64] ;  /* 0x000000240c1a7981 */ /* 0x000ee4000c1e1b00 */
[C-C-:B---3--:R-:W-:Y:S02]  /*6e50*/  SHF.R.U64 R23, R26.reuse, 0x10, R27.reuse ;  /* 0x000000101a177819 */ /* 0x148fe4000000121b */
[----:B------:R-:W-:Y:S02]  /*6e60*/  PRMT R0, R26, 0x9910, RZ ;  /* 0x000099101a007816 */ /* 0x000fe400000000ff */
[----:B------:R-:W-:Y:S02]  /*6e70*/  PRMT R16, R27, 0x9910, RZ ;  /* 0x000099101b107816 */ /* 0x000fe400000000ff */
[----:B------:R-:W-:Y:S02]  /*6e80*/  PRMT R12, R23, 0x9910, RZ ;  /* 0x00009910170c7816 */ /* 0x000fe400000000ff */
[----:B------:R-:W-:-:S02]  /*6e90*/  SHF.R.S32.HI R20, RZ, 0x18, R27 ;  /* 0x00000018ff147819 */ /* 0x000fc4000001141b */
[----:B------:R-:W-:Y:S02]  /*6ea0*/  SHF.R.S32.HI R0, RZ, 0x8, R0 ;  /* 0x00000008ff007819 */ /* 0x000fe40000011400 */
[----:B------:R-:W-:Y:S02]  /*6eb0*/  SHF.R.U32.HI R19, RZ, 0x10, R27 ;  /* 0x00000010ff137819 */ /* 0x000fe4000001161b */
[----:B------:R-:W-:Y:S02]  /*6ec0*/  SHF.R.S32.HI R16, RZ, 0x8, R16 ;  /* 0x00000008ff107819 */ /* 0x000fe40000011410 */
[----:B------:R-:W-:Y:S01]  /*6ed0*/  SHF.R.S32.HI R12, RZ, 0x8, R12 ;  /* 0x00000008ff0c7819 */ /* 0x000fe2000001140c */
[----:B------:R-:W2:Y:S08]  /*6ee0*/  I2F.S8 R17, R27 ;  /* 0x0000001b00117306 */ /* 0x000eb00000001400 */
[----:B------:R2:W0:Y:S08]  /*6ef0*/  I2F.S8 R13, R23 ;  /* 0x00000017000d7306 */ /* 0x0004300000001400 */
[----:B------:R-:W3:Y:S08]  /*6f00*/  I2F.S16 R20, R20 ;  /* 0x0000001400147306 */ /* 0x000ef00000101400 */
[----:B------:R-:W4:Y:S08]  /*6f10*/  I2F.S16 R0, R0 ;  /* 0x0000000000007306 */ /* 0x000f300000101400 */
[----:B------:R-:W1:Y:S08]  /*6f20*/  I2F.S8 R2, R26 ;  /* 0x0000001a00027306 */ /* 0x000e700000001400 */
[----:B------:R-:W0:Y:S08]  /*6f30*/  I2F.S8 R19, R19 ;  /* 0x0000001300137306 */ /* 0x000e300000001400 */
[----:B------:R-:W1:Y:S08]  /*6f40*/  I2F.S16 R16, R16 ;  /* 0x0000001000107306 */ /* 0x000e700000101400 */
[----:B------:R-:W1:Y:S01]  /*6f50*/  I2F.S16 R12, R12 ;  /* 0x0000000c000c7306 */ /* 0x000e620000101400 */
[----:B--2---:R-:W-:-:S02]  /*6f60*/  FMUL.FTZ R23, R17, R31 ;  /* 0x0000001f11177220 */ /* 0x004fc40000410000 */
[-C--:B0-----:R-:W-:Y:S02]  /*6f70*/  FMUL.FTZ R17, R13, R31.reuse ;  /* 0x0000001f0d117220 */ /* 0x081fe40000410000 */
[-C--:B---3--:R-:W-:Y:S02]  /*6f80*/  FMUL.FTZ R24, R20, R31.reuse ;  /* 0x0000001f14187220 */ /* 0x088fe40000410000 */
[-C--:B----4-:R-:W-:Y:S02]  /*6f90*/  FMUL.FTZ R13, R0, R31.reuse ;  /* 0x0000001f000d7220 */ /* 0x090fe40000410000 */
[-C--:B-1----:R-:W-:Y:S02]  /*6fa0*/  FMUL.FTZ R2, R2, R31.reuse ;  /* 0x0000001f02027220 */ /* 0x082fe40000410000 */
[-C--:B------:R-:W-:Y:S02]  /*6fb0*/  FMUL.FTZ R19, R19, R31.reuse ;  /* 0x0000001f13137220 */ /* 0x080fe40000410000 */
[----:B------:R-:W-:-:S02]  /*6fc0*/  FMUL.FTZ R20, R16, R31 ;  /* 0x0000001f10147220 */ /* 0x000fc40000410000 */
[----:B------:R-:W-:Y:S01]  /*6fd0*/  FMUL.FTZ R0, R12, R31 ;  /* 0x0000001f0c007220 */ /* 0x000fe20000410000 */
[----:B-----5:R-:W-:Y:S02]  /*6fe0*/  F2FP.PACK_AB R43, R24, R19 ;  /* 0x00000013182b723e */ /* 0x020fe400000000ff */
[----:B------:R-:W-:Y:S02]  /*6ff0*/  F2FP.PACK_AB R40, R13, R2 ;  /* 0x000000020d28723e */ /* 0x000fe400000000ff */
[----:B------:R-:W-:Y:S02]  /*7000*/  F2FP.PACK_AB R42, R20, R23 ;  /* 0x00000017142a723e */ /* 0x000fe400000000ff */
[----:B------:R-:W-:-:S04]  /*7010*/  F2FP.PACK_AB R41, R0, R17 ;  /* 0x000000110029723e */ /* 0x000fc800000000ff */
.L_x_3297:
[----:B0----5:R-:W-:Y:S01]  /*7020*/  HFMA2.MMA R8, R40, 1, 1, R8 ;  /* 0x3c003c0028087835 */ /* 0x021fe20000000008 */
[----:B------:R-:W-:Y:S01]  /*7030*/  HADD2 R9, R41, R9 ;  /* 0x0000000929097230 */ /* 0x000fe20000000000 */
[----:B------:R-:W-:Y:S01]  /*7040*/  HFMA2.MMA R10, R42, 1, 1, R10 ;  /* 0x3c003c002a0a7835 */ /* 0x000fe2000000000a */
[----:B------:R-:W-:-:S02]  /*7050*/  HADD2 R11, R43, R11 ;  /* 0x0000000b2b0b7230 */ /* 0x000fc40000000000 */
[----:B-1----:R-:W-:Y:S02]  /*7060*/  HADD2.F32 R25, -RZ, R25.H0_H0 ;  /* 0x20000019ff197230 */ /* 0x002fe40000004100 */
[----:B------:R-:W-:Y:S02]  /*7070*/  @P1 HFMA2.MMA R9, R9, R5, -RZ ;  /* 0x0000000509091235 */ /* 0x000fe400001000ff */
[----:B------:R-:W-:Y:S01]  /*7080*/  @P1 HFMA2.MMA R11, R11, R7, -RZ ;  /* 0x000000070b0b1235 */ /* 0x000fe200001000ff */
[----:B------:R-:W-:Y:S02]  /*7090*/  @P1 HMUL2 R8, R8, R4 ;  /* 0x0000000408081232 */ /* 0x000fe40000000000 */
        /* <DEDUP_REMOVED lines=18> */
.L_x_3296:
[----:B0-----:R-:W-:Y:S05]  /*71c0*/  BSYNC B0 ;  /* 0x0000000000007941 */ /* 0x001fea0003800000 */
.L_x_3295:
[----:B------:R-:W-:Y:S06]  /*71d0*/  BAR.SYNC.DEFER_BLOCKING 0x0 ;  /* 0x0000000000007b1d */ /* 0x000fec0000010000 */
[----:B------:R-:W-:Y:S05]  /*71e0*/  @P0 BRA `(.L_x_3298) ;  /* 0x0000043000000947 */ /* 0x000fea0003800000 */
[C---:B------:R-:W-:Y:S01]  /*71f0*/  LOP3.LUT R0, R18.reuse, 0xffffffc0, RZ, 0xc0, !PT ;  /* 0xffffffc012007812 */ /* 0x040fe200078ec0ff */
        /* <DEDUP_REMOVED lines=13> */
.L_x_3299:
[----:B------:R-:W-:Y:S01]  /*72d0*/  WARPSYNC 0xffffffff ;  /* 0xffffffff00007948 */ /* 0x000fe20003800000 */
[----:B------:R-:W-:Y:S06]  /*72e0*/  BAR.SYNC.DEFER_BLOCKING 0x0 ;  /* 0x0000000000007b1d */ /* 0x000fec0000010000 */
[----:B------:R-:W-:Y:S01]  /*72f0*/  BSSY B0, `(.L_x_3300) ;  /* 0x0000013000007945 */ /* 0x000fe20003800000 */
[----:B------:R-:W-:Y:S05]  /*7300*/  @P2 BRA `(.L_x_3301) ;  /* 0x0000011000002947 */ /* 0x000fea0003800000 */
[----:B0-----:R-:W0:Y:S02]  /*7310*/  LDS.128 R4, [R3] ;  /* 0x0000000003047984 */ /* 0x001e240000000c00 */
[----:B0-----:R-:W-:-:S02]  /*7320*/  HADD2.F32 R0, -RZ, R4.H0_H0 ;  /* 0x20000004ff007230 */ /* 0x001fc40000004100 */
[----:B-----5:R-:W-:Y:S02]  /*7330*/  HADD2.F32 R9, -RZ, R4.H1_H1 ;  /* 0x30000004ff097230 */ /* 0x020fe40000004100 */
        /* <DEDUP_REMOVED lines=14> */
.L_x_3301:
[----:B------:R-:W-:Y:S05]  /*7420*/  BSYNC B0 ;  /* 0x0000000000007941 */ /* 0x000fea0003800000 */
.L_x_3300:
        /* <DEDUP_REMOVED lines=8> */
.L_x_3303:
[----:B------:R-:W-:Y:S05]  /*74b0*/  BSYNC B0 ;  /* 0x0000000000007941 */ /* 0x000fea0003800000 */
.L_x_3302:
[----:B------:R-:W-:Y:S06]  /*74c0*/  BAR.SYNC.DEFER_BLOCKING 0x0 ;  /* 0x0000000000007b1d */ /* 0x000fec0000010000 */
[----:B------:R-:W-:Y:S01]  /*74d0*/  BSSY B0, `(.L_x_3304) ;  /* 0x0000013000007945 */ /* 0x000fe20003800000 */
[----:B------:R-:W-:Y:S05]  /*74e0*/  @P4 BRA `(.L_x_3305) ;  /* 0x0000011000004947 */ /* 0x000fea0003800000 */
[----:B0-----:R-:W0:Y:S02]  /*74f0*/  LDS.128 R4, [R3] ;  /* 0x0000000003047984 */ /* 0x001e240000000c00 */
[--C-:B0-----:R-:W-:Y:S02]  /*7500*/  HADD2.F32 R0, -RZ, R4.reuse.H0_H0 ;  /* 0x20000004ff007230 */ /* 0x101fe40000004100 */
[----:B-----5:R-:W-:-:S02]  /*7510*/  HADD2.F32 R9, -RZ, R4.H1_H1 ;  /* 0x30000004ff097230 */ /* 0x020fc40000004100 */
        /* <DEDUP_REMOVED lines=14> */
.L_x_3305:
[----:B------:R-:W-:Y:S05]  /*7600*/  BSYNC B0 ;  /* 0x0000000000007941 */ /* 0x000fea0003800000 */
.L_x_3304:
[----:B------:R-:W-:Y:S06]  /*7610*/  BAR.SYNC.DEFER_BLOCKING 0x0 ;  /* 0x0000000000007b1d */ /* 0x000fec0000010000 */
.L_x_3298:
        /* <DEDUP_REMOVED lines=17> */
.L_x_3306:
        /* <DEDUP_REMOVED lines=19> */
[----:B-----5:R-:W-:Y:S02]  /*7860*/  LOP3.LUT R9, R0, 0xff, RZ, 0xc0, !PT ;  /* 0x000000ff00097812 */ /* 0x020fe400078ec0ff */
        /* <DEDUP_REMOVED lines=38> */
.L_x_3258:
[----:B------:R-:W-:Y:S01]  /*7ad0*/  IMAD.MOV.U32 R29, RZ, RZ, R3 ;  /* 0x000000ffff1d7224 */ /* 0x000fe200078e0003 */
[----:B------:R-:W-:Y:S01]  /*7ae0*/  MOV R146, 0x7b30 ;  /* 0x00007b3000927802 */ /* 0x000fe20000000f00 */
[----:B------:R-:W-:Y:S02]  /*7af0*/  IMAD.MOV.U32 R152, RZ, RZ, 0x10 ;  /* 0x00000010ff987424 */ /* 0x000fe400078e00ff */
[----:B------:R-:W-:Y:S02]  /*7b00*/  IMAD.MOV.U32 R153, RZ, RZ, 0x1f ;  /* 0x0000001fff997424 */ /* 0x000fe400078e00ff */
[----:B------:R-:W-:Y:S02]  /*7b10*/  IMAD.MOV.U32 R154, RZ, RZ, -0x1 ;  /* 0xffffffffff9a7424 */ /* 0x000fe400078e00ff */
[----:B0----5:R-:W-:Y:S05]  /*7b20*/  CALL.REL.NOINC `($__internal_11_$__cuda_sm70_shflsync_bfly_p) ;  /* 0x0000044000007944 */ /* 0x021fea0003c00000 */
[----:B-1----:R-:W-:Y:S01]  /*7b30*/  IMAD.MOV.U32 R0, RZ, RZ, R29 ;  /* 0x000000ffff007224 */ /* 0x002fe200078e001d */
[----:B0-----:R-:W-:Y:S05]  /*7b40*/  BRA `(.L_x_3307) ;  /* 0xffffa95000007947 */ /* 0x001fea000383ffff */
.L_x_3259:
[----:B------:R-:W-:Y:S01]  /*7b50*/  IMAD.MOV.U32 R29, RZ, RZ, R6 ;  /* 0x000000ffff1d7224 */ /* 0x000fe200078e0006 */
[----:B------:R-:W-:Y:S01]  /*7b60*/  MOV R146, 0x7bb0 ;  /* 0x00007bb000927802 */ /* 0x000fe20000000f00 */
[----:B------:R-:W-:-:S02]  /*7b70*/  IMAD.MOV.U32 R152, RZ, RZ, 0x8 ;  /* 0x00000008ff987424 */ /* 0x000fc400078e00ff */
[----:B------:R-:W-:Y:S02]  /*7b80*/  IMAD.MOV.U32 R153, RZ, RZ, 0x1f ;  /* 0x0000001fff997424 */ /* 0x000fe400078e00ff */
[----:B------:R-:W-:Y:S02]  /*7b90*/  IMAD.MOV.U32 R154, RZ, RZ, -0x1 ;  /* 0xffffffffff9a7424 */ /* 0x000fe400078e00ff */
[----:B01---5:R-:W-:Y:S05]  /*7ba0*/  CALL.REL.NOINC `($__internal_11_$__cuda_sm70_shflsync_bfly_p) ;  /* 0x000003c000007944 */ /* 0x023fea0003c00000 */
[----:B-1----:R-:W-:Y:S01]  /*7bb0*/  FADD.FTZ R6, R6, R29 ;  /* 0x0000001d06067221 */ /* 0x002fe20000010000 */
[----:B------:R-:W-:Y:S01]  /*7bc0*/  MOV R146, 0x7c20 ;  /* 0x00007c2000927802 */ /* 0x000fe20000000f00 */
[----:B0-----:R-:W-:Y:S02]  /*7bd0*/  IMAD.MOV.U32 R152, RZ, RZ, 0x4 ;  /* 0x00000004ff987424 */ /* 0x001fe400078e00ff */
[----:B------:R-:W-:Y:S02]  /*7be0*/  IMAD.MOV.U32 R153, RZ, RZ, 0x1f ;  /* 0x0000001fff997424 */ /* 0x000fe400078e00ff */
[----:B------:R-:W-:Y:S02]  /*7bf0*/  IMAD.MOV.U32 R154, RZ, RZ, -0x1 ;  /* 0xffffffffff9a7424 */ /* 0x000fe400078e00ff */
[----:B------:R-:W-:-:S02]  /*7c00*/  IMAD.MOV.U32 R29, RZ, RZ, R6 ;  /* 0x000000ffff1d7224 */ /* 0x000fc400078e0006 */
[----:B------:R-:W-:Y:S05]  /*7c10*/  CALL.REL.NOINC `($__internal_11_$__cuda_sm70_shflsync_bfly_p) ;  /* 0x0000035000007944 */ /* 0x000fea0003c00000 */
[----:B-1----:R-:W-:Y:S01]  /*7c20*/  FADD.FTZ R4, R6, R29 ;  /* 0x0000001d06047221 */ /* 0x002fe20000010000 */
[----:B------:R-:W-:Y:S01]  /*7c30*/  MOV R146, 0x7c90 ;  /* 0x00007c9000927802 */ /* 0x000fe20000000f00 */
[----:B0-----:R-:W-:-:S02]  /*7c40*/  IMAD.MOV.U32 R152, RZ, RZ, 0x2 ;  /* 0x00000002ff987424 */ /* 0x001fc400078e00ff */
[----:B------:R-:W-:Y:S02]  /*7c50*/  IMAD.MOV.U32 R153, RZ, RZ, 0x1f ;  /* 0x0000001fff997424 */ /* 0x000fe400078e00ff */
[----:B------:R-:W-:Y:S02]  /*7c60*/  IMAD.MOV.U32 R154, RZ, RZ, -0x1 ;  /* 0xffffffffff9a7424 */ /* 0x000fe400078e00ff */
[----:B------:R-:W-:Y:S02]  /*7c70*/  IMAD.MOV.U32 R29, RZ, RZ, R4 ;  /* 0x000000ffff1d7224 */ /* 0x000fe400078e0004 */
[----:B------:R-:W-:Y:S05]  /*7c80*/  CALL.REL.NOINC `($__internal_11_$__cuda_sm70_shflsync_bfly_p) ;  /* 0x000002e000007944 */ /* 0x000fea0003c00000 */
[----:B-1----:R-:W-:Y:S01]  /*7c90*/  FADD.FTZ R4, R4, R29 ;  /* 0x0000001d04047221 */ /* 0x002fe20000010000 */
[----:B------:R-:W-:Y:S01]  /*7ca0*/  MOV R146, 0x7d00 ;  /* 0x00007d0000927802 */ /* 0x000fe20000000f00 */
[----:B0-----:R-:W-:Y:S02]  /*7cb0*/  IMAD.MOV.U32 R152, RZ, RZ, 0x1 ;  /* 0x00000001ff987424 */ /* 0x001fe400078e00ff */
[----:B------:R-:W-:Y:S02]  /*7cc0*/  IMAD.MOV.U32 R153, RZ, RZ, 0x1f ;  /* 0x0000001fff997424 */ /* 0x000fe400078e00ff */
[----:B------:R-:W-:-:S02]  /*7cd0*/  IMAD.MOV.U32 R154, RZ, RZ, -0x1 ;  /* 0xffffffffff9a7424 */ /* 0x000fc400078e00ff */
[----:B------:R-:W-:Y:S02]  /*7ce0*/  IMAD.MOV.U32 R29, RZ, RZ, R4 ;  /* 0x000000ffff1d7224 */ /* 0x000fe400078e0004 */
[----:B------:R-:W-:Y:S05]  /*7cf0*/  CALL.REL.NOINC `($__internal_11_$__cuda_sm70_shflsync_bfly_p) ;  /* 0x0000027000007944 */ /* 0x000fea0003c00000 */
[----:B-1----:R-:W-:Y:S01]  /*7d00*/  IMAD.MOV.U32 R5, RZ, RZ, R29 ;  /* 0x000000ffff057224 */ /* 0x002fe200078e001d */
[----:B0-----:R-:W-:Y:S05]  /*7d10*/  BRA `(.L_x_3308) ;  /* 0xffffa81000007947 */ /* 0x001fea000383ffff */
.L_x_3264:
[----:B------:R-:W-:Y:S01]  /*7d20*/  IMAD.MOV.U32 R29, RZ, RZ, R156 ;  /* 0x000000ffff1d7224 */ /* 0x000fe200078e009c */
[----:B------:R-:W-:Y:S01]  /*7d30*/  MOV R146, 0x7d80 ;  /* 0x00007d8000927802 */ /* 0x000fe20000000f00 */
[----:B------:R-:W-:Y:S02]  /*7d40*/  IMAD.MOV.U32 R152, RZ, RZ, 0x1 ;  /* 0x00000001ff987424 */ /* 0x000fe400078e00ff */
[----:B------:R-:W-:Y:S02]  /*7d50*/  IMAD.MOV.U32 R153, RZ, RZ, 0x1f ;  /* 0x0000001fff997424 */ /* 0x000fe400078e00ff */
[----:B------:R-:W-:Y:S02]  /*7d60*/  IMAD.MOV.U32 R154, RZ, RZ, -0x1 ;  /* 0xffffffffff9a7424 */ /* 0x000fe400078e00ff */
[----:B-----5:R-:W-:Y:S05]  /*7d70*/  CALL.REL.NOINC `($__internal_11_$__cuda_sm70_shflsync_bfly_p) ;  /* 0x000001f000007944 */ /* 0x020fea0003c00000 */
[----:B01----:R-:W-:Y:S05]  /*7d80*/  BRA `(.L_x_3309) ;  /* 0xffffcf0000007947 */ /* 0x003fea000383ffff */
.L_x_3268:
[----:B------:R-:W-:Y:S01]  /*7d90*/  IMAD.MOV.U32 R29, RZ, RZ, R0 ;  /* 0x000000ffff1d7224 */ /* 0x000fe200078e0000 */
[----:B------:R-:W-:Y:S01]  /*7da0*/  MOV R146, 0x7df0 ;  /* 0x00007df000927802 */ /* 0x000fe20000000f00 */
[----:B------:R-:W-:Y:S02]  /*7db0*/  IMAD.MOV.U32 R152, RZ, RZ, 0x10 ;  /* 0x00000010ff987424 */ /* 0x000fe400078e00ff */
[----:B------:R-:W-:-:S02]  /*7dc0*/  IMAD.MOV.U32 R153, RZ, RZ, 0x1f ;  /* 0x0000001fff997424 */ /* 0x000fc400078e00ff */
[----:B------:R-:W-:Y:S02]  /*7dd0*/  IMAD.MOV.U32 R154, RZ, RZ, -0x1 ;  /* 0xffffffffff9a7424 */ /* 0x000fe400078e00ff */
[----:B-123-5:R-:W-:Y:S05]  /*7de0*/  CALL.REL.NOINC `($__internal_11_$__cuda_sm70_shflsync_bfly_p) ;  /* 0x0000018000007944 */ /* 0x02efea0003c00000 */
[----:B-1----:R-:W-:Y:S01]  /*7df0*/  IMAD.MOV.U32 R3, RZ, RZ, R29 ;  /* 0x000000ffff037224 */ /* 0x002fe200078e001d */
[----:B0-----:R-:W-:Y:S05]  /*7e00*/  BRA `(.L_x_3310) ;  /* 0xffffd0c000007947 */ /* 0x001fea000383ffff */
.L_x_3269:
[----:B------:R-:W-:Y:S01]  /*7e10*/  IMAD.MOV.U32 R29, RZ, RZ, R5 ;  /* 0x000000ffff1d7224 */ /* 0x000fe200078e0005 */
[----:B------:R-:W-:Y:S01]  /*7e20*/  MOV R146, 0x7e70 ;  /* 0x00007e7000927802 */ /* 0x000fe20000000f00 */
[----:B------:R-:W-:Y:S02]  /*7e30*/  IMAD.MOV.U32 R152, RZ, RZ, 0x8 ;  /* 0x00000008ff987424 */ /* 0x000fe400078e00ff */
[----:B------:R-:W-:Y:S02]  /*7e40*/  IMAD.MOV.U32 R153, RZ, RZ, 0x1f ;  /* 0x0000001fff997424 */ /* 0x000fe400078e00ff */
[----:B------:R-:W-:Y:S02]  /*7e50*/  IMAD.MOV.U32 R154, RZ, RZ, -0x1 ;  /* 0xffffffffff9a7424 */ /* 0x000fe400078e00ff */
[----:B0123-5:R-:W-:Y:S05]  /*7e60*/  CALL.REL.NOINC `($__internal_11_$__cuda_sm70_shflsync_bfly_p) ;  /* 0x0000010000007944 */ /* 0x02ffea0003c00000 */
[----:B-1----:R-:W-:Y:S01]  /*7e70*/  FMNMX.FTZ R0, R5, R29, !PT ;  /* 0x0000001d05007209 */ /* 0x002fe20007810000 */
[----:B0-----:R-:W-:Y:S01]  /*7e80*/  IMAD.MOV.U32 R152, RZ, RZ, 0x4 ;  /* 0x00000004ff987424 */ /* 0x001fe200078e00ff */
[----:B------:R-:W-:Y:S01]  /*7e90*/  MOV R146, 0x7ee0 ;  /* 0x00007ee000927802 */ /* 0x000fe20000000f00 */
[----:B------:R-:W-:-:S02]  /*7ea0*/  IMAD.MOV.U32 R153, RZ, RZ, 0x1f ;  /* 0x0000001fff997424 */ /* 0x000fc400078e00ff */
[----:B------:R-:W-:Y:S02]  /*7eb0*/  IMAD.MOV.U32 R154, RZ, RZ, -0x1 ;  /* 0xffffffffff9a7424 */ /* 0x000fe400078e00ff */
[----:B------:R-:W-:Y:S02]  /*7ec0*/  IMAD.MOV.U32 R29, RZ, RZ, R0 ;  /* 0x000000ffff1d7224 */ /* 0x000fe400078e0000 */
[----:B------:R-:W-:Y:S05]  /*7ed0*/  CALL.REL.NOINC `($__internal_11_$__cuda_sm70_shflsync_bfly_p) ;  /* 0x0000009000007944 */ /* 0x000fea0003c00000 */
[----:B-1----:R-:W-:Y:S01]  /*7ee0*/  FMNMX.FTZ R3, R0, R29, !PT ;  /* 0x0000001d00037209 */ /* 0x002fe20007810000 */
[----:B0-----:R-:W-:Y:S01]  /*7ef0*/  IMAD.MOV.U32 R152, RZ, RZ, 0x2 ;  /* 0x00000002ff987424 */ /* 0x001fe200078e00ff */
[----:B------:R-:W-:Y:S01]  /*7f00*/  MOV R146, 0x7f50 ;  /* 0x00007f5000927802 */ /* 0x000fe20000000f00 */
[----:B------:R-:W-:Y:S02]  /*7f10*/  IMAD.MOV.U32 R153, RZ, RZ, 0x1f ;  /* 0x0000001fff997424 */ /* 0x000fe400078e00ff */
[----:B------:R-:W-:Y:S02]  /*7f20*/  IMAD.MOV.U32 R154, RZ, RZ, -0x1 ;  /* 0xffffffffff9a7424 */ /* 0x000fe400078e00ff */
[----:B------:R-:W-:Y:S02]  /*7f30*/  IMAD.MOV.U32 R29, RZ, RZ, R3 ;  /* 0x000000ffff1d7224 */ /* 0x000fe400078e0003 */
[----:B------:R-:W-:Y:S05]  /*7f40*/  CALL.REL.NOINC `($__internal_11_$__cuda_sm70_shflsync_bfly_p) ;  /* 0x0000002000007944 */ /* 0x000fea0003c00000 */
[----:B-1----:R-:W-:Y:S01]  /*7f50*/  IMAD.MOV.U32 R6, RZ, RZ, R29 ;  /* 0x000000ffff067224 */ /* 0x002fe200078e001d */
[----:B0-----:R-:W-:Y:S05]  /*7f60*/  BRA `(.L_x_3311) ;  /* 0xffffcfd000007947 */ /* 0x001fea000383ffff */
        .weak           $__internal_11_$__cuda_sm70_shflsync_bfly_p
        .type           $__internal_11_$__cuda_sm70_shflsync_bfly_p,@function
        .size           $__internal_11_$__cuda_sm70_shflsync_bfly_p,(.L_x_4317 - $__internal_11_$__cuda_sm70_shflsync_bfly_p)
$__internal_11_$__cuda_sm70_shflsync_bfly_p:
[----:B------:R-:W-:Y:S01]  /*7f70*/  IMAD.MOV.U32 R147, RZ, RZ, 0x0 ;  /* 0x00000000ff937424 */ /* 0x000fe200078e00ff */
[----:B------:R-:W-:Y:S04]  /*7f80*/  WARPSYNC R154 ;  /* 0x0000009a00007348 */ /* 0x000fe80003800000 */
[----:B------:R0:W1:Y:S01]  /*7f90*/  SHFL.BFLY PT, R29, R29, R152, R153 ;  /* 0x0c0000981d1d7389 */ /* 0x00006200000e0099 */
[----:B------:R-:W-:Y:S05]  /*7fa0*/  RET.REL.NODEC R146 `(_ZN4mmha33masked_multihead_attention_kernelItLi160ELi256ELi2ELi32ELi128ELb0ELb1EEEv26Multihead_attention_paramsIT_XT5_EE) ;  /* 0xffff805092007950 */ /* 0x000fea0003c3ffff */
.L_x_3312:
        /* <DEDUP_REMOVED lines=13> */
.L_x_4317:


//--------------------- .text._ZN4mmha33masked_multihead_attention_kernelItLi160ELi256ELi4ELi32ELi64ELb0ELb1EEEv26Multihead_attention_paramsIT_XT5_EE --------------------------
	.section	.text._ZN4mmha33masked_multihead_attention_kernelItLi160ELi256ELi4ELi32ELi64ELb0ELb1EEEv26Multihead_attention_paramsIT_XT5_EE,"ax",@progbits
	.sectioninfo	@"SHI_REGISTERS=107"
	.align	128
        .global         _ZN4mmha33masked_multihead_attention_kernelItLi160ELi256ELi4ELi32ELi64ELb0ELb1EEEv26Multihead_attention_paramsIT_XT5_EE
        .type           _ZN4mmha33masked_multihead_attention_kernelItLi160ELi256ELi4ELi32ELi64ELb0ELb1EEEv26Multihead_attention_paramsIT_XT5_EE,@function
        .size           _ZN4mmha33masked_multihead_attention_kernelItLi160ELi256ELi4ELi32ELi64ELb0ELb1EEEv26Multihead_attention_paramsIT_XT5_EE,(.L_x_4318 - _ZN4mmha33masked_multihead_attention_kernelItLi160ELi256ELi4ELi32ELi64ELb0ELb1EEEv26Multihead_attention_paramsIT_XT5_EE)
        .other          _ZN4mmha33masked_multihead_attention_kernelItLi160ELi256ELi4ELi32ELi64ELb0ELb1EEEv26Multihead_attention_paramsIT_XT5_EE,@"STO_CUDA_ENTRY STV_DEFAULT"
_ZN4mmha33masked_multihead_attention_kernelItLi160ELi256ELi4ELi32ELi64ELb0ELb1EEEv26Multihead_attention_paramsIT_XT5_EE:
.text._ZN4mmha33masked_multihead_attention_kernelItLi160ELi256ELi4ELi32ELi64ELb0ELb1EEEv26Multihead_attention_paramsIT_XT5_EE:
        /* <DEDUP_REMOVED lines=11> */
.L_x_3313:
        /* <DEDUP_REMOVED lines=20> */
[----:B------:R-:W-:Y:S02]  /*01f0*/  ISETP.GE.U32.AND P2, PT, R0, R7, PT ;  /* 0x000000070000720c */ /* 0x000fe40003f46070 */
[----:B------:R-:W-:Y:S02]  /*0200*/  LOP3.LUT R0, R29, c[0x0][0x1d0], RZ, 0x3c, !PT ;  /* 0x000074001d007a12 */ /* 0x000fe400078e3cff */
[----:B------:R-:W-:Y:S02]  /*0210*/  IABS R7, c[0x0][0x1d4] ;  /* 0x0000750000077a13 */ /* 0x000fe40000000000 */
[----:B------:R-:W-:Y:S02]  /*0220*/  ISETP.GE.AND P4, PT, R0, RZ, PT ;  /* 0x000000ff0000720c */ /* 0x000fe40003f86270 */
[----:B------:R-:W0:Y:S01]  /*0230*/  I2F.RP R0, R7 ;  /* 0x0000000700007306 */ /* 0x000e220000209400 */
[----:B------:R-:W-:Y:S02]  /*0240*/  @!P3 IADD3 R5, R5, 0x1, RZ ;  /* 0x000000010505b810 */ /* 0x000fe40007ffe0ff */
[----:B------:R-:W-:-:S05]  /*0250*/  ISETP.NE.U32.AND P1, PT, RZ, c[0x0][0x240], PT ;  /* 0x00009000ff007a0c */ /* 0x000fca0003f25070 */
[----:B0-----:R-:W0:Y:S01]  /*0260*/  MUFU.RCP R0, R0 ;  /* 0x0000000000007308 */ /* 0x001e220000001000 */
[----:B------:R-:W-:Y:S02]  /*0270*/  @P2 IADD3 R5, R5, 0x1, RZ ;  /* 0x0000000105052810 */ /* 0x000fe40007ffe0ff */
[----:B------:R-:W-:Y:S02]  /*0280*/  ISETP.NE.AND P3, PT, RZ, c[0x0][0x1d0], PT ;  /* 0x00007400ff007a0c */ /* 0x000fe40003f65270 */
[----:B------:R-:W-:Y:S01]  /*0290*/  ISETP.NE.AND.EX P1, PT, RZ, c[0x0][0x244], PT, P1 ;  /* 0x00009100ff007a0c */ /* 0x000fe20003f25310 */
[----:B------:R-:W-:Y:S01]  /*02a0*/  IMAD.MOV.U32 R43, RZ, RZ, R5 ;  /* 0x000000ffff2b7224 */ /* 0x000fe200078e0005 */
[----:B0-----:R-:W-:-:S04]  /*02b0*/  IADD3 R4, R0, 0xffffffe, RZ ;  /* 0x0ffffffe00047810 */ /* 0x001fc80007ffe0ff */
[----:B------:R0:W3:Y:S01]  /*02c0*/  F2I.FTZ.U32.TRUNC.NTZ R5, R4 ;  /* 0x0000000400057305 */ /* 0x0000e2000021f000 */
[----:B------:R-:W-:-:S04]  /*02d0*/  @!P4 IMAD.MOV R43, RZ, RZ, -R43 ;  /* 0x000000ffff2bc224 */ /* 0x000fc800078e0a2b */
[----:B------:R-:W-:Y:S02]  /*02e0*/  @!P3 LOP3.LUT R43, RZ, c[0x0][0x1d0], RZ, 0x33, !PT ;  /* 0x00007400ff2bba12 */ /* 0x000fe400078e33ff */
[----:B-1----:R-:W-:Y:S02]  /*02f0*/  @P1 IMAD.MOV.U32 R2, RZ, RZ, 0x4 ;  /* 0x00000004ff021424 */ /* 0x002fe400078e00ff */
[----:B------:R-:W-:Y:S02]  /*0300*/  IMAD.MOV.U32 R27, RZ, RZ, RZ ;  /* 0x000000ffff1b7224 */ /* 0x000fe400078e00ff */
[----:B------:R-:W-:-:S04]  /*0310*/  @P1 IMAD.WIDE R2, R43, R2, c[0x0][0x240] ;  /* 0x000090002b021625 */ /* 0x000fc800078e0202 */
[----:B0-----:R-:W-:Y:S01]  /*0320*/  IMAD.MOV.U32 R4, RZ, RZ, RZ ;  /* 0x000000ffff047224 */ /* 0x001fe200078e00ff */
[----:B------:R0:W5:Y:S01]  /*0330*/  @P1 LDG.E R27, [R2.64] ;  /* 0x00000024021b1981 */ /* 0x000162000c1e1900 */
[----:B---3--:R-:W-:-:S04]  /*0340*/  IMAD.MOV R6, RZ, RZ, -R5 ;  /* 0x000000ffff067224 */ /* 0x008fc800078e0a05 */
[----:B0-----:R-:W-:-:S04]  /*0350*/  IMAD R3, R6, R7, RZ ;  /* 0x0000000706037224 */ /* 0x001fc800078e02ff */
[----:B------:R-:W-:Y:S01]  /*0360*/  IMAD.HI.U32 R5, R5, R3, R4 ;  /* 0x0000000305057227 */ /* 0x000fe200078e0004 */
[----:B------:R-:W0:Y:S04]  /*0370*/  S2R R23, SR_TID.X ;  /* 0x0000000000177919 */ /* 0x000e280000002100 */
[----:B------:R-:W1:Y:S01]  /*0380*/  S2R R22, SR_CTAID.X ;  /* 0x0000000000167919 */ /* 0x000e620000002500 */
[----:B------:R-:W-:Y:S01]  /*0390*/  ISETP.NE.AND P2, PT, RZ, c[0x0][0x1c8], PT ;  /* 0x00007200ff007a0c */ /* 0x000fe20003f45270 */
[----:B------:R-:W-:Y:S02]  /*03a0*/  IMAD.MOV.U32 R4, RZ, RZ, 0x1 ;  /* 0x00000001ff047424 */ /* 0x000fe400078e00ff */
[----:B------:R-:W-:Y:S02]  /*03b0*/  IMAD.MOV.U32 R9, RZ, RZ, c[0x0][0x248] ;  /* 0x00009200ff097624 */ /* 0x000fe400078e00ff */
[----:B------:R-:W-:Y:S01]  /*03c0*/  IMAD.MOV.U32 R0, RZ, RZ, 0x2 ;  /* 0x00000002ff007424 */ /* 0x000fe200078e00ff */
[----:B------:R-:W-:Y:S01]  /*03d0*/  BSSY B0, `(.L_x_3314) ;  /* 0x0000048000007945 */ /* 0x000fe20003800000 */
[----:B------:R-:W-:Y:S01]  /*03e0*/  IMAD.WIDE.U32 R8, R4, R9, c[0x2][0x0] ;  /* 0x0080000004087625 */ /* 0x000fe200078e0009 */
[----:B0-----:R-:W-:-:S03]  /*03f0*/  ISETP.GE.AND P3, PT, R23, 0x14, PT ;  /* 0x000000141700780c */ /* 0x001fc60003f66270 */
[----:B-1----:R-:W-:Y:S02]  /*0400*/  IMAD R2, R22, 0xa0, RZ ;  /* 0x000000a016027824 */ /* 0x002fe400078e02ff */
[C---:B------:R-:W-:Y:S02]  /*0410*/  IMAD R19, R29.reuse, c[0x0][0x1d8], R22 ;  /* 0x000076001d137a24 */ /* 0x040fe400078e0216 */
[----:B------:R-:W-:Y:S02]  /*0420*/  IMAD R6, R29, c[0x0][0x1c8], R2 ;  /* 0x000072001d067a24 */ /* 0x000fe400078e0202 */
[----:B------:R-:W-:Y:S02]  /*0430*/  IMAD R41, R19, 0xa0, RZ ;  /* 0x000000a013297824 */ /* 0x000fe400078e02ff */
[----:B------:R-:W-:Y:S02]  /*0440*/  IMAD.SHL.U32 R26, R23, 0x8, RZ ;  /* 0x00000008171a7824 */ /* 0x000fe400078e00ff */
[----:B------:R-:W-:Y:S01]  /*0450*/  IMAD R31, R4, c[0x0][0x24c], RZ ;  /* 0x00009300041f7a24 */ /* 0x000fe200078e02ff */
[----:B------:R-:W-:Y:S01]  /*0460*/  SEL R17, R41, R6, !P2 ;  /* 0x0000000629117207 */ /* 0x000fe20005000000 */
[----:B------:R-:W-:Y:S01]  /*0470*/  IMAD.IADD R13, R2, 0x1, R26 ;  /* 0x00000001020d7824 */ /* 0x000fe200078e021a */
[----:B------:R-:W-:Y:S01]  /*0480*/  ISETP.NE.AND P4, PT, R0, c[0x0][0x258], PT ;  /* 0x0000960000007a0c */ /* 0x000fe20003f85270 */
[----:B------:R-:W-:Y:S01]  /*0490*/  IMAD.IADD R31, R9, 0x1, R31 ;  /* 0x00000001091f7824 */ /* 0x000fe200078e021f */
[----:B------:R-:W-:Y:S01]  /*04a0*/  @P3 CS2R R34, SRZ ;  /* 0x0000000000223805 */ /* 0x000fe2000001ff00 */
[----:B------:R-:W-:Y:S01]  /*04b0*/  @P3 CS2R R32, SRZ ;  /* 0x0000000000203805 */ /* 0x000fe2000001ff00 */
        /* <DEDUP_REMOVED lines=9> */
[----:B------:R-:W-:Y:S01]  /*0550*/  ISETP.GT.U32.AND P0, PT, R7, R18, PT ;  /* 0x000000120700720c */ /* 0x000fe20003f04070 */
[----:B------:R-:W-:Y:S01]  /*0560*/  IMAD.IADD R5, R26, 0x1, R17 ;  /* 0x000000011a057824 */ /* 0x000fe200078e0211 */
[----:B------:R-:W-:-:S11]  /*0570*/  IADD3 R16, R25, -c[0x0][0x1d4], R4 ;  /* 0x8000750019107a10 */ /* 0x000fd60007ffe004 */
[----:B------:R-:W-:Y:S01]  /*0580*/  @!P0 IMAD.IADD R18, R18, 0x1, -R7 ;  /* 0x0000000112128824 */ /* 0x000fe200078e0a07 */
[----:B------:R-:W-:-:S03]  /*0590*/  ISETP.NE.AND P0, PT, RZ, c[0x0][0x1d4], PT ;  /* 0x00007500ff007a0c */ /* 0x000fc60003f05270 */
[----:B------:R-:W-:Y:S01]  /*05a0*/  @!P1 IMAD.MOV R18, RZ, RZ, -R18 ;  /* 0x000000ffff129224 */ /* 0x000fe200078e0a12 */
[----:B------:R-:W-:Y:S05]  /*05b0*/  @P3 BRA `(.L_x_3315) ;  /* 0x0000029000003947 */ /* 0x000fea0003800000 */
[----:B------:R-:W-:-:S05]  /*05c0*/  IMAD.MOV.U32 R32, RZ, RZ, 0x2 ;  /* 0x00000002ff207424 */ /* 0x000fca00078e00ff */
[----:B------:R-:W-:-:S13]  /*05d0*/  ISETP.NE.AND P1, PT, R32, c[0x0][0x258], PT ;  /* 0x0000960020007a0c */ /* 0x000fda0003f25270 */
[----:B------:R-:W-:-:S06]  /*05e0*/  @P1 IMAD.WIDE R32, R5, R32, c[0x0][0x168] ;  /* 0x00005a0005201625 */ /* 0x000fcc00078e0220 */
[----:B------:R-:W5:Y:S01]  /*05f0*/  @P1 LDG.E.128 R32, [R32.64] ;  /* 0x0000002420201981 */ /* 0x000f62000c1e1d00 */
[----:B------:R-:W-:Y:S05]  /*0600*/  @P1 BRA `(.L_x_3315) ;  /* 0x0000024000001947 */ /* 0x000fea0003800000 */
[----:B------:R-:W-:-:S04]  /*0610*/  IADD3 R6, P1, R5, c[0x0][0x168], RZ ;  /* 0x00005a0005067a10 */ /* 0x000fc80007f3e0ff */
[----:B------:R-:W-:-:S05]  /*0620*/  LEA.HI.X.SX32 R7, R5, c[0x0][0x16c], 0x1, P1 ;  /* 0x00005b0005077a11 */ /* 0x000fca00008f0eff */
[----:B-----5:R-:W2:Y:S01]  /*0630*/  LDG.E.64 R32, [R6.64] ;  /* 0x0000002406207981 */ /* 0x020ea2000c1e1b00 */
[----:B------:R-:W-:Y:S02]  /*0640*/  IMAD.MOV.U32 R2, RZ, RZ, c[0x0][0x248] ;  /* 0x00009200ff027624 */ /* 0x000fe400078e00ff */
        /* <DEDUP_REMOVED lines=32> */
.L_x_3315:
[----:B------:R-:W-:Y:S05]  /*0850*/  BSYNC B0 ;  /* 0x0000000000007941 */ /* 0x000fea0003800000 */
.L_x_3314:
        /* <DEDUP_REMOVED lines=10> */
[----:B------:R-:W-:-:S06]  /*0900*/  IMAD.WIDE R36, R5, R0, c[0x0][0x178] ;  /* 0x00005e0005247625 */ /* 0x000fcc00078e0200 */
[----:B------:R-:W5:Y:S01]  /*0910*/  LDG.E.128 R36, [R36.64] ;  /* 0x0000002424247981 */ /* 0x000f62000c1e1d00 */
[----:B------:R-:W-:Y:S05]  /*0920*/  BRA `(.L_x_3318) ;  /* 0x0000022000007947 */ /* 0x000fea0003800000 */
.L_x_3317:
[C---:B------:R-:W-:Y:S01]  /*0930*/  IADD3 R2, P0, R5.reuse, c[0x0][0x178], RZ ;  /* 0x00005e0005027a10 */ /* 0x040fe20007f1e0ff */
[----:B------:R-:W2:Y:S03]  /*0940*/  LDG.E R11, [R30.64] ;  /* 0x000000241e0b7981 */ /* 0x000ea6000c1e1900 */
[----:B------:R-:W-:-:S06]  /*0950*/  LEA.HI.X.SX32 R3, R5, c[0x0][0x17c], 0x1, P0 ;  /* 0x00005f0005037a11 */ /* 0x000fcc00000f0eff */
[----:B------:R-:W3:Y:S02]  /*0960*/  LDG.E.64 R2, [R2.64] ;  /* 0x0000002402027981 */ /* 0x000ee4000c1e1b00 */
[C---:B---3--:R-:W-:Y:S02]  /*0970*/  PRMT R7, R2.reuse, 0x9910, RZ ;  /* 0x0000991002077816 */ /* 0x048fe400000000ff */
[----:B------:R-:W-:Y:S01]  /*0980*/  PRMT R14, R3, 0x9910, RZ ;  /* 0x00009910030e7816 */ /* 0x000fe200000000ff */
[----:B------:R0:W-:Y:S01]  /*0990*/  I2F.S8 R5, R2 ;  /* 0x0000000200057306 */ /* 0x0001e20000001400 */
[--C-:B------:R-:W-:Y:S02]  /*09a0*/  SHF.R.U64 R12, R2, 0x10, R3.reuse ;  /* 0x00000010020c7819 */ /* 0x100fe40000001203 */
[--C-:B------:R-:W-:Y:S02]  /*09b0*/  SHF.R.U32.HI R9, RZ, 0x10, R3.reuse ;  /* 0x00000010ff097819 */ /* 0x100fe40000011603 */
[----:B------:R-:W-:-:S03]  /*09c0*/  SHF.R.S32.HI R10, RZ, 0x18, R3 ;  /* 0x00000018ff0a7819 */ /* 0x000fc60000011403 */
[----:B------:R1:W-:Y:S01]  /*09d0*/  I2F.S8 R8, R3 ;  /* 0x0000000300087306 */ /* 0x0003e20000001400 */
[----:B0-----:R-:W-:Y:S01]  /*09e0*/  SHF.R.S32.HI R2, RZ, 0x8, R7 ;  /* 0x00000008ff027819 */ /* 0x001fe20000011407 */
[----:B------:R-:W-:Y:S01]  /*09f0*/  IMAD.MOV.U32 R7, RZ, RZ, R14 ;  /* 0x000000ffff077224 */ /* 0x000fe200078e000e */
[----:B-1----:R-:W-:-:S04]  /*0a00*/  PRMT R3, R12, 0x9910, RZ ;  /* 0x000099100c037816 */ /* 0x002fc800000000ff */
[----:B------:R-:W-:Y:S02]  /*0a10*/  SHF.R.S32.HI R7, RZ, 0x8, R7 ;  /* 0x00000008ff077819 */ /* 0x000fe40000011407 */
[----:B------:R-:W-:Y:S01]  /*0a20*/  SHF.R.S32.HI R3, RZ, 0x8, R3 ;  /* 0x00000008ff037819 */ /* 0x000fe20000011403 */
[----:B------:R-:W2:Y:S08]  /*0a30*/  I2F.S8 R9, R9 ;  /* 0x0000000900097306 */ /* 0x000eb00000001400 */
[----:B------:R-:W-:Y:S08]  /*0a40*/  I2F.S16 R10, R10 ;  /* 0x0000000a000a7306 */ /* 0x000ff00000101400 */
[----:B------:R-:W0:Y:S08]  /*0a50*/  I2F.S8 R6, R12 ;  /* 0x0000000c00067306 */ /* 0x000e300000001400 */
[----:B------:R-:W1:Y:S08]  /*0a60*/  I2F.S16 R2, R2 ;  /* 0x0000000200027306 */ /* 0x000e700000101400 */
[----:B------:R-:W3:Y:S08]  /*0a70*/  I2F.S16 R7, R7 ;  /* 0x0000000700077306 */ /* 0x000ef00000101400 */
[----:B------:R-:W4:Y:S01]  /*0a80*/  I2F.S16 R3, R3 ;  /* 0x0000000300037306 */ /* 0x000f220000101400 */
[----:B--2---:R-:W-:-:S02]  /*0a90*/  FMUL.FTZ R39, R9, R11 ;  /* 0x0000000b09277220 */ /* 0x004fc40000410000 */
[-C--:B------:R-:W-:Y:S02]  /*0aa0*/  FMUL.FTZ R5, R5, R11.reuse ;  /* 0x0000000b05057220 */ /* 0x080fe40000410000 */
[-C--:B------:R-:W-:Y:S02]  /*0ab0*/  FMUL.FTZ R8, R8, R11.reuse ;  /* 0x0000000b08087220 */ /* 0x080fe40000410000 */
[-C--:B0-----:R-:W-:Y:S02]  /*0ac0*/  FMUL.FTZ R6, R6, R11.reuse ;  /* 0x0000000b06067220 */ /* 0x081fe40000410000 */
[-C--:B------:R-:W-:Y:S02]  /*0ad0*/  FMUL.FTZ R10, R10, R11.reuse ;  /* 0x0000000b0a0a7220 */ /* 0x080fe40000410000 */
[-C--:B-1----:R-:W-:Y:S02]  /*0ae0*/  FMUL.FTZ R2, R2, R11.reuse ;  /* 0x0000000b02027220 */ /* 0x082fe40000410000 */
[----:B---3--:R-:W-:-:S02]  /*0af0*/  FMUL.FTZ R9, R7, R11 ;  /* 0x0000000b07097220 */ /* 0x008fc40000410000 */
[----:B----4-:R-:W-:Y:S01]  /*0b00*/  FMUL.FTZ R37, R3, R11 ;  /* 0x0000000b03257220 */ /* 0x010fe20000410000 */
[----:B------:R-:W-:Y:S02]  /*0b10*/  F2FP.PACK_AB R39, R10, R39 ;  /* 0x000000270a27723e */ /* 0x000fe400000000ff */
[----:B------:R-:W-:Y:S02]  /*0b20*/  F2FP.PACK_AB R36, R2, R5 ;  /* 0x000000050224723e */ /* 0x000fe400000000ff */
[----:B------:R-:W-:Y:S02]  /*0b30*/  F2FP.PACK_AB R38, R9, R8 ;  /* 0x000000080926723e */ /* 0x000fe400000000ff */
[----:B------:R-:W-:Y:S02]  /*0b40*/  F2FP.PACK_AB R37, R37, R6 ;  /* 0x000000062525723e */ /* 0x000fe400000000ff */
.L_x_3318:
[----:B------:R-:W-:Y:S05]  /*0b50*/  BSYNC B0 ;  /* 0x0000000000007941 */ /* 0x000fea0003800000 */
.L_x_3316:
[C---:B------:R-:W-:Y:S02]  /*0b60*/  ISETP.GT.AND P3, PT, R23.reuse, 0x13, PT ;  /* 0x000000131700780c */ /* 0x040fe40003f64270 */
[----:B------:R-:W-:Y:S02]  /*0b70*/  ISETP.EQ.U32.AND P2, PT, RZ, c[0x0][0x180], PT ;  /* 0x00006000ff007a0c */ /* 0x000fe40003f42070 */
[----:B------:R-:W-:Y:S01]  /*0b80*/  ISETP.GT.AND P4, PT, R23, 0x1f, PT ;  /* 0x0000001f1700780c */ /* 0x000fe20003f84270 */
[----:B------:R-:W-:Y:S01]  /*0b90*/  CS2R R8, SRZ ;  /* 0x0000000000087805 */ /* 0x000fe2000001ff00 */
[----:B------:R-:W-:Y:S01]  /*0ba0*/  ISETP.EQ.U32.AND P0, PT, RZ, c[0x0][0x240], PT ;  /* 0x00009000ff007a0c */ /* 0x000fe20003f02070 */
[----:B------:R-:W-:Y:S01]  /*0bb0*/  CS2R R10, SRZ ;  /* 0x00000000000a7805 */ /* 0x000fe2000001ff00 */
[----:B------:R-:W-:-:S02]  /*0bc0*/  ISETP.EQ.OR.EX P2, PT, RZ, c[0x0][0x184], P3, P2 ;  /* 0x00006100ff007a0c */ /* 0x000fc40001f42720 */
[----:B------:R-:W-:Y:S02]  /*0bd0*/  ISETP.EQ.OR.EX P0, PT, RZ, c[0x0][0x244], P4, P0 ;  /* 0x00009100ff007a0c */ /* 0x000fe40002702700 */
[----:B------:R-:W-:Y:S01]  /*0be0*/  ISETP.EQ.U32.AND P1, PT, RZ, c[0x0][0x170], PT ;  /* 0x00005c00ff007a0c */ /* 0x000fe20003f22070 */
[----:B------:R-:W-:Y:S01]  /*0bf0*/  CS2R R44, SRZ ;  /* 0x00000000002c7805 */ /* 0x000fe2000001ff00 */
[----:B------:R-:W-:Y:S01]  /*0c00*/  CS2R R46, SRZ ;  /* 0x00000000002e7805 */ /* 0x000fe2000001ff00 */
[----:B------:R-:W-:Y:S02]  /*0c10*/  P2R R2, PR, RZ, 0x8 ;  /* 0x00000008ff027803 */ /* 0x000fe40000000000 */
[----:B------:R-:W-:Y:S02]  /*0c20*/  ISETP.EQ.OR.EX P1, PT, RZ, c[0x0][0x174], P3, P1 ;  /* 0x00005d00ff007a0c */ /* 0x000fe40001f22710 */
[----:B------:R-:W-:Y:S02]  /*0c30*/  P2R R2, PR, RZ, 0x10 ;  /* 0x00000010ff027803 */ /* 0x000fe40000000000 */
[----:B------:R-:W-:-:S04]  /*0c40*/  @!P2 IMAD.WIDE R6, R13, R0, c[0x0][0x180] ;  /* 0x000060000d06a625 */ /* 0x000fc800078e0200 */
[----:B-----5:R-:W-:Y:S01]  /*0c50*/  @!P0 IMAD R5, R27, c[0x0][0x1d8], R22 ;  /* 0x000076001b058a24 */ /* 0x020fe200078e0216 */
[----:B------:R-:W2:Y:S03]  /*0c60*/  @!P2 LDG.E.128 R44, [R6.64] ;  /* 0x00000024062ca981 */ /* 0x000ea6000c1e1d00 */
[----:B------:R-:W-:Y:S02]  /*0c70*/  @!P0 IMAD R5, R5, 0xa0, R26 ;  /* 0x000000a005058824 */ /* 0x000fe400078e021a */
[----:B------:R-:W-:-:S04]  /*0c80*/  @!P1 IMAD.WIDE R2, R13, R0, c[0x0][0x170] ;  /* 0x00005c000d029625 */ /* 0x000fc800078e0200 */
[----:B------:R-:W-:Y:S01]  /*0c90*/  @!P0 IMAD.WIDE R12, R5, R0, c[0x0][0x230] ;  /* 0x00008c00050c8625 */ /* 0x000fe200078e0200 */
[----:B------:R0:W3:Y:S01]  /*0ca0*/  @!P1 LDG.E.128 R8, [R2.64] ;  /* 0x0000002402089981 */ /* 0x0000e2000c1e1d00 */
[----:B------:R-:W-:-:S03]  /*0cb0*/  ISETP.NE.U32.AND P1, PT, RZ, c[0x0][0x1f8], PT ;  /* 0x00007e00ff007a0c */ /* 0x000fc60003f25070 */
[----:B------:R-:W4:Y:S01]  /*0cc0*/  @!P0 LDG.E.128 R48, [R12.64] ;  /* 0x000000240c308981 */ /* 0x000f22000c1e1d00 */
[----:B------:R-:W-:Y:S01]  /*0cd0*/  ISETP.NE.AND.EX P1, PT, RZ, c[0x0][0x1fc], PT, P1 ;  /* 0x00007f00ff007a0c */ /* 0x000fe20003f25310 */
[----:B0-----:R-:W0:Y:S01]  /*0ce0*/  LDC.U8 R3, c[0x0][0x1e4] ;  /* 0x00007900ff037b82 */ /* 0x001e220000000000 */
[----:B------:R-:W-:Y:S01]  /*0cf0*/  ISETP.LT.AND P3, PT, RZ, c[0x0][0x1e0], PT ;  /* 0x00007800ff007a0c */ /* 0x000fe20003f61270 */
[----:B------:R-:W-:-:S10]  /*0d00*/  IMAD.MOV.U32 R2, RZ, RZ, RZ ;  /* 0x000000ffff027224 */ /* 0x000fd400078e00ff */
[----:B------:R-:W-:-:S04]  /*0d10*/  @P1 IMAD.MOV.U32 R14, RZ, RZ, 0x4 ;  /* 0x00000004ff0e1424 */ /* 0x000fc800078e00ff */
        /* <DEDUP_REMOVED lines=9> */
[----:B------:R-:W-:Y:S02]  /*0db0*/  HFMA2.MMA R34, R34, 1, 1, R10 ;  /* 0x3c003c0022227835 */ /* 0x000fe4000000000a */
[----:B----4-:R-:W-:Y:S02]  /*0dc0*/  @!P0 HFMA2.MMA R37, R37, R49, -RZ ;  /* 0x0000003125258235 */ /* 0x010fe400001000ff */
[----:B------:R-:W-:Y:S01]  /*0dd0*/  @!P0 HFMA2.MMA R39, R39, R51, -RZ ;  /* 0x0000003327278235 */ /* 0x000fe200001000ff */
[----:B------:R-:W-:Y:S02]  /*0de0*/  HADD2 R33, R33, R9 ;  /* 0x0000000921217230 */ /* 0x000fe40000000000 */
[----:B------:R-:W-:Y:S02]  /*0df0*/  HADD2 R35, R35, R11 ;  /* 0x0000000b23237230 */ /* 0x000fe40000000000 */
        /* <DEDUP_REMOVED lines=61> */
.L_x_3321:
        /* <DEDUP_REMOVED lines=57> */
[----:B-----5:R-:W-:Y:S01]  /*1560*/  IADD3 R8, -R2, c[0x0][0x1ec], RZ ;  /* 0x00007b0002087a10 */ /* 0x020fe20007ffe1ff */
[----:B------:R-:W-:Y:S01]  /*1570*/  I2F R10, R13 ;  /* 0x0000000d000a7306 */ /* 0x000fe20000201400 */
[----:B------:R-:W-:-:S02]  /*1580*/  HADD2.F32 R53, -RZ, R35.H0_H0 ;  /* 0x20000023ff357230 */ /* 0x000fc40000004100 */
[--C-:B------:R-:W-:Y:S02]  /*1590*/  HADD2.F32 R35, -RZ, R37.reuse.H1_H1 ;  /* 0x30000025ff237230 */ /* 0x100fe40000004100 */
[----:B------:R-:W-:Y:S02]  /*15a0*/  HADD2.F32 R37, -RZ, R37.H0_H0 ;  /* 0x20000025ff257230 */ /* 0x000fe40000004100 */
[--C-:B------:R-:W-:Y:S01]  /*15b0*/  HADD2.F32 R51, -RZ, R38.reuse.H1_H1 ;  /* 0x30000026ff337230 */ /* 0x100fe20000004100 */
[----:B0-----:R-:W0:Y:S01]  /*15c0*/  MUFU.RCP R15, R9 ;  /* 0x00000009000f7308 */ /* 0x001e220000001000 */
[--C-:B------:R-:W-:Y:S02]  /*15d0*/  HADD2.F32 R57, -RZ, R39.reuse.H1_H1 ;  /* 0x30000027ff397230 */ /* 0x100fe40000004100 */
[----:B------:R-:W-:Y:S02]  /*15e0*/  HADD2.F32 R49, -RZ, R38.H0_H0 ;  /* 0x20000026ff317230 */ /* 0x000fe40000004100 */
[----:B------:R-:W-:-:S03]  /*15f0*/  HADD2.F32 R39, -RZ, R39.H0_H0 ;  /* 0x20000027ff277230 */ /* 0x000fc60000004100 */
        /* <DEDUP_REMOVED lines=24> */
[----:B------:R-:W-:Y:S01]  /*1780*/  MUFU.SIN R10, R28 ;  /* 0x0000001c000a7308 */ /* 0x000fe20000000400 */
[----:B-1----:R-:W-:-:S04]  /*1790*/  FMUL.FTZ R12, R8, R13 ;  /* 0x0000000d080c7220 */ /* 0x002fc80000410000 */
[----:B------:R-:W-:Y:S01]  /*17a0*/  FMUL.RZ R13, R12, 0.15915493667125701904 ;  /* 0x3e22f9830c0d7820 */ /* 0x000fe2000040c000 */
[--C-:B------:R-:W-:Y:S02]  /*17b0*/  HADD2.F32 R12, -RZ, R36.reuse.H1_H1 ;  /* 0x30000024ff0c7230 */ /* 0x100fe40000004100 */
[----:B------:R-:W1:Y:S01]  /*17c0*/  MUFU.COS R9, R28 ;  /* 0x0000001c00097308 */ /* 0x000e620000000000 */
[----:B0-----:R-:W-:Y:S01]  /*17d0*/  FMUL.FTZ R8, R8, R15 ;  /* 0x0000000f08087220 */ /* 0x001fe20000410000 */
[----:B------:R-:W-:-:S06]  /*17e0*/  HADD2.F32 R36, -RZ, R36.H0_H0 ;  /* 0x20000024ff247230 */ /* 0x000fcc0000004100 */
[----:B------:R-:W-:Y:S08]  /*17f0*/  MUFU.COS R14, R40 ;  /* 0x00000028000e7308 */ /* 0x000ff00000000000 */
[----:B------:R0:W2:Y:S01]  /*1800*/  MUFU.SIN R20, R40 ;  /* 0x0000002800147308 */ /* 0x0000a20000000400 */
[----:B-1----:R-:W-:-:S07]  /*1810*/  FMUL.FTZ R15, R9, R12 ;  /* 0x0000000c090f7220 */ /* 0x002fce0000410000 */
[----:B------:R-:W1:Y:S01]  /*1820*/  MUFU.SIN R28, R13 ;  /* 0x0000000d001c7308 */ /* 0x000e620000000400 */
[----:B0-----:R-:W-:Y:S02]  /*1830*/  FMUL.RZ R40, R8, 0.15915493667125701904 ;  /* 0x3e22f98308287820 */ /* 0x001fe4000040c000 */
[CC--:B------:R-:W-:Y:S02]  /*1840*/  FMUL.FTZ R8, R10.reuse, R11.reuse ;  /* 0x0000000b0a087220 */ /* 0x0c0fe40000410000 */
[C---:B------:R-:W-:Y:S02]  /*1850*/  FMUL.FTZ R11, R9.reuse, R11 ;  /* 0x0000000b090b7220 */ /* 0x040fe40000410000 */
[-C--:B------:R-:W-:Y:S01]  /*1860*/  FFMA.FTZ R8, R9, R32.reuse, -R8 ;  /* 0x0000002009087223 */ /* 0x080fe20000010808 */
[----:B------:R0:W-:Y:S01]  /*1870*/  MUFU.COS R24, R13 ;  /* 0x0000000d00187308 */ /* 0x0001e20000000000 */
[----:B------:R-:W-:-:S07]  /*1880*/  FFMA.FTZ R11, R10, R32, R11 ;  /* 0x000000200a0b7223 */ /* 0x000fce000001000b */
[----:B------:R-:W3:Y:S01]  /*1890*/  MUFU.SIN R32, R40 ;  /* 0x0000002800207308 */ /* 0x000ee20000000400 */
[----:B0-----:R-:W-:Y:S02]  /*18a0*/  FMUL.FTZ R13, R10, R12 ;  /* 0x0000000c0a0d7220 */ /* 0x001fe40000410000 */
[C---:B--2---:R-:W-:Y:S02]  /*18b0*/  FMUL.FTZ R12, R20.reuse, R35 ;  /* 0x00000023140c7220 */ /* 0x044fe40000410000 */
[----:B------:R-:W-:Y:S02]  /*18c0*/  FFMA.FTZ R13, R9, R36, -R13 ;  /* 0x00000024090d7223 */ /* 0x000fe4000001080d */
[-C--:B------:R-:W-:Y:S01]  /*18d0*/  FMUL.FTZ R9, R20, R21.reuse ;  /* 0x0000001514097220 */ /* 0x080fe20000410000 */
[----:B------:R-:W0:Y:S01]  /*18e0*/  MUFU.COS R34, R40 ;  /* 0x0000002800227308 */ /* 0x000e220000000000 */
[C---:B------:R-:W-:Y:S02]  /*18f0*/  FMUL.FTZ R21, R14.reuse, R21 ;  /* 0x000000150e157220 */ /* 0x040fe40000410000 */
[----:B------:R-:W-:-:S02]  /*1900*/  FMUL.FTZ R35, R14, R35 ;  /* 0x000000230e237220 */ /* 0x000fc40000410000 */
[----:B------:R-:W-:Y:S02]  /*1910*/  FFMA.FTZ R36, R10, R36, R15 ;  /* 0x000000240a247223 */ /* 0x000fe4000001000f */
[C---:B------:R-:W-:Y:S02]  /*1920*/  FFMA.FTZ R12, R14.reuse, R37, -R12 ;  /* 0x000000250e0c7223 */ /* 0x040fe4000001080c */
[----:B------:R-:W-:Y:S01]  /*1930*/  FFMA.FTZ R9, R14, R33, -R9 ;  /* 0x000000210e097223 */ /* 0x000fe20000010809 */
[----:B------:R-:W-:Y:S01]  /*1940*/  F2FP.PACK_AB R36, R36, R13 ;  /* 0x0000000d2424723e */ /* 0x000fe200000000ff */
[C---:B------:R-:W-:Y:S02]  /*1950*/  FFMA.FTZ R10, R20.reuse, R33, R21 ;  /* 0x00000021140a7223 */ /* 0x040fe40000010015 */
[----:B------:R-:W-:Y:S02]  /*1960*/  FFMA.FTZ R37, R20, R37, R35 ;  /* 0x0000002514257223 */ /* 0x000fe40000010023 */
[----:B-1----:R-:W-:Y:S01]  /*1970*/  FMUL.FTZ R14, R28, R47 ;  /* 0x0000002f1c0e7220 */ /* 0x002fe20000410000 */
[----:B------:R-:W-:Y:S01]  /*1980*/  F2FP.PACK_AB R33, R10, R9 ;  /* 0x000000090a21723e */ /* 0x000fe200000000ff */
[----:B------:R-:W-:Y:S01]  /*1990*/  FMUL.FTZ R15, R28, R51 ;  /* 0x000000331c0f7220 */ /* 0x000fe20000410000 */
[----:B------:R-:W-:Y:S01]  /*19a0*/  F2FP.PACK_AB R37, R37, R12 ;  /* 0x0000000c2525723e */ /* 0x000fe200000000ff */
[----:B---3--:R-:W-:-:S02]  /*19b0*/  FMUL.FTZ R20, R32, R55 ;  /* 0x0000003720147220 */ /* 0x008fc40000410000 */
[----:B------:R-:W-:Y:S02]  /*19c0*/  FMUL.FTZ R21, R32, R57 ;  /* 0x0000003920157220 */ /* 0x000fe40000410000 */
[C---:B------:R-:W-:Y:S02]  /*19d0*/  FMUL.FTZ R47, R24.reuse, R47 ;  /* 0x0000002f182f7220 */ /* 0x040fe40000410000 */
[----:B------:R-:W-:Y:S02]  /*19e0*/  FMUL.FTZ R51, R24, R51 ;  /* 0x0000003318337220 */ /* 0x000fe40000410000 */
[C---:B0-----:R-:W-:Y:S02]  /*19f0*/  FMUL.FTZ R55, R34.reuse, R55 ;  /* 0x0000003722377220 */ /* 0x041fe40000410000 */
[----:B------:R-:W-:Y:S02]  /*1a00*/  FMUL.FTZ R57, R34, R57 ;  /* 0x0000003922397220 */ /* 0x000fe40000410000 */
[----:B------:R-:W-:-:S02]  /*1a10*/  FFMA.FTZ R14, R24, R45, -R14 ;  /* 0x0000002d180e7223 */ /* 0x000fc4000001080e */
[----:B------:R-:W-:Y:S02]  /*1a20*/  FFMA.FTZ R15, R24, R49, -R15 ;  /* 0x00000031180f7223 */ /* 0x000fe4000001080f */
[C---:B------:R-:W-:Y:S02]  /*1a30*/  FFMA.FTZ R47, R28.reuse, R45, R47 ;  /* 0x0000002d1c2f7223 */ /* 0x040fe4000001002f */
[----:B------:R-:W-:Y:S02]  /*1a40*/  FFMA.FTZ R38, R28, R49, R51 ;  /* 0x000000311c267223 */ /* 0x000fe40000010033 */
[-C--:B------:R-:W-:Y:S02]  /*1a50*/  FFMA.FTZ R20, R34, R53.reuse, -R20 ;  /* 0x0000003522147223 */ /* 0x080fe40000010814 */
[----:B------:R-:W-:Y:S01]  /*1a60*/  FFMA.FTZ R35, R32, R53, R55 ;  /* 0x0000003520237223 */ /* 0x000fe20000010037 */
[----:B------:R-:W-:Y:S01]  /*1a70*/  F2FP.PACK_AB R38, R38, R15 ;  /* 0x0000000f2626723e */ /* 0x000fe200000000ff */
[-C--:B------:R-:W-:Y:S01]  /*1a80*/  FFMA.FTZ R21, R34, R39.reuse, -R21 ;  /* 0x0000002722157223 */ /* 0x080fe20000010815 */
[----:B------:R-:W-:Y:S01]  /*1a90*/  F2FP.PACK_AB R34, R47, R14 ;  /* 0x0000000e2f22723e */ /* 0x000fe200000000ff */
[----:B------:R-:W-:Y:S01]  /*1aa0*/  FFMA.FTZ R24, R32, R39, R57 ;  /* 0x0000002720187223 */ /* 0x000fe20000010039 */
[----:B------:R-:W-:-:S02]  /*1ab0*/  F2FP.PACK_AB R32, R11, R8 ;  /* 0x000000080b20723e */ /* 0x000fc400000000ff */
[----:B------:R-:W-:Y:S02]  /*1ac0*/  F2FP.PACK_AB R35, R35, R20 ;  /* 0x000000142323723e */ /* 0x000fe400000000ff */
[----:B------:R-:W-:Y:S02]  /*1ad0*/  F2FP.PACK_AB R39, R24, R21 ;  /* 0x000000151827723e */ /* 0x000fe400000000ff */
.L_x_3325:
[----:B------:R-:W-:Y:S05]  /*1ae0*/  BSYNC B1 ;  /* 0x0000000000017941 */ /* 0x000fea0003800000 */
.L_x_3324:
        /* <DEDUP_REMOVED lines=31> */
.L_x_3323:
[----:B------:R-:W-:Y:S05]  /*1ce0*/  BSYNC B0 ;  /* 0x0000000000007941 */ /* 0x000fea0003800000 */
.L_x_3322:
[----:B------:R-:W-:Y:S06]  /*1cf0*/  BAR.SYNC.DEFER_BLOCKING 0x0 ;  /* 0x0000000000007b1d */ /* 0x000fec0000010000 */
[----:B0-----:R0:W1:Y:S04]  /*1d00*/  @P6 LDS.128 R32, [R0] ;  /* 0x0000000000206984 */ /* 0x0010680000000c00 */
[----:B------:R0:W2:Y:S04]  /*1d10*/  @P6 LDS.128 R36, [R3] ;  /* 0x0000000003246984 */ /* 0x0000a80000000c00 */
[----:B------:R-:W-:Y:S06]  /*1d20*/  BAR.SYNC.DEFER_BLOCKING 0x0 ;  /* 0x0000000000007b1d */ /* 0x000fec0000010000 */
[----:B------:R-:W-:Y:S05]  /*1d30*/  BRA `(.L_x_3320) ;  /* 0x0000063000007947 */ /* 0x000fea0003800000 */
.L_x_3319:
        /* <DEDUP_REMOVED lines=50> */
[----:B------:R-:W-:Y:S01]  /*2060*/  MUFU.COS R8, R5 ;  /* 0x0000000500087308 */ /* 0x000fe20000000000 */
[--C-:B--2---:R-:W-:Y:S01]  /*2070*/  HADD2.F32 R10, -RZ, R36.reuse.H1_H1 ;  /* 0x30000024ff0a7230 */ /* 0x104fe20000004100 */
[----:B0-----:R-:W-:Y:S01]  /*2080*/  FMUL.FTZ R4, R0, R15 ;  /* 0x0000000f00047220 */ /* 0x001fe20000410000 */
[----:B------:R-:W-:-:S05]  /*2090*/  HADD2.F32 R36, -RZ, R36.H0_H0 ;  /* 0x20000024ff247230 */ /* 0x000fca0000004100 */
[----:B------:R0:W1:Y:S01]  /*20a0*/  MUFU.SIN R9, R5 ;  /* 0x0000000500097308 */ /* 0x0000620000000400 */
[C---:B---3--:R-:W-:Y:S02]  /*20b0*/  FMUL.FTZ R7, R3.reuse, R10 ;  /* 0x0000000a03077220 */ /* 0x048fe40000410000 */
[----:B------:R-:W-:Y:S02]  /*20c0*/  FFMA.FTZ R4, R3, R32, R4 ;  /* 0x0000002003047223 */ /* 0x000fe40000010004 */
[----:B------:R-:W-:-:S03]  /*20d0*/  FFMA.FTZ R7, R0, R36, -R7 ;  /* 0x0000002400077223 */ /* 0x000fc60000010807 */
[----:B------:R-:W-:Y:S01]  /*20e0*/  MUFU.COS R12, R6 ;  /* 0x00000006000c7308 */ /* 0x000fe20000000000 */
[----:B0-----:R-:W-:-:S04]  /*20f0*/  FMUL.FTZ R5, R3, R15 ;  /* 0x0000000f03057220 */ /* 0x001fc80000410000 */
[----:B------:R-:W-:-:S03]  /*2100*/  FFMA.FTZ R5, R0, R32, -R5 ;  /* 0x0000002000057223 */ /* 0x000fc60000010805 */
[----:B------:R0:W2:Y:S01]  /*2110*/  MUFU.SIN R13, R6 ;  /* 0x00000006000d7308 */ /* 0x0000a20000000400 */
[----:B-1----:R-:W-:Y:S01]  /*2120*/  FMUL.FTZ R11, R9, R28 ;  /* 0x0000001c090b7220 */ /* 0x002fe20000410000 */
[----:B------:R-:W-:-:S03]  /*2130*/  F2FP.PACK_AB R32, R4, R5 ;  /* 0x000000050420723e */ /* 0x000fc600000000ff */
[----:B------:R-:W-:-:S03]  /*2140*/  FFMA.FTZ R11, R8, R37, -R11 ;  /* 0x00000025080b7223 */ /* 0x000fc6000001080b */
[----:B------:R-:W-:Y:S01]  /*2150*/  MUFU.COS R20, R14 ;  /* 0x0000000e00147308 */ /* 0x000fe20000000000 */
[----:B0-----:R-:W-:Y:S02]  /*2160*/  FMUL.FTZ R6, R0, R10 ;  /* 0x0000000a00067220 */ /* 0x001fe40000410000 */
[C---:B------:R-:W-:Y:S02]  /*2170*/  FMUL.FTZ R0, R8.reuse, R24 ;  /* 0x0000001808007220 */ /* 0x040fe40000410000 */
[----:B------:R-:W-:Y:S02]  /*2180*/  FFMA.FTZ R6, R3, R36, R6 ;  /* 0x0000002403067223 */ /* 0x000fe40000010006 */
[----:B------:R-:W-:Y:S01]  /*2190*/  FMUL.FTZ R3, R9, R24 ;  /* 0x0000001809037220 */ /* 0x000fe20000410000 */
[----:B------:R0:W1:Y:S01]  /*21a0*/  MUFU.SIN R21, R14 ;  /* 0x0000000e00157308 */ /* 0x0000620000000400 */
[----:B------:R-:W-:Y:S01]  /*21b0*/  FMUL.FTZ R10, R8, R28 ;  /* 0x0000001c080a7220 */ /* 0x000fe20000410000 */
[----:B------:R-:W-:Y:S01]  /*21c0*/  F2FP.PACK_AB R36, R6, R7 ;  /* 0x000000070624723e */ /* 0x000fe200000000ff */
[----:B------:R-:W-:-:S02]  /*21d0*/  FFMA.FTZ R3, R8, R33, -R3 ;  /* 0x0000002108037223 */ /* 0x000fc40000010803 */
[C---:B------:R-:W-:Y:S02]  /*21e0*/  FFMA.FTZ R0, R9.reuse, R33, R0 ;  /* 0x0000002109007223 */ /* 0x040fe40000010000 */
[----:B------:R-:W-:Y:S02]  /*21f0*/  FFMA.FTZ R10, R9, R37, R10 ;  /* 0x00000025090a7223 */ /* 0x000fe4000001000a */
[CC--:B--2---:R-:W-:Y:S02]  /*2200*/  FMUL.FTZ R9, R13.reuse, R40.reuse ;  /* 0x000000280d097220 */ /* 0x0c4fe40000410000 */
[----:B------:R-:W-:Y:S01]  /*2210*/  FMUL.FTZ R8, R12, R40 ;  /* 0x000000280c087220 */ /* 0x000fe20000410000 */
[----:B------:R-:W-:Y:S01]  /*2220*/  F2FP.PACK_AB R37, R10, R11 ;  /* 0x0000000b0a25723e */ /* 0x000fe200000000ff */
[-C--:B------:R-:W-:Y:S02]  /*2230*/  FMUL.FTZ R15, R13, R35.reuse ;  /* 0x000000230d0f7220 */ /* 0x080fe40000410000 */
[----:B0-----:R-:W-:-:S02]  /*2240*/  FMUL.FTZ R14, R12, R35 ;  /* 0x000000230c0e7220 */ /* 0x001fc40000410000 */
[CC--:B------:R-:W-:Y:S02]  /*2250*/  FFMA.FTZ R9, R12.reuse, R34.reuse, -R9 ;  /* 0x000000220c097223 */ /* 0x0c0fe40000010809 */
[C---:B------:R-:W-:Y:S02]  /*2260*/  FFMA.FTZ R8, R13.reuse, R34, R8 ;  /* 0x000000220d087223 */ /* 0x040fe40000010008 */
[-C--:B------:R-:W-:Y:S02]  /*2270*/  FFMA.FTZ R15, R12, R38.reuse, -R15 ;  /* 0x000000260c0f7223 */ /* 0x080fe4000001080f */
[----:B------:R-:W-:Y:S01]  /*2280*/  FFMA.FTZ R14, R13, R38, R14 ;  /* 0x000000260d0e7223 */ /* 0x000fe2000001000e */
[----:B------:R-:W-:Y:S01]  /*2290*/  F2FP.PACK_AB R34, R8, R9 ;  /* 0x000000090822723e */ /* 0x000fe200000000ff */
[CC--:B-1----:R-:W-:Y:S02]  /*22a0*/  FMUL.FTZ R13, R21.reuse, R44.reuse ;  /* 0x0000002c150d7220 */ /* 0x0c2fe40000410000 */
[----:B------:R-:W-:Y:S01]  /*22b0*/  FMUL.FTZ R12, R20, R44 ;  /* 0x0000002c140c7220 */ /* 0x000fe20000410000 */
[----:B------:R-:W-:Y:S01]  /*22c0*/  F2FP.PACK_AB R38, R14, R15 ;  /* 0x0000000f0e26723e */ /* 0x000fe200000000ff */
[----:B------:R-:W-:-:S02]  /*22d0*/  FMUL.FTZ R33, R21, R46 ;  /* 0x0000002e15217220 */ /* 0x000fc40000410000 */
[C---:B------:R-:W-:Y:S02]  /*22e0*/  FMUL.FTZ R24, R20.reuse, R46 ;  /* 0x0000002e14187220 */ /* 0x040fe40000410000 */
[CC--:B------:R-:W-:Y:S02]  /*22f0*/  FFMA.FTZ R13, R20.reuse, R42.reuse, -R13 ;  /* 0x0000002a140d7223 */ /* 0x0c0fe4000001080d */
[C---:B------:R-:W-:Y:S02]  /*2300*/  FFMA.FTZ R12, R21.reuse, R42, R12 ;  /* 0x0000002a150c7223 */ /* 0x040fe4000001000c */
[----:B------:R-:W-:Y:S01]  /*2310*/  FFMA.FTZ R39, R20, R45, -R33 ;  /* 0x0000002d14277223 */ /* 0x000fe20000010821 */
[----:B------:R-:W-:Y:S01]  /*2320*/  F2FP.PACK_AB R33, R0, R3 ;  /* 0x000000030021723e */ /* 0x000fe200000000ff */
[----:B------:R-:W-:Y:S01]  /*2330*/  FFMA.FTZ R24, R21, R45, R24 ;  /* 0x0000002d15187223 */ /* 0x000fe20000010018 */
[----:B------:R-:W-:-:S04]  /*2340*/  F2FP.PACK_AB R35, R12, R13 ;  /* 0x0000000d0c23723e */ /* 0x000fc800000000ff */
[----:B------:R-:W-:Y:S02]  /*2350*/  F2FP.PACK_AB R39, R24, R39 ;  /* 0x000000271827723e */ /* 0x000fe400000000ff */
.L_x_3326:
[----:B------:R-:W-:Y:S05]  /*2360*/  BSYNC B0 ;  /* 0x0000000000007941 */ /* 0x000fea0003800000 */
.L_x_3320:
        /* <DEDUP_REMOVED lines=21> */
.L_x_3375:
        /* <DEDUP_REMOVED lines=9> */
.L_x_3376:
[----:B-1----:R-:W-:Y:S02]  /*2550*/  FADD.FTZ R0, R5, R4 ;  /* 0x0000000405007221 */ /* 0x002fe40000010000 */
.L_x_3328:
[----:B------:R-:W-:Y:S05]  /*2560*/  BSYNC B0 ;  /* 0x0000000000007941 */ /* 0x000fea0003800000 */
.L_x_3327:
        /* <DEDUP_REMOVED lines=8> */
[----:B-----5:R-:W-:Y:S02]  /*25f0*/  IMAD.IADD R5, R25, 0x1, -R2 ;  /* 0x0000000119057824 */ /* 0x020fe400078e0a02 */
[----:B0-----:R-:W-:Y:S02]  /*2600*/  IMAD.MOV.U32 R4, RZ, RZ, 0x2 ;  /* 0x00000002ff047424 */ /* 0x001fe400078e00ff */
[----:B------:R-:W-:-:S04]  /*2610*/  IMAD R0, R22, c[0x0][0x220], R5 ;  /* 0x0000880016007a24 */ /* 0x000fc800078e0205 */
[----:B------:R-:W-:-:S04]  /*2620*/  IMAD R5, R0, c[0x0][0x220], R5 ;  /* 0x0000880000057a24 */ /* 0x000fc800078e0205 */
[----:B------:R-:W-:-:S06]  /*2630*/  IMAD.WIDE R4, R5, R4, c[0x0][0x218] ;  /* 0x0000860005047625 */ /* 0x000fcc00078e0204 */
[----:B------:R-:W3:Y:S02]  /*2640*/  LDG.E.U16 R4, [R4.64] ;  /* 0x0000002404047981 */ /* 0x000ee4000c1e1500 */
[----:B---3--:R-:W-:-:S05]  /*2650*/  HADD2.F32 R0, -RZ, R4.H0_H0 ;  /* 0x20000004ff007230 */ /* 0x008fca0000004100 */
[----:B------:R-:W-:-:S05]  /*2660*/  FADD.FTZ R3, R3, R0 ;  /* 0x0000000003037221 */ /* 0x000fca0000010000 */
.L_x_3332:
[----:B------:R3:W-:Y:S02]  /*2670*/  STS [R6.X4+0x210], R3 ;  /* 0x0002100306007388 */ /* 0x0007e40000004800 */
.L_x_3331:
[----:B------:R-:W-:Y:S02]  /*2680*/  WARPSYNC 0xffffffff ;  /* 0xffffffff00007948 */ /* 0x000fe40003800000 */
[----:B0-----:R-:W-:Y:S01]  /*2690*/  IADD3 R4, R25, 0x7, -R16 ;  /* 0x0000000719047810 */ /* 0x001fe20007ffe810 */
[----:B------:R-:W-:Y:S01]  /*26a0*/  BAR.SYNC.DEFER_BLOCKING 0x0 ;  /* 0x0000000000007b1d */ /* 0x000fe20000010000 */
[----:B------:R-:W-:Y:S02]  /*26b0*/  SHF.R.S32.HI R0, RZ, 0x1f, R23 ;  /* 0x0000001fff007819 */ /* 0x000fe40000011417 */
[----:B------:R-:W-:Y:S02]  /*26c0*/  SHF.R.S32.HI R5, RZ, 0x1f, R4 ;  /* 0x0000001fff057819 */ /* 0x000fe40000011404 */
[----:B------:R-:W-:Y:S01]  /*26d0*/  LEA.HI R7, R0, R23, RZ, 0x2 ;  /* 0x0000001700077211 */ /* 0x000fe200078f10ff */
[----:B------:R-:W-:Y:S01]  /*26e0*/  BSSY B0, `(.L_x_3333) ;  /* 0x0000242000007945 */ /* 0x000fe20003800000 */
[----:B------:R-:W-:Y:S02]  /*26f0*/  LEA.HI R5, R5, R4, RZ, 0x3 ;  /* 0x0000000405057211 */ /* 0x000fe400078f18ff */
[----:B------:R-:W-:-:S02]  /*2700*/  LEA.HI.SX32 R51, R7, R16, 0x1e ;  /* 0x0000001007337211 */ /* 0x000fc400078ff2ff */
[----:B------:R-:W-:-:S05]  /*2710*/  LOP3.LUT R5, R5, 0xfffffff8, RZ, 0xc0, !PT ;  /* 0xfffffff805057812 */ /* 0x000fca00078ec0ff */
[----:B------:R-:W-:Y:S02]  /*2720*/  IMAD.IADD R4, R16, 0x1, R5 ;  /* 0x0000000110047824 */ /* 0x000fe400078e0205 */
[----:B------:R-:W-:-:S03]  /*2730*/  IMAD R5, R43, c[0x0][0x1d0], R22 ;  /* 0x000074002b057a24 */ /* 0x000fc600078e0216 */
[----:B------:R-:W-:Y:S01]  /*2740*/  ISETP.GE.AND P0, PT, R51, R4, PT ;  /* 0x000000043300720c */ /* 0x000fe20003f06270 */
[----:B------:R-:W-:-:S12]  /*2750*/  IMAD R5, R5, 0xa0, RZ ;  /* 0x000000a005057824 */ /* 0x000fd800078e02ff */
[----:B------:R-:W-:Y:S05]  /*2760*/  @P0 BRA `(.L_x_3334) ;  /* 0x0000239000000947 */ /* 0x000fea0003800000 */
[----:B------:R-:W-:Y:S01]  /*2770*/  LOP3.LUT R0, R7, 0x7ffffffc, RZ, 0xc0, !PT ;  /* 0x7ffffffc07007812 */ /* 0x000fe200078ec0ff */
[----:B------:R-:W-:Y:S02]  /*2780*/  IMAD.MOV.U32 R52, RZ, RZ, c[0x0][0x1d4] ;  /* 0x00007500ff347624 */ /* 0x000fe400078e00ff */
[----:B------:R-:W-:Y:S02]  /*2790*/  IMAD.MOV.U32 R53, RZ, RZ, c[0x0][0x1e8] ;  /* 0x00007a00ff357624 */ /* 0x000fe400078e00ff */
[----:B------:R-:W-:-:S03]  /*27a0*/  IMAD.IADD R0, R23, 0x1, -R0 ;  /* 0x0000000117007824 */ /* 0x000fc600078e0a00 */
[----:B------:R-:W-:Y:S01]  /*27b0*/  IADD3 R53, R53, c[0x0][0x210], RZ ;  /* 0x0000840035357a10 */ /* 0x000fe20007ffe0ff */
[----:B------:R-:W-:Y:S01]  /*27c0*/  IMAD.SHL.U32 R50, R0, 0x2, RZ ;  /* 0x0000000200327824 */ /* 0x000fe200078e00ff */
[----:B---3--:R0:W3:Y:S03]  /*27d0*/  LDS R6, [R0.X4+0x10] ;  /* 0x0000100000067984 */ /* 0x0080e60000004800 */
[----:B------:R-:W-:Y:S01]  /*27e0*/  IMAD R49, R5, c[0x0][0x1d4], R50 ;  /* 0x0000750005317a24 */ /* 0x000fe200078e0232 */
[----:B------:R0:W4:Y:S01]  /*27f0*/  LDS R7, [R0.X4+0x20] ;  /* 0x0000200000077984 */ /* 0x0001220000004800 */
[----:B------:R-:W-:Y:S02]  /*2800*/  IMAD.MOV.U32 R50, RZ, RZ, R51 ;  /* 0x000000ffff327224 */ /* 0x000fe400078e0033 */
[----:B------:R-:W-:Y:S01]  /*2810*/  IMAD R51, R52, 0xa0, RZ ;  /* 0x000000a034337824 */ /* 0x000fe200078e02ff */
[----:B------:R0:W2:Y:S01]  /*2820*/  LDS R8, [R0.X4+0x30] ;  /* 0x0000300000087984 */ /* 0x0000a20000004800 */
[----:B------:R-:W-:-:S03]  /*2830*/  SHF.R.S32.HI R52, RZ, 0x1f, R49 ;  /* 0x0000001fff347819 */ /* 0x000fc60000011431 */
        /* <DEDUP_REMOVED lines=12> */
[----:B-1----:R1:W0:Y:S04]  /*2900*/  LDS R32, [R0.X4+0x100] ;  /* 0x0001000000207984 */ /* 0x0022280000004800 */
        /* <DEDUP_REMOVED lines=15> */
[----:B--234-:R1:W0:Y:S02]  /*2a00*/  LDS R48, [R0.X4+0x200] ;  /* 0x0002000000307984 */ /* 0x01c2240000004800 */
.L_x_3339:
[----:B------:R-:W-:Y:S01]  /*2a10*/  IABS R65, c[0x0][0x1d4] ;  /* 0x0000750000417a13 */ /* 0x000fe20000000000 */
[----:B------:R-:W-:Y:S01]  /*2a20*/  IMAD R87, R29, c[0x0][0x1d4], RZ ;  /* 0x000075001d577a24 */ /* 0x000fe200078e02ff */
[----:B------:R-:W-:-:S02]  /*2a30*/  IABS R82, R50 ;  /* 0x0000003200527213 */ /* 0x000fc40000000000 */
        /* <DEDUP_REMOVED lines=19> */
[----:B------:R-:W-:-:S04]  /*2b70*/  @!P2 LOP3.LUT R82, RZ, c[0x0][0x1d4], RZ, 0x33, !PT ;  /* 0x00007500ff52aa12 */ /* 0x000fc800078e33ff */
[C---:B------:R-:W-:Y:S02]  /*2b80*/  IADD3 R65, R82.reuse, c[0x0][0x1d4], RZ ;  /* 0x0000750052417a10 */ /* 0x040fe40007ffe0ff */
[----:B------:R-:W-:Y:S02]  /*2b90*/  SHF.R.S32.HI R62, RZ, 0x1f, R82 ;  /* 0x0000001fff3e7819 */ /* 0x000fe40000011452 */
[----:B------:R-:W-:Y:S01]  /*2ba0*/  IADD3 R63, P1, R82, R87, RZ ;  /* 0x00000057523f7210 */ /* 0x000fe20007f3e0ff */
[C---:B------:R-:W-:Y:S01]  /*2bb0*/  IMAD.SHL.U32 R66, R65.reuse, 0x8, RZ ;  /* 0x0000000841427824 */ /* 0x040fe200078e00ff */
[----:B------:R-:W-:Y:S02]  /*2bc0*/  IADD3 R65, R65, c[0x0][0x1d4], RZ ;  /* 0x0000750041417a10 */ /* 0x000fe40007ffe0ff */
[----:B------:R-:W-:Y:S02]  /*2bd0*/  LEA.HI.X.SX32 R64, R87, R62, 0x1, P1 ;  /* 0x0000003e57407211 */ /* 0x000fe400008f0eff */
[----:B------:R-:W-:Y:S01]  /*2be0*/  ISETP.GE.OR P2, PT, R66, R51, P0 ;  /* 0x000000334200720c */ /* 0x000fe20000746670 */
[----:B------:R-:W-:Y:S01]  /*2bf0*/  IMAD.SHL.U32 R92, R65, 0x8, RZ ;  /* 0x00000008415c7824 */ /* 0x000fe200078e00ff */
[----:B------:R-:W-:-:S04]  /*2c00*/  LEA R62, P1, R63, c[0x0][0x1a8], 0x2 ;  /* 0x00006a003f3e7a11 */ /* 0x000fc800078210ff */
[----:B------:R-:W-:Y:S02]  /*2c10*/  LEA.HI.X R63, R63, c[0x0][0x1ac], R64, 0x2, P1 ;  /* 0x00006b003f3f7a11 */ /* 0x000fe400008f1440 */
[----:B------:R-:W-:-:S05]  /*2c20*/  ISETP.GE.OR P6, PT, R92, R51, P0 ;  /* 0x000000335c00720c */ /* 0x000fca00007c6670 */
[----:B------:R-:W2:Y:S01]  /*2c30*/  @!P2 LDG.E R90, [R62.64] ;  /* 0x000000243e5aa981 */ /* 0x000ea2000c1e1900 */
[----:B------:R-:W-:-:S07]  /*2c40*/  IADD3 R64, R65, c[0x0][0x1d4], RZ ;  /* 0x0000750041407a10 */ /* 0x000fce0007ffe0ff */
[----:B------:R-:W3:Y:S01]  /*2c50*/  @!P6 LDG.E R96, [R62.64] ;  /* 0x000000243e60e981 */ /* 0x000ee2000c1e1900 */
[----:B------:R-:W-:Y:S02]  /*2c60*/  IMAD.SHL.U32 R98, R64, 0x8, RZ ;  /* 0x0000000840627824 */ /* 0x000fe400078e00ff */
[----:B------:R-:W-:-:S03]  /*2c70*/  IMAD.MOV.U32 R97, RZ, RZ, c[0x0][0x1d4] ;  /* 0x00007500ff617624 */ /* 0x000fc600078e00ff */
[----:B------:R-:W-:Y:S01]  /*2c80*/  ISETP.GE.OR P3, PT, R98, R51, P0 ;  /* 0x000000336200720c */ /* 0x000fe20000766670 */
[----:B------:R-:W-:-:S04]  /*2c90*/  IMAD R67, R97, 0x4, R82 ;  /* 0x0000000461437824 */ /* 0x000fc800078e0252 */
[----:B------:R-:W-:-:S05]  /*2ca0*/  IMAD.SHL.U32 R88, R67, 0x8, RZ ;  /* 0x0000000843587824 */ /* 0x000fca00078e00ff */
[----:B------:R-:W-:-:S03]  /*2cb0*/  ISETP.GE.OR P4, PT, R88, R51, P0 ;  /* 0x000000335800720c */ /* 0x000fc60000786670 */
[----:B------:R-:W4:Y:S10]  /*2cc0*/  @!P3 LDG.E R100, [R62.64] ;  /* 0x000000243e64b981 */ /* 0x000f34000c1e1900 */
[----:B------:R-:W4:Y:S01]  /*2cd0*/  @!P4 LDG.E R94, [R62.64] ;  /* 0x000000243e5ec981 */ /* 0x000f22000c1e1900 */
[----:B--2---:R-:W-:-:S04]  /*2ce0*/  @!P2 IMAD R90, R90, c[0x0][0x1d8], RZ ;  /* 0x000076005a5aaa24 */ /* 0x004fc800078e02ff */
[----:B------:R-:W-:-:S04]  /*2cf0*/  @!P2 IMAD R65, R90, 0xa0, RZ ;  /* 0x000000a05a41a824 */ /* 0x000fc800078e02ff */
[----:B------:R-:W-:Y:S02]  /*2d00*/  @!P2 IMAD R64, R65, c[0x0][0x1d4], R66 ;  /* 0x000075004140aa24 */ /* 0x000fe400078e0242 */
[----:B---3--:R-:W-:Y:S01]  /*2d10*/  @!P6 IMAD R90, R96, c[0x0][0x1d8], RZ ;  /* 0x00007600605aea24 */ /* 0x008fe200078e02ff */
[----:B------:R-:W-:Y:S02]  /*2d20*/  IADD3 R96, R67, c[0x0][0x1d4], RZ ;  /* 0x0000750043607a10 */ /* 0x000fe40007ffe0ff */
[----:B------:R-:W-:Y:S01]  /*2d30*/  @!P2 IADD3 R65, P1, R49, R64, RZ ;  /* 0x000000403141a210 */ /* 0x000fe20007f3e0ff */
[----:B------:R-:W-:Y:S02]  /*2d40*/  @!P6 IMAD R101, R90, 0xa0, RZ ;  /* 0x000000a05a65e824 */ /* 0x000fe400078e02ff */
[----:B------:R-:W-:Y:S01]  /*2d50*/  IMAD.SHL.U32 R90, R96, 0x8, RZ ;  /* 0x00000008605a7824 */ /* 0x000fe200078e00ff */
[----:B------:R-:W-:Y:S02]  /*2d60*/  @!P2 LEA.HI.X.SX32 R64, R64, R52, 0x1, P1 ;  /* 0x000000344040a211 */ /* 0x000fe400008f0eff */
[----:B------:R-:W-:-:S02]  /*2d70*/  @!P2 LEA R66, P5, R65, c[0x0][0x198], 0x1 ;  /* 0x000066004142aa11 */ /* 0x000fc400078a08ff */
[----:B------:R-:W-:Y:S02]  /*2d80*/  ISETP.GE.AND P1, PT, R50, R25, PT ;  /* 0x000000193200720c */ /* 0x000fe40003f26270 */
[----:B------:R-:W-:Y:S01]  /*2d90*/  @!P2 LEA.HI.X R67, R65, c[0x0][0x19c], R64, 0x1, P5 ;  /* 0x000067004143aa11 */ /* 0x000fe200028f0c40 */
[----:B------:R-:W-:Y:S01]  /*2da0*/  @!P6 IMAD R64, R101, c[0x0][0x1d4], R92 ;  /* 0x000075006540ea24 */ /* 0x000fe200078e025c */
[----:B------:R-:W-:Y:S02]  /*2db0*/  ISETP.GE.OR P5, PT, R90, R51, P0 ;  /* 0x000000335a00720c */ /* 0x000fe400007a6670 */
[----:B------:R-:W-:Y:S02]  /*2dc0*/  SEL R54, R54, RZ, P1 ;  /* 0x000000ff36367207 */ /* 0x000fe40000800000 */
[----:B------:R-:W-:-:S04]  /*2dd0*/  IADD3 R92, R96, c[0x0][0x1d4], RZ ;  /* 0x00007500605c7a10 */ /* 0x000fc80007ffe0ff */
[----:B------:R2:W3:Y:S01]  /*2de0*/  @!P2 LDG.E R54, [R66.64] ;  /* 0x000000244236a981 */ /* 0x0004e2000c1e1900 */
[----:B------:R-:W-:Y:S01]  /*2df0*/  @!P6 IADD3 R65, P2, R49, R64, RZ ;  /* 0x000000403141e210 */ /* 0x000fe20007f5e0ff */
[----:B------:R-:W-:-:S03]  /*2e00*/  IMAD.SHL.U32 R92, R92, 0x8, RZ ;  /* 0x000000085c5c7824 */ /* 0x000fc600078e00ff */
[----:B------:R-:W3:Y:S01]  /*2e10*/  @!P5 LDG.E R102, [R62.64] ;  /* 0x000000243e66d981 */ /* 0x000ee2000c1e1900 */
[----:B------:R-:W-:Y:S02]  /*2e20*/  @!P6 LEA.HI.X.SX32 R96, R64, R52, 0x1, P2 ;  /* 0x000000344060e211 */ /* 0x000fe400010f0eff */
[----:B------:R-:W-:Y:S01]  /*2e30*/  @!P6 LEA R64, P2, R65, c[0x0][0x198], 0x1 ;  /* 0x000066004140ea11 */ /* 0x000fe200078408ff */
[----:B----4-:R-:W-:-:S03]  /*2e40*/  @!P3 IMAD R100, R100, c[0x0][0x1d8], RZ ;  /* 0x000076006464ba24 */ /* 0x010fc600078e02ff */
[----:B------:R-:W-:Y:S01]  /*2e50*/  @!P6 LEA.HI.X R65, R65, c[0x0][0x19c], R96, 0x1, P2 ;  /* 0x000067004141ea11 */ /* 0x000fe200010f0c60 */
[----:B------:R-:W-:Y:S01]  /*2e60*/  @!P3 IMAD R101, R100, 0xa0, RZ ;  /* 0x000000a06465b824 */ /* 0x000fe200078e02ff */
[----:B------:R-:W-:Y:S02]  /*2e70*/  ISETP.GE.OR P2, PT, R92, R51, P0 ;  /* 0x000000335c00720c */ /* 0x000fe40000746670 */
[----:B------:R-:W-:Y:S01]  /*2e80*/  SEL R55, R55, RZ, P1 ;  /* 0x000000ff37377207 */ /* 0x000fe20000800000 */
[----:B--2---:R-:W-:Y:S02]  /*2e90*/  @!P3 IMAD R66, R101, c[0x0][0x1d4], R98 ;  /* 0x000075006542ba24 */ /* 0x004fe400078e0262 */
[----:B------:R-:W-:-:S03]  /*2ea0*/  IMAD R100, R97, 0x7, R82 ;  /* 0x0000000761647824 */ /* 0x000fc600078e0252 */
[----:B------:R2:W4:Y:S01]  /*2eb0*/  @!P6 LDG.E R55, [R64.64] ;  /* 0x000000244037e981 */ /* 0x000522000c1e1900 */
[----:B------:R-:W-:Y:S01]  /*2ec0*/  @!P3 IADD3 R67, P6, R49, R66, RZ ;  /* 0x000000423143b210 */ /* 0x000fe20007fde0ff */
[----:B------:R-:W-:-:S03]  /*2ed0*/  @!P4 IMAD R94, R94, c[0x0][0x1d8], RZ ;  /* 0x000076005e5eca24 */ /* 0x000fc600078e02ff */
[----:B------:R-:W4:Y:S01]  /*2ee0*/  @!P2 LDG.E R103, [R62.64] ;  /* 0x000000243e67a981 */ /* 0x000f22000c1e1900 */
[----:B------:R-:W-:Y:S01]  /*2ef0*/  @!P3 LEA.HI.X.SX32 R98, R66, R52, 0x1, P6 ;  /* 0x000000344262b211 */ /* 0x000fe200030f0eff */
[----:B------:R-:W-:Y:S01]  /*2f00*/  IMAD.SHL.U32 R96, R100, 0x8, RZ ;  /* 0x0000000864607824 */ /* 0x000fe200078e00ff */
[C---:B------:R-:W-:Y:S01]  /*2f10*/  @!P3 LEA R66, P6, R67.reuse, c[0x0][0x198], 0x1 ;  /* 0x000066004342ba11 */ /* 0x040fe200078c08ff */
[----:B------:R-:W-:Y:S01]  /*2f20*/  @!P4 IMAD R101, R94, 0xa0, RZ ;  /* 0x000000a05e65c824 */ /* 0x000fe200078e02ff */
[----:B------:R-:W-:Y:S02]  /*2f30*/  SEL R56, R56, RZ, P1 ;  /* 0x000000ff38387207 */ /* 0x000fe40000800000 */
[----:B------:R-:W-:Y:S01]  /*2f40*/  @!P3 LEA.HI.X R67, R67, c[0x0][0x19c], R98, 0x1, P6 ;  /* 0x000067004343ba11 */ /* 0x000fe200030f0c62 */
[----:B------:R-:W-:Y:S01]  /*2f50*/  @!P4 IMAD R88, R101, c[0x0][0x1d4], R88 ;  /* 0x000075006558ca24 */ /* 0x000fe200078e0258 */
[----:B------:R-:W-:Y:S02]  /*2f60*/  ISETP.GE.OR P6, PT, R96, R51, P0 ;  /* 0x000000336000720c */ /* 0x000fe400007c6670 */
[----:B------:R-:W-:Y:S01]  /*2f70*/  IADD3 R100, R100, c[0x0][0x1d4], RZ ;  /* 0x0000750064647a10 */ /* 0x000fe20007ffe0ff */
[----:B------:R1:W4:Y:S01]  /*2f80*/  @!P3 LDG.E R56, [R66.64] ;  /* 0x000000244238b981 */ /* 0x000322000c1e1900 */
[----:B--2---:R-:W-:-:S04]  /*2f90*/  @!P4 IADD3 R65, P3, R49, R88, RZ ;  /* 0x000000583141c210 */ /* 0x004fc80007f7e0ff */
[----:B------:R-:W-:Y:S01]  /*2fa0*/  @!P4 LEA.HI.X.SX32 R94, R88, R52, 0x1, P3 ;  /* 0x00000034585ec211 */ /* 0x000fe200018f0eff */
[----:B------:R-:W-:Y:S01]  /*2fb0*/  IMAD.SHL.U32 R88, R100, 0x8, RZ ;  /* 0x0000000864587824 */ /* 0x000fe200078e00ff */
[----:B------:R-:W-:-:S03]  /*2fc0*/  @!P4 LEA R64, P3, R65, c[0x0][0x198], 0x1 ;  /* 0x000066004140ca11 */ /* 0x000fc600078608ff */
[----:B------:R-:W2:Y:S01]  /*2fd0*/  @!P6 LDG.E R104, [R62.64] ;  /* 0x000000243e68e981 */ /* 0x000ea2000c1e1900 */
[----:B------:R-:W-:Y:S02]  /*2fe0*/  @!P4 LEA.HI.X R65, R65, c[0x0][0x19c], R94, 0x1, P3 ;  /* 0x000067004141ca11 */ /* 0x000fe400018f0c5e */
[----:B------:R-:W-:-:S13]  /*2ff0*/  ISETP.GE.OR P3, PT, R88, R51, P0 ;  /* 0x000000335800720c */ /* 0x000fda0000766670 */
[----:B------:R-:W2:Y:S01]  /*3000*/  @!P3 LDG.E R94, [R62.64] ;  /* 0x000000243e5eb981 */ /* 0x000ea2000c1e1900 */
[----:B------:R-:W-:Y:S02]  /*3010*/  SEL R57, R57, RZ, P1 ;  /* 0x000000ff39397207 */ /* 0x000fe40000800000 */
[----:B-1----:R-:W-:-:S04]  /*3020*/  IADD3 R67, R100, c[0x0][0x1d4], RZ ;  /* 0x0000750064437a10 */ /* 0x002fc80007ffe0ff */
[----:B------:R1:W2:Y:S01]  /*3030*/  @!P4 LDG.E R57, [R64.64] ;  /* 0x000000244039c981 */ /* 0x0002a2000c1e1900 */
[----:B------:R-:W-:Y:S01]  /*3040*/  SEL R58, R58, RZ, P1 ;  /* 0x000000ff3a3a7207 */ /* 0x000fe20000800000 */
[----:B------:R-:W-:Y:S01]  /*3050*/  IMAD R100, R97, 0xa, R82 ;  /* 0x0000000a61647824 */ /* 0x000fe200078e0252 */
[----:B------:R-:W-:Y:S02]  /*3060*/  SEL R59, R59, RZ, P1 ;  /* 0x000000ff3b3b7207 */ /* 0x000fe40000800000 */
[----:B------:R-:W-:Y:S01]  /*3070*/  SEL R60, R60, RZ, P1 ;  /* 0x000000ff3c3c7207 */ /* 0x000fe20000800000 */
[----:B---3--:R-:W-:-:S04]  /*3080*/  @!P5 IMAD R102, R102, c[0x0][0x1d8], RZ ;  /* 0x000076006666da24 */ /* 0x008fc800078e02ff */
[----:B------:R-:W-:-:S04]  /*3090*/  @!P5 IMAD R101, R102, 0xa0, RZ ;  /* 0x000000a06665d824 */ /* 0x000fc800078e02ff */
[----:B------:R-:W-:-:S05]  /*30a0*/  @!P5 IMAD R90, R101, c[0x0][0x1d4], R90 ;  /* 0x00007500655ada24 */ /* 0x000fca00078e025a */
[----:B------:R-:W-:-:S04]  /*30b0*/  @!P5 IADD3 R98, P4, R49, R90, RZ ;  /* 0x0000005a3162d210 */ /* 0x000fc80007f9e0ff */
[----:B------:R-:W-:Y:S01]  /*30c0*/  @!P5 LEA.HI.X.SX32 R101, R90, R52, 0x1, P4 ;  /* 0x000000345a65d211 */ /* 0x000fe200020f0eff */
[----:B------:R-:W-:Y:S01]  /*30d0*/  IMAD.SHL.U32 R90, R67, 0x8, RZ ;  /* 0x00000008435a7824 */ /* 0x000fe200078e00ff */
[----:B------:R-:W-:Y:S01]  /*30e0*/  @!P5 LEA R66, P4, R98, c[0x0][0x198], 0x1 ;  /* 0x000066006242da11 */ /* 0x000fe200078808ff */
[----:B----4-:R-:W-:-:S03]  /*30f0*/  @!P2 IMAD R103, R103, c[0x0][0x1d8], RZ ;  /* 0x000076006767aa24 */ /* 0x010fc600078e02ff */
[----:B------:R-:W-:Y:S02]  /*3100*/  @!P5 LEA.HI.X R67, R98, c[0x0][0x19c], R101, 0x1, P4 ;  /* 0x000067006243da11 */ /* 0x000fe400020f0c65 */
[----:B------:R-:W-:Y:S01]  /*3110*/  ISETP.GE.OR P4, PT, R90, R51, P0 ;  /* 0x000000335a00720c */ /* 0x000fe20000786670 */
[----:B------:R-:W-:Y:S02]  /*3120*/  @!P2 IMAD R103, R103, 0xa0, RZ ;  /* 0x000000a06767a824 */ /* 0x000fe400078e02ff */
[----:B------:R3:W4:Y:S02]  /*3130*/  @!P5 LDG.E R58, [R66.64] ;  /* 0x00000024423ad981 */ /* 0x000724000c1e1900 */
[----:B------:R-:W-:-:S05]  /*3140*/  @!P2 IMAD R92, R103, c[0x0][0x1d4], R92 ;  /* 0x00007500675caa24 */ /* 0x000fca00078e025c */
[----:B-1----:R-:W-:-:S03]  /*3150*/  @!P2 IADD3 R65, P5, R49, R92, RZ ;  /* 0x0000005c3141a210 */ /* 0x002fc60007fbe0ff */
[----:B------:R-:W4:Y:S01]  /*3160*/  @!P4 LDG.E R102, [R62.64] ;  /* 0x000000243e66c981 */ /* 0x000f22000c1e1900 */
[----:B------:R-:W-:Y:S01]  /*3170*/  @!P2 LEA.HI.X.SX32 R98, R92, R52, 0x1, P5 ;  /* 0x000000345c62a211 */ /* 0x000fe200028f0eff */
[----:B------:R-:W-:Y:S01]  /*3180*/  IMAD.SHL.U32 R92, R100, 0x8, RZ ;  /* 0x00000008645c7824 */ /* 0x000fe200078e00ff */
[----:B------:R-:W-:Y:S01]  /*3190*/  @!P2 LEA R64, P5, R65, c[0x0][0x198], 0x1 ;  /* 0x000066004140aa11 */ /* 0x000fe200078a08ff */
[----:B--2---:R-:W-:-:S03]  /*31a0*/  @!P6 IMAD R104, R104, c[0x0][0x1d8], RZ ;  /* 0x000076006868ea24 */ /* 0x004fc600078e02ff */
[----:B------:R-:W-:Y:S02]  /*31b0*/  @!P2 LEA.HI.X R65, R65, c[0x0][0x19c], R98, 0x1, P5 ;  /* 0x000067004141aa11 */ /* 0x000fe400028f0c62 */
[----:B------:R-:W-:Y:S01]  /*31c0*/  ISETP.GE.OR P5, PT, R92, R51, P0 ;  /* 0x000000335c00720c */ /* 0x000fe200007a6670 */
[----:B------:R-:W-:Y:S01]  /*31d0*/  @!P6 IMAD R101, R104, 0xa0, RZ ;  /* 0x000000a06865e824 */ /* 0x000fe200078e02ff */
[----:B------:R-:W-:Y:S01]  /*31e0*/  IADD3 R100, R100, c[0x0][0x1d4], RZ ;  /* 0x0000750064647a10 */ /* 0x000fe20007ffe0ff */
[----:B------:R1:W2:Y:S02]  /*31f0*/  @!P2 LDG.E R59, [R64.64] ;  /* 0x00000024403ba981 */ /* 0x0002a4000c1e1900 */
[----:B------:R-:W-:-:S05]  /*3200*/  @!P6 IMAD R96, R101, c[0x0][0x1d4], R96 ;  /* 0x000075006560ea24 */ /* 0x000fca00078e0260 */
[----:B---3--:R-:W-:Y:S01]  /*3210*/  @!P6 IADD3 R67, P2, R49, R96, RZ ;  /* 0x000000603143e210 */ /* 0x008fe20007f5e0ff */
[----:B------:R-:W-:Y:S02]  /*3220*/  @!P3 IMAD R94, R94, c[0x0][0x1d8], RZ ;  /* 0x000076005e5eba24 */ /* 0x000fe400078e02ff */
[----:B------:R-:W3:Y:S01]  /*3230*/  @!P5 LDG.E R103, [R62.64] ;  /* 0x000000243e67d981 */ /* 0x000ee2000c1e1900 */
[----:B------:R-:W-:Y:S01]  /*3240*/  @!P6 LEA.HI.X.SX32 R98, R96, R52, 0x1, P2 ;  /* 0x000000346062e211 */ /* 0x000fe200010f0eff */
[----:B------:R-:W-:Y:S01]  /*3250*/  IMAD.SHL.U32 R96, R100, 0x8, RZ ;  /* 0x0000000864607824 */ /* 0x000fe200078e00ff */
[----:B------:R-:W-:Y:S01]  /*3260*/  @!P6 LEA R66, P2, R67, c[0x0][0x198], 0x1 ;  /* 0x000066004342ea11 */ /* 0x000fe200078408ff */
[----:B------:R-:W-:-:S03]  /*3270*/  @!P3 IMAD R101, R94, 0xa0, RZ ;  /* 0x000000a05e65b824 */ /* 0x000fc600078e02ff */
[----:B------:R-:W-:Y:S01]  /*3280*/  @!P6 LEA.HI.X R67, R67, c[0x0][0x19c], R98, 0x1, P2 ;  /* 0x000067004343ea11 */ /* 0x000fe200010f0c62 */
[----:B------:R-:W-:Y:S01]  /*3290*/  @!P3 IMAD R88, R101, c[0x0][0x1d4], R88 ;  /* 0x000075006558ba24 */ /* 0x000fe200078e0258 */
[----:B------:R-:W-:Y:S02]  /*32a0*/  ISETP.GE.OR P2, PT, R96, R51, P0 ;  /* 0x000000336000720c */ /* 0x000fe40000746670 */
[----:B-1----:R-:W-:Y:S01]  /*32b0*/  IADD3 R65, R100, c[0x0][0x1d4], RZ ;  /* 0x0000750064417a10 */ /* 0x002fe20007ffe0ff */
[----:B------:R1:W2:Y:S01]  /*32c0*/  @!P6 LDG.E R60, [R66.64] ;  /* 0x00000024423ce981 */ /* 0x0002a2000c1e1900 */
[----:B------:R-:W-:-:S04]  /*32d0*/  @!P3 IADD3 R94, P6, R49, R88, RZ ;  /* 0x00000058315eb210 */ /* 0x000fc80007fde0ff */
[----:B------:R-:W-:Y:S01]  /*32e0*/  @!P3 LEA.HI.X.SX32 R101, R88, R52, 0x1, P6 ;  /* 0x000000345865b211 */ /* 0x000fe200030f0eff */
[----:B------:R-:W-:Y:S01]  /*32f0*/  IMAD.SHL.U32 R88, R65, 0x8, RZ ;  /* 0x0000000841587824 */ /* 0x000fe200078e00ff */
[----:B------:R-:W-:-:S03]  /*3300*/  @!P3 LEA R64, P6, R94, c[0x0][0x198], 0x1 ;  /* 0x000066005e40ba11 */ /* 0x000fc600078c08ff */
[----:B------:R-:W2:Y:S01]  /*3310*/  @!P2 LDG.E R104, [R62.64] ;  /* 0x000000243e68a981 */ /* 0x000ea2000c1e1900 */
[----:B------:R-:W-:Y:S02]  /*3320*/  @!P3 LEA.HI.X R65, R94, c[0x0][0x19c], R101, 0x1, P6 ;  /* 0x000067005e41ba11 */ /* 0x000fe400030f0c65 */
[----:B------:R-:W-:-:S13]  /*3330*/  ISETP.GE.OR P6, PT, R88, R51, P0 ;  /* 0x000000335800720c */ /* 0x000fda00007c6670 */
[----:B------:R-:W2:Y:S01]  /*3340*/  @!P6 LDG.E R94, [R62.64] ;  /* 0x000000243e5ee981 */ /* 0x000ea2000c1e1900 */
[----:B------:R-:W-:-:S06]  /*3350*/  SEL R61, R61, RZ, P1 ;  /* 0x000000ff3d3d7207 */ /* 0x000fcc0000800000 */
[----:B------:R0:W2:Y:S01]  /*3360*/  @!P3 LDG.E R61, [R64.64] ;  /* 0x00000024403db981 */ /* 0x0000a2000c1e1900 */
[----:B------:R-:W-:Y:S01]  /*3370*/  IMAD R98, R97, 0xd, R82 ;  /* 0x0000000d61627824 */ /* 0x000fe200078e0252 */
[----:B0-----:R-:W-:Y:S02]  /*3380*/  SEL R0, R0, RZ, P1 ;  /* 0x000000ff00007207 */ /* 0x001fe40000800000 */
[----:B------:R-:W-:Y:S02]  /*3390*/  SEL R69, R69, RZ, P1 ;  /* 0x000000ff45457207 */ /* 0x000fe40000800000 */
[----:B------:R-:W-:Y:S01]  /*33a0*/  SEL R68, R68, RZ, P1 ;  /* 0x000000ff44447207 */ /* 0x000fe20000800000 */
[----:B----4-:R-:W-:-:S04]  /*33b0*/  @!P4 IMAD R102, R102, c[0x0][0x1d8], RZ ;  /* 0x000076006666ca24 */ /* 0x010fc800078e02ff */
[----:B------:R-:W-:-:S04]  /*33c0*/  @!P4 IMAD R101, R102, 0xa0, RZ ;  /* 0x000000a06665c824 */ /* 0x000fc800078e02ff */
[----:B------:R-:W-:-:S05]  /*33d0*/  @!P4 IMAD R90, R101, c[0x0][0x1d4], R90 ;  /* 0x00007500655aca24 */ /* 0x000fca00078e025a */
[----:B-1----:R-:W-:-:S04]  /*33e0*/  @!P4 IADD3 R67, P3, R49, R90, RZ ;  /* 0x0000005a3143c210 */ /* 0x002fc80007f7e0ff */
[----:B------:R-:W-:Y:S02]  /*33f0*/  @!P4 LEA.HI.X.SX32 R90, R90, R52, 0x1, P3 ;  /* 0x000000345a5ac211 */ /* 0x000fe400018f0eff */
[----:B------:R-:W-:Y:S01]  /*3400*/  @!P4 LEA R66, P3, R67, c[0x0][0x198], 0x1 ;  /* 0x000066004342ca11 */ /* 0x000fe200078608ff */
[----:B---3--:R-:W-:-:S03]  /*3410*/  @!P5 IMAD R103, R103, c[0x0][0x1d8], RZ ;  /* 0x000076006767da24 */ /* 0x008fc600078e02ff */
[----:B------:R-:W-:Y:S01]  /*3420*/  @!P4 LEA.HI.X R67, R67, c[0x0][0x19c], R90, 0x1, P3 ;  /* 0x000067004343ca11 */ /* 0x000fe200018f0c5a */
[----:B------:R-:W-:Y:S02]  /*3430*/  IMAD.SHL.U32 R90, R98, 0x8, RZ ;  /* 0x00000008625a7824 */ /* 0x000fe400078e00ff */
[----:B------:R-:W-:Y:S02]  /*3440*/  @!P5 IMAD R103, R103, 0xa0, RZ ;  /* 0x000000a06767d824 */ /* 0x000fe400078e02ff */
[----:B------:R0:W3:Y:S01]  /*3450*/  @!P4 LDG.E R0, [R66.64] ;  /* 0x000000244200c981 */ /* 0x0000e2000c1e1900 */
[----:B------:R-:W-:Y:S01]  /*3460*/  ISETP.GE.OR P3, PT, R90, R51, P0 ;  /* 0x000000335a00720c */ /* 0x000fe20000766670 */
[----:B------:R-:W-:-:S05]  /*3470*/  @!P5 IMAD R92, R103, c[0x0][0x1d4], R92 ;  /* 0x00007500675cda24 */ /* 0x000fca00078e025c */
[----:B------:R-:W-:Y:S02]  /*3480*/  @!P5 IADD3 R65, P4, R49, R92, RZ ;  /* 0x0000005c3141d210 */ /* 0x000fe40007f9e0ff */
[----:B------:R-:W-:Y:S02]  /*3490*/  IADD3 R98, R98, c[0x0][0x1d4], RZ ;  /* 0x0000750062627a10 */ /* 0x000fe40007ffe0ff */
[----:B------:R-:W-:Y:S02]  /*34a0*/  @!P5 LEA.HI.X.SX32 R92, R92, R52, 0x1, P4 ;  /* 0x000000345c5cd211 */ /* 0x000fe400020f0eff */
[C---:B------:R-:W-:Y:S01]  /*34b0*/  @!P5 LEA R64, P4, R65.reuse, c[0x0][0x198], 0x1 ;  /* 0x000066004140da11 */ /* 0x040fe200078808ff */
[----:B------:R-:W4:Y:S01]  /*34c0*/  @!P3 LDG.E R100, [R62.64] ;  /* 0x000000243e64b981 */ /* 0x000f22000c1e1900 */
[----:B--2---:R-:W-:Y:S02]  /*34d0*/  @!P2 IMAD R104, R104, c[0x0][0x1d8], RZ ;  /* 0x000076006868aa24 */ /* 0x004fe400078e02ff */
[----:B------:R-:W-:Y:S01]  /*34e0*/  @!P5 LEA.HI.X R65, R65, c[0x0][0x19c], R92, 0x1, P4 ;  /* 0x000067004141da11 */ /* 0x000fe200020f0c5c */
[----:B------:R-:W-:-:S02]  /*34f0*/  IMAD.SHL.U32 R92, R98, 0x8, RZ ;  /* 0x00000008625c7824 */ /* 0x000fc400078e00ff */
[----:B------:R-:W-:Y:S02]  /*3500*/  @!P2 IMAD R101, R104, 0xa0, RZ ;  /* 0x000000a06865a824 */ /* 0x000fe400078e02ff */
[----:B------:R1:W2:Y:S01]  /*3510*/  @!P5 LDG.E R69, [R64.64] ;  /* 0x000000244045d981 */ /* 0x0002a2000c1e1900 */
[----:B------:R-:W-:Y:S01]  /*3520*/  ISETP.GE.OR P4, PT, R92, R51, P0 ;  /* 0x000000335c00720c */ /* 0x000fe20000786670 */
[----:B0-----:R-:W-:Y:S01]  /*3530*/  @!P2 IMAD R66, R101, c[0x0][0x1d4], R96 ;  /* 0x000075006542aa24 */ /* 0x001fe200078e0260 */
[----:B------:R-:W-:-:S04]  /*3540*/  IADD3 R96, R98, c[0x0][0x1d4], RZ ;  /* 0x0000750062607a10 */ /* 0x000fc80007ffe0ff */
[----:B------:R-:W-:Y:S01]  /*3550*/  @!P2 IADD3 R67, P5, R49, R66, RZ ;  /* 0x000000423143a210 */ /* 0x000fe20007fbe0ff */
[----:B------:R-:W-:-:S03]  /*3560*/  @!P6 IMAD R94, R94, c[0x0][0x1d8], RZ ;  /* 0x000076005e5eea24 */ /* 0x000fc600078e02ff */
[----:B------:R-:W-:Y:S01]  /*3570*/  @!P2 LEA.HI.X.SX32 R98, R66, R52, 0x1, P5 ;  /* 0x000000344262a211 */ /* 0x000fe200028f0eff */
[----:B------:R-:W-:Y:S01]  /*3580*/  IMAD.SHL.U32 R96, R96, 0x8, RZ ;  /* 0x0000000860607824 */ /* 0x000fe200078e00ff */
[C---:B------:R-:W-:Y:S01]  /*3590*/  @!P2 LEA R66, P5, R67.reuse, c[0x0][0x198], 0x1 ;  /* 0x000066004342aa11 */ /* 0x040fe200078a08ff */
[----:B------:R-:W-:Y:S01]  /*35a0*/  @!P6 IMAD R101, R94, 0xa0, RZ ;  /* 0x000000a05e65e824 */ /* 0x000fe200078e02ff */
[----:B------:R-:W2:Y:S02]  /*35b0*/  @!P4 LDG.E R102, [R62.64] ;  /* 0x000000243e66c981 */ /* 0x000ea4000c1e1900 */
[----:B------:R-:W-:Y:S01]  /*35c0*/  @!P2 LEA.HI.X R67, R67, c[0x0][0x19c], R98, 0x1, P5 ;  /* 0x000067004343aa11 */ /* 0x000fe200028f0c62 */
[----:B------:R-:W-:Y:S01]  /*35d0*/  @!P6 IMAD R88, R101, c[0x0][0x1d4], R88 ;  /* 0x000075006558ea24 */ /* 0x000fe200078e0258 */
[----:B------:R-:W-:Y:S01]  /*35e0*/  ISETP.GE.OR P5, PT, R96, R51, P0 ;  /* 0x000000336000720c */ /* 0x000fe200007a6670 */
[----:B------:R-:W-:Y:S02]  /*35f0*/  IMAD R98, R97, 0x10, R82 ;  /* 0x0000001061627824 */ /* 0x000fe400078e0252 */
[----:B------:R0:W3:Y:S01]  /*3600*/  @!P2 LDG.E R68, [R66.64] ;  /* 0x000000244244a981 */ /* 0x0000e2000c1e1900 */
[----:B-1----:R-:W-:-:S04]  /*3610*/  @!P6 IADD3 R65, P2, R49, R88, RZ ;  /* 0x000000583141e210 */ /* 0x002fc80007f5e0ff */
[----:B------:R-:W-:Y:S01]  /*3620*/  @!P6 LEA.HI.X.SX32 R94, R88, R52, 0x1, P2 ;  /* 0x00000034585ee211 */ /* 0x000fe200010f0eff */
[----:B------:R-:W-:Y:S01]  /*3630*/  IMAD.SHL.U32 R88, R98, 0x8, RZ ;  /* 0x0000000862587824 */ /* 0x000fe200078e00ff */
[----:B------:R-:W-:-:S03]  /*3640*/  @!P6 LEA R64, P2, R65, c[0x0][0x198], 0x1 ;  /* 0x000066004140ea11 */ /* 0x000fc600078408ff */
[----:B------:R-:W3:Y:S01]  /*3650*/  @!P5 LDG.E R103, [R62.64] ;  /* 0x000000243e67d981 */ /* 0x000ee2000c1e1900 */
[----:B------:R-:W-:Y:S02]  /*3660*/  @!P6 LEA.HI.X R65, R65, c[0x0][0x19c], R94, 0x1, P2 ;  /* 0x000067004141ea11 */ /* 0x000fe400010f0c5e */
[----:B------:R-:W-:-:S13]  /*3670*/  ISETP.GE.OR P2, PT, R88, R51, P0 ;  /* 0x000000335800720c */ /* 0x000fda0000746670 */
[----:B------:R-:W3:Y:S01]  /*3680*/  @!P2 LDG.E R94, [R62.64] ;  /* 0x000000243e5ea981 */ /* 0x000ee2000c1e1900 */
[----:B------:R-:W-:-:S06]  /*3690*/  SEL R71, R71, RZ, P1 ;  /* 0x000000ff47477207 */ /* 0x000fcc0000800000 */
[----:B------:R1:W3:Y:S01]  /*36a0*/  @!P6 LDG.E R71, [R64.64] ;  /* 0x000000244047e981 */ /* 0x0002e2000c1e1900 */
[----:B------:R-:W-:Y:S02]  /*36b0*/  IADD3 R98, R98, c[0x0][0x1d4], RZ ;  /* 0x0000750062627a10 */ /* 0x000fe40007ffe0ff */
[----:B------:R-:W-:Y:S02]  /*36c0*/  SEL R73, R73, RZ, P1 ;  /* 0x000000ff49497207 */ /* 0x000fe40000800000 */
[----:B------:R-:W-:Y:S02]  /*36d0*/  SEL R93, R93, RZ, P1 ;  /* 0x000000ff5d5d7207 */ /* 0x000fe40000800000 */
[----:B------:R-:W-:Y:S01]  /*36e0*/  SEL R79, R79, RZ, P1 ;  /* 0x000000ff4f4f7207 */ /* 0x000fe20000800000 */
[----:B----4-:R-:W-:-:S04]  /*36f0*/  @!P3 IMAD R100, R100, c[0x0][0x1d8], RZ ;  /* 0x000076006464ba24 */ /* 0x010fc800078e02ff */
[----:B------:R-:W-:-:S04]  /*3700*/  @!P3 IMAD R101, R100, 0xa0, RZ ;  /* 0x000000a06465b824 */ /* 0x000fc800078e02ff */
[----:B------:R-:W-:-:S05]  /*3710*/  @!P3 IMAD R90, R101, c[0x0][0x1d4], R90 ;  /* 0x00007500655aba24 */ /* 0x000fca00078e025a */
[----:B0-----:R-:W-:-:S04]  /*3720*/  @!P3 IADD3 R67, P6, R49, R90, RZ ;  /* 0x0000005a3143b210 */ /* 0x001fc80007fde0ff */
[----:B------:R-:W-:Y:S02]  /*3730*/  @!P3 LEA.HI.X.SX32 R90, R90, R52, 0x1, P6 ;  /* 0x000000345a5ab211 */ /* 0x000fe400030f0eff */
[----:B------:R-:W-:Y:S01]  /*3740*/  @!P3 LEA R66, P6, R67, c[0x0][0x198], 0x1 ;  /* 0x000066004342ba11 */ /* 0x000fe200078c08ff */
[----:B--2---:R-:W-:-:S03]  /*3750*/  @!P4 IMAD R102, R102, c[0x0][0x1d8], RZ ;  /* 0x000076006666ca24 */ /* 0x004fc600078e02ff */
[----:B------:R-:W-:Y:S01]  /*3760*/  @!P3 LEA.HI.X R67, R67, c[0x0][0x19c], R90, 0x1, P6 ;  /* 0x000067004343ba11 */ /* 0x000fe200030f0c5a */
[----:B------:R-:W-:Y:S02]  /*3770*/  IMAD.SHL.U32 R90, R98, 0x8, RZ ;  /* 0x00000008625a7824 */ /* 0x000fe400078e00ff */
[----:B------:R-:W-:Y:S02]  /*3780*/  @!P4 IMAD R101, R102, 0xa0, RZ ;  /* 0x000000a06665c824 */ /* 0x000fe400078e02ff */
[----:B------:R0:W2:Y:S01]  /*3790*/  @!P3 LDG.E R73, [R66.64] ;  /* 0x000000244249b981 */ /* 0x0000a2000c1e1900 */
[----:B------:R-:W-:Y:S01]  /*37a0*/  ISETP.GE.OR P6, PT, R90, R51, P0 ;  /* 0x000000335a00720c */ /* 0x000fe200007c6670 */
[----:B------:R-:W-:Y:S01]  /*37b0*/  @!P4 IMAD R92, R101, c[0x0][0x1d4], R92 ;  /* 0x00007500655cca24 */ /* 0x000fe200078e025c */
[----:B------:R-:W-:-:S04]  /*37c0*/  IADD3 R98, R98, c[0x0][0x1d4], RZ ;  /* 0x0000750062627a10 */ /* 0x000fc80007ffe0ff */
[----:B-1----:R-:W-:Y:S01]  /*37d0*/  @!P4 IADD3 R65, P3, R49, R92, RZ ;  /* 0x0000005c3141c210 */ /* 0x002fe20007f7e0ff */
[----:B------:R-:W-:Y:S02]  /*37e0*/  IMAD.SHL.U32 R98, R98, 0x8, RZ ;  /* 0x0000000862627824 */ /* 0x000fe400078e00ff */
[----:B---3--:R-:W-:Y:S01]  /*37f0*/  @!P5 IMAD R103, R103, c[0x0][0x1d8], RZ ;  /* 0x000076006767da24 */ /* 0x008fe200078e02ff */
[----:B------:R-:W-:Y:S02]  /*3800*/  @!P4 LEA.HI.X.SX32 R92, R92, R52, 0x1, P3 ;  /* 0x000000345c5cc211 */ /* 0x000fe400018f0eff */
[----:B------:R-:W-:Y:S01]  /*3810*/  @!P4 LEA R64, P3, R65, c[0x0][0x198], 0x1 ;  /* 0x000066004140ca11 */ /* 0x000fe200078608ff */
[----:B------:R-:W-:Y:S01]  /*3820*/  @!P5 IMAD R103, R103, 0xa0, RZ ;  /* 0x000000a06767d824 */ /* 0x000fe200078e02ff */
[----:B------:R-:W3:Y:S02]  /*3830*/  @!P6 LDG.E R102, [R62.64] ;  /* 0x000000243e66e981 */ /* 0x000ee4000c1e1900 */
[----:B------:R-:W-:Y:S01]  /*3840*/  @!P4 LEA.HI.X R65, R65, c[0x0][0x19c], R92, 0x1, P3 ;  /* 0x000067004141ca11 */ /* 0x000fe200018f0c5c */
[----:B------:R-:W-:Y:S01]  /*3850*/  @!P5 IMAD R96, R103, c[0x0][0x1d4], R96 ;  /* 0x000075006760da24 */ /* 0x000fe200078e0260 */
[----:B------:R-:W-:Y:S01]  /*3860*/  ISETP.GE.OR P3, PT, R98, R51, P0 ;  /* 0x000000336200720c */ /* 0x000fe20000766670 */
[----:B------:R-:W-:-:S02]  /*3870*/  IMAD R100, R97, 0x13, R82 ;  /* 0x0000001361647824 */ /* 0x000fc400078e0252 */
[----:B------:R1:W4:Y:S01]  /*3880*/  @!P4 LDG.E R93, [R64.64] ;  /* 0x00000024405dc981 */ /* 0x000322000c1e1900 */
[----:B0-----:R-:W-:Y:S01]  /*3890*/  @!P5 IADD3 R67, P4, R49, R96, RZ ;  /* 0x000000603143d210 */ /* 0x001fe20007f9e0ff */
[----:B------:R-:W-:-:S03]  /*38a0*/  @!P2 IMAD R94, R94, c[0x0][0x1d8], RZ ;  /* 0x000076005e5eaa24 */ /* 0x000fc600078e02ff */
[----:B------:R-:W-:Y:S01]  /*38b0*/  @!P5 LEA.HI.X.SX32 R96, R96, R52, 0x1, P4 ;  /* 0x000000346060d211 */ /* 0x000fe200020f0eff */
[----:B------:R-:W-:Y:S01]  /*38c0*/  IMAD.SHL.U32 R92, R100, 0x8, RZ ;  /* 0x00000008645c7824 */ /* 0x000fe200078e00ff */
[C---:B------:R-:W-:Y:S01]  /*38d0*/  @!P5 LEA R66, P4, R67.reuse, c[0x0][0x198], 0x1 ;  /* 0x000066004342da11 */ /* 0x040fe200078808ff */
[----:B------:R-:W-:Y:S02]  /*38e0*/  @!P2 IMAD R101, R94, 0xa0, RZ ;  /* 0x000000a05e65a824 */ /* 0x000fe400078e02ff */
[----:B------:R-:W2:Y:S01]  /*38f0*/  @!P3 LDG.E R103, [R62.64] ;  /* 0x000000243e67b981 */ /* 0x000ea2000c1e1900 */
[----:B------:R-:W-:Y:S01]  /*3900*/  @!P5 LEA.HI.X R67, R67, c[0x0][0x19c], R96, 0x1, P4 ;  /* 0x000067004343da11 */ /* 0x000fe200020f0c60 */
[----:B------:R-:W-:Y:S01]  /*3910*/  @!P2 IMAD R88, R101, c[0x0][0x1d4], R88 ;  /* 0x000075006558aa24 */ /* 0x000fe200078e0258 */
[----:B------:R-:W-:Y:S02]  /*3920*/  ISETP.GE.OR P4, PT, R92, R51, P0 ;  /* 0x000000335c00720c */ /* 0x000fe40000786670 */
[----:B------:R-:W-:Y:S01]  /*3930*/  IADD3 R96, R100, c[0x0][0x1d4], RZ ;  /* 0x0000750064607a10 */ /* 0x000fe20007ffe0ff */
[----:B------:R0:W4:Y:S01]  /*3940*/  @!P5 LDG.E R79, [R66.64] ;  /* 0x00000024424fd981 */ /* 0x000122000c1e1900 */
[----:B-1----:R-:W-:-:S04]  /*3950*/  @!P2 IADD3 R65, P5, R49, R88, RZ ;  /* 0x000000583141a210 */ /* 0x002fc80007fbe0ff */
[----:B------:R-:W-:Y:S01]  /*3960*/  @!P2 LEA.HI.X.SX32 R94, R88, R52, 0x1, P5 ;  /* 0x00000034585ea211 */ /* 0x000fe200028f0eff */
[----:B------:R-:W-:Y:S01]  /*3970*/  IMAD.SHL.U32 R88, R96, 0x8, RZ ;  /* 0x0000000860587824 */ /* 0x000fe200078e00ff */
[----:B------:R-:W-:-:S03]  /*3980*/  @!P2 LEA R64, P5, R65, c[0x0][0x198], 0x1 ;  /* 0x000066004140aa11 */ /* 0x000fc600078a08ff */
[----:B------:R-:W4:Y:S01]  /*3990*/  @!P4 LDG.E R101, [R62.64] ;  /* 0x000000243e65c981 */ /* 0x000f22000c1e1900 */
[----:B------:R-:W-:Y:S02]  /*39a0*/  @!P2 LEA.HI.X R65, R65, c[0x0][0x19c], R94, 0x1, P5 ;  /* 0x000067004141aa11 */ /* 0x000fe400028f0c5e */
[----:B------:R-:W-:-:S13]  /*39b0*/  ISETP.GE.OR P5, PT, R88, R51, P0 ;  /* 0x000000335800720c */ /* 0x000fda00007a6670 */
[----:B------:R-:W4:Y:S01]  /*39c0*/  @!P5 LDG.E R94, [R62.64] ;  /* 0x000000243e5ed981 */ /* 0x000f22000c1e1900 */
[----:B------:R-:W-:-:S06]  /*39d0*/  SEL R72, R72, RZ, P1 ;  /* 0x000000ff48487207 */ /* 0x000fcc0000800000 */
[----:B------:R1:W4:Y:S01]  /*39e0*/  @!P2 LDG.E R72, [R64.64] ;  /* 0x000000244048a981 */ /* 0x000322000c1e1900 */
[----:B------:R-:W-:Y:S02]  /*39f0*/  IADD3 R96, R96, c[0x0][0x1d4], RZ ;  /* 0x0000750060607a10 */ /* 0x000fe40007ffe0ff */
[----:B------:R-:W-:-:S03]  /*3a00*/  SEL R75, R75, RZ, P1 ;  /* 0x000000ff4b4b7207 */ /* 0x000fc60000800000 */
[----:B------:R-:W-:Y:S02]  /*3a10*/  IMAD.SHL.U32 R96, R96, 0x8, RZ ;  /* 0x0000000860607824 */ /* 0x000fe400078e00ff */
[----:B------:R-:W-:Y:S01]  /*3a20*/  IMAD R100, R97, 0x16, R82 ;  /* 0x0000001661647824 */ /* 0x000fe200078e0252 */
[----:B------:R-:W-:Y:S02]  /*3a30*/  SEL R70, R70, RZ, P1 ;  /* 0x000000ff46467207 */ /* 0x000fe40000800000 */
[----:B------:R-:W-:Y:S01]  /*3a40*/  SEL R77, R77, RZ, P1 ;  /* 0x000000ff4d4d7207 */ /* 0x000fe20000800000 */
[----:B---3--:R-:W-:-:S04]  /*3a50*/  @!P6 IMAD R102, R102, c[0x0][0x1d8], RZ ;  /* 0x000076006666ea24 */ /* 0x008fc800078e02ff */
[----:B0-----:R-:W-:-:S04]  /*3a60*/  @!P6 IMAD R67, R102, 0xa0, RZ ;  /* 0x000000a06643e824 */ /* 0x001fc800078e02ff */
[----:B------:R-:W-:-:S05]  /*3a70*/  @!P6 IMAD R90, R67, c[0x0][0x1d4], R90 ;  /* 0x00007500435aea24 */ /* 0x000fca00078e025a */
[----:B------:R-:W-:Y:S01]  /*3a80*/  @!P6 IADD3 R67, P2, R49, R90, RZ ;  /* 0x0000005a3143e210 */ /* 0x000fe20007f5e0ff */
[----:B--2---:R-:W-:-:S03]  /*3a90*/  @!P3 IMAD R103, R103, c[0x0][0x1d8], RZ ;  /* 0x000076006767ba24 */ /* 0x004fc600078e02ff */
[----:B------:R-:W-:Y:S02]  /*3aa0*/  @!P6 LEA.HI.X.SX32 R90, R90, R52, 0x1, P2 ;  /* 0x000000345a5ae211 */ /* 0x000fe400010f0eff */
[----:B------:R-:W-:Y:S01]  /*3ab0*/  @!P6 LEA R66, P2, R67, c[0x0][0x198], 0x1 ;  /* 0x000066004342ea11 */ /* 0x000fe200078408ff */
[----:B------:R-:W-:-:S03]  /*3ac0*/  @!P3 IMAD R103, R103, 0xa0, RZ ;  /* 0x000000a06767b824 */ /* 0x000fc600078e02ff */
[----:B------:R-:W-:Y:S01]  /*3ad0*/  @!P6 LEA.HI.X R67, R67, c[0x0][0x19c], R90, 0x1, P2 ;  /* 0x000067004343ea11 */ /* 0x000fe200010f0c5a */
[----:B------:R-:W-:-:S04]  /*3ae0*/  @!P3 IMAD R98, R103, c[0x0][0x1d4], R98 ;  /* 0x000075006762ba24 */ /* 0x000fc800078e0262 */
[----:B------:R0:W2:Y:S01]  /*3af0*/  @!P6 LDG.E R75, [R66.64] ;  /* 0x00000024424be981 */ /* 0x0000a2000c1e1900 */
[----:B------:R-:W-:Y:S02]  /*3b00*/  ISETP.GE.OR P6, PT, R96, R51, P0 ;  /* 0x000000336000720c */ /* 0x000fe400007c6670 */
[----:B-1----:R-:W-:Y:S01]  /*3b10*/  @!P3 IADD3 R65, P2, R49, R98, RZ ;  /* 0x000000623141b210 */ /* 0x002fe20007f5e0ff */
[----:B----4-:R-:W-:Y:S02]  /*3b20*/  @!P4 IMAD R101, R101, c[0x0][0x1d8], RZ ;  /* 0x000076006565ca24 */ /* 0x010fe400078e02ff */
[----:B------:R-:W-:Y:S01]  /*3b30*/  IMAD.SHL.U32 R90, R100, 0x8, RZ ;  /* 0x00000008645a7824 */ /* 0x000fe200078e00ff */
[----:B------:R-:W-:Y:S01]  /*3b40*/  @!P3 LEA.HI.X.SX32 R98, R98, R52, 0x1, P2 ;  /* 0x000000346262b211 */ /* 0x000fe200010f0eff */
[----:B------:R-:W-:Y:S01]  /*3b50*/  @!P4 IMAD R101, R101, 0xa0, RZ ;  /* 0x000000a06565c824 */ /* 0x000fe200078e02ff */
[----:B------:R-:W-:-:S03]  /*3b60*/  @!P3 LEA R64, P2, R65, c[0x0][0x198], 0x1 ;  /* 0x000066004140ba11 */ /* 0x000fc600078408ff */
[----:B------:R-:W-:Y:S01]  /*3b70*/  @!P4 IMAD R92, R101, c[0x0][0x1d4], R92 ;  /* 0x00007500655cca24 */ /* 0x000fe200078e025c */
[----:B------:R-:W-:Y:S01]  /*3b80*/  @!P3 LEA.HI.X R65, R65, c[0x0][0x19c], R98, 0x1, P2 ;  /* 0x000067004141ba11 */ /* 0x000fe200010f0c62 */
[----:B------:R-:W3:Y:S01]  /*3b90*/  @!P6 LDG.E R102, [R62.64] ;  /* 0x000000243e66e981 */ /* 0x000ee2000c1e1900 */
[----:B------:R-:W-:Y:S02]  /*3ba0*/  ISETP.GE.OR P2, PT, R90, R51, P0 ;  /* 0x000000335a00720c */ /* 0x000fe40000746670 */
[----:B------:R-:W-:Y:S01]  /*3bb0*/  IADD3 R100, R100, c[0x0][0x1d4], RZ ;  /* 0x0000750064647a10 */ /* 0x000fe20007ffe0ff */
        /* <DEDUP_REMOVED lines=9> */
[----:B-1----:R-:W-:Y:S01]  /*3c50*/  @!P5 IMAD R64, R101, c[0x0][0x1d4], R88 ;  /* 0x000075006540da24 */ /* 0x002fe200078e0258 */
[----:B------:R-:W-:Y:S02]  /*3c60*/  ISETP.GE.OR P3, PT, R92, R51, P0 ;  /* 0x000000335c00720c */ /* 0x000fe40000766670 */
[----:B------:R-:W-:Y:S01]  /*3c70*/  IADD3 R88, R100, c[0x0][0x1d4], RZ ;  /* 0x0000750064587a10 */ /* 0x000fe20007ffe0ff */
[----:B------:R0:W4:Y:S01]  /*3c80*/  @!P4 LDG.E R77, [R66.64] ;  /* 0x00000024424dc981 */ /* 0x000122000c1e1900 */
[----:B------:R-:W-:-:S03]  /*3c90*/  @!P5 IADD3 R65, P4, R49, R64, RZ ;  /* 0x000000403141d210 */ /* 0x000fc60007f9e0ff */
[----:B------:R-:W-:Y:S01]  /*3ca0*/  IMAD.SHL.U32 R88, R88, 0x8, RZ ;  /* 0x0000000858587824 */ /* 0x000fe200078e00ff */
[----:B------:R-:W-:Y:S02]  /*3cb0*/  @!P5 LEA.HI.X.SX32 R94, R64, R52, 0x1, P4 ;  /* 0x00000034405ed211 */ /* 0x000fe400020f0eff */
[----:B------:R-:W-:-:S03]  /*3cc0*/  @!P5 LEA R64, P4, R65, c[0x0][0x198], 0x1 ;  /* 0x000066004140da11 */ /* 0x000fc600078808ff */
[----:B------:R-:W4:Y:S01]  /*3cd0*/  @!P3 LDG.E R100, [R62.64] ;  /* 0x000000243e64b981 */ /* 0x000f22000c1e1900 */
[----:B------:R-:W-:Y:S02]  /*3ce0*/  @!P5 LEA.HI.X R65, R65, c[0x0][0x19c], R94, 0x1, P4 ;  /* 0x000067004141da11 */ /* 0x000fe400020f0c5e */
[----:B------:R-:W-:-:S13]  /*3cf0*/  ISETP.GE.OR P4, PT, R88, R51, P0 ;  /* 0x000000335800720c */ /* 0x000fda0000786670 */
[----:B------:R-:W4:Y:S01]  /*3d00*/  @!P4 LDG.E R104, [R62.64] ;  /* 0x000000243e68c981 */ /* 0x000f22000c1e1900 */
[----:B------:R-:W-:-:S06]  /*3d10*/  SEL R76, R76, RZ, P1 ;  /* 0x000000ff4c4c7207 */ /* 0x000fcc0000800000 */
[----:B------:R1:W4:Y:S01]  /*3d20*/  @!P5 LDG.E R76, [R64.64] ;  /* 0x00000024404cd981 */ /* 0x000322000c1e1900 */
[----:B------:R-:W-:Y:S01]  /*3d30*/  IMAD R98, R97, 0x19, R82 ;  /* 0x0000001961627824 */ /* 0x000fe200078e0252 */
[----:B------:R-:W-:Y:S02]  /*3d40*/  SEL R95, R95, RZ, P1 ;  /* 0x000000ff5f5f7207 */ /* 0x000fe40000800000 */
[----:B------:R-:W-:Y:S02]  /*3d50*/  SEL R74, R74, RZ, P1 ;  /* 0x000000ff4a4a7207 */ /* 0x000fe40000800000 */
[----:B------:R-:W-:Y:S01]  /*3d60*/  SEL R81, R81, RZ, P1 ;  /* 0x000000ff51517207 */ /* 0x000fe20000800000 */
[----:B---3--:R-:W-:-:S04]  /*3d70*/  @!P6 IMAD R102, R102, c[0x0][0x1d8], RZ ;  /* 0x000076006666ea24 */ /* 0x008fc800078e02ff */
[----:B0-----:R-:W-:-:S04]  /*3d80*/  @!P6 IMAD R67, R102, 0xa0, RZ ;  /* 0x000000a06643e824 */ /* 0x001fc800078e02ff */
[----:B------:R-:W-:Y:S02]  /*3d90*/  @!P6 IMAD R96, R67, c[0x0][0x1d4], R96 ;  /* 0x000075004360ea24 */ /* 0x000fe400078e0260 */
[----:B--2---:R-:W-:-:S03]  /*3da0*/  @!P2 IMAD R103, R103, c[0x0][0x1d8], RZ ;  /* 0x000076006767aa24 */ /* 0x004fc600078e02ff */
[----:B------:R-:W-:Y:S01]  /*3db0*/  @!P6 IADD3 R67, P5, R49, R96, RZ ;  /* 0x000000603143e210 */ /* 0x000fe20007fbe0ff */
[----:B------:R-:W-:-:S03]  /*3dc0*/  @!P2 IMAD R103, R103, 0xa0, RZ ;  /* 0x000000a06767a824 */ /* 0x000fc600078e02ff */
[----:B------:R-:W-:Y:S02]  /*3dd0*/  @!P6 LEA.HI.X.SX32 R96, R96, R52, 0x1, P5 ;  /* 0x000000346060e211 */ /* 0x000fe400028f0eff */
[----:B------:R-:W-:Y:S01]  /*3de0*/  @!P6 LEA R66, P5, R67, c[0x0][0x198], 0x1 ;  /* 0x000066004342ea11 */ /* 0x000fe200078a08ff */
[----:B------:R-:W-:-:S03]  /*3df0*/  @!P2 IMAD R94, R103, c[0x0][0x1d4], R90 ;  /* 0x00007500675eaa24 */ /* 0x000fc600078e025a */
[----:B------:R-:W-:Y:S02]  /*3e00*/  @!P6 LEA.HI.X R67, R67, c[0x0][0x19c], R96, 0x1, P5 ;  /* 0x000067004343ea11 */ /* 0x000fe400028f0c60 */
[----:B-1----:R-:W-:Y:S01]  /*3e10*/  @!P2 IADD3 R65, P5, R49, R94, RZ ;  /* 0x0000005e3141a210 */ /* 0x002fe20007fbe0ff */
[----:B----4-:R-:W-:-:S03]  /*3e20*/  @!P3 IMAD R100, R100, c[0x0][0x1d8], RZ ;  /* 0x000076006464ba24 */ /* 0x010fc600078e02ff */
[----:B------:R-:W-:Y:S01]  /*3e30*/  @!P2 LEA.HI.X.SX32 R94, R94, R52, 0x1, P5 ;  /* 0x000000345e5ea211 */ /* 0x000fe200028f0eff */
[----:B------:R-:W-:Y:S01]  /*3e40*/  IMAD.SHL.U32 R90, R98, 0x8, RZ ;  /* 0x00000008625a7824 */ /* 0x000fe200078e00ff */
[C---:B------:R-:W-:Y:S01]  /*3e50*/  @!P2 LEA R64, P5, R65.reuse, c[0x0][0x198], 0x1 ;  /* 0x000066004140aa11 */ /* 0x040fe200078a08ff */
[----:B------:R-:W-:Y:S01]  /*3e60*/  @!P3 IMAD R101, R100, 0xa0, RZ ;  /* 0x000000a06465b824 */ /* 0x000fe200078e02ff */
[----:B------:R0:W2:Y:S01]  /*3e70*/  @!P6 LDG.E R95, [R66.64] ;  /* 0x00000024425fe981 */ /* 0x0000a2000c1e1900 */
[----:B------:R-:W-:Y:S02]  /*3e80*/  IADD3 R98, R98, c[0x0][0x1d4], RZ ;  /* 0x0000750062627a10 */ /* 0x000fe40007ffe0ff */
[----:B------:R-:W-:Y:S01]  /*3e90*/  @!P2 LEA.HI.X R65, R65, c[0x0][0x19c], R94, 0x1, P5 ;  /* 0x000067004141aa11 */ /* 0x000fe200028f0c5e */
[----:B------:R-:W-:Y:S01]  /*3ea0*/  @!P3 IMAD R92, R101, c[0x0][0x1d4], R92 ;  /* 0x00007500655cba24 */ /* 0x000fe200078e025c */
[----:B------:R-:W-:Y:S01]  /*3eb0*/  ISETP.GE.OR P6, PT, R90, R51, P0 ;  /* 0x000000335a00720c */ /* 0x000fe200007c6670 */
[----:B------:R-:W-:-:S02]  /*3ec0*/  IMAD.SHL.U32 R100, R98, 0x8, RZ ;  /* 0x0000000862647824 */ /* 0x000fc400078e00ff */
[----:B------:R1:W3:Y:S01]  /*3ed0*/  @!P2 LDG.E R74, [R64.64] ;  /* 0x00000024404aa981 */ /* 0x0002e2000c1e1900 */
[----:B------:R-:W-:Y:S01]  /*3ee0*/  @!P3 IADD3 R94, P2, R49, R92, RZ ;  /* 0x0000005c315eb210 */ /* 0x000fe20007f5e0ff */
[----:B------:R-:W-:Y:S01]  /*3ef0*/  @!P4 IMAD R104, R104, c[0x0][0x1d8], RZ ;  /* 0x000076006868ca24 */ /* 0x000fe200078e02ff */
[----:B0-----:R-:W-:Y:S02]  /*3f00*/  IADD3 R67, R98, c[0x0][0x1d4], RZ ;  /* 0x0000750062437a10 */ /* 0x001fe40007ffe0ff */
[----:B------:R-:W-:Y:S01]  /*3f10*/  @!P3 LEA.HI.X.SX32 R101, R92, R52, 0x1, P2 ;  /* 0x000000345c65b211 */ /* 0x000fe200010f0eff */
[----:B------:R-:W-:Y:S01]  /*3f20*/  @!P4 IMAD R103, R104, 0xa0, RZ ;  /* 0x000000a06867c824 */ /* 0x000fe200078e02ff */
[----:B------:R-:W-:Y:S02]  /*3f30*/  ISETP.GE.OR P5, PT, R100, R51, P0 ;  /* 0x000000336400720c */ /* 0x000fe400007a6670 */
[----:B------:R-:W-:Y:S01]  /*3f40*/  @!P3 LEA R66, P2, R94, c[0x0][0x198], 0x1 ;  /* 0x000066005e42ba11 */ /* 0x000fe200078408ff */
[----:B------:R-:W4:Y:S01]  /*3f50*/  @!P6 LDG.E R96, [R62.64] ;  /* 0x000000243e60e981 */ /* 0x000f22000c1e1900 */
[----:B------:R-:W-:-:S02]  /*3f60*/  IMAD.SHL.U32 R92, R67, 0x8, RZ ;  /* 0x00000008435c7824 */ /* 0x000fc400078e00ff */
[----:B------:R-:W-:Y:S01]  /*3f70*/  @!P3 LEA.HI.X R67, R94, c[0x0][0x19c], R101, 0x1, P2 ;  /* 0x000067005e43ba11 */ /* 0x000fe200010f0c65 */
[----:B------:R-:W-:Y:S02]  /*3f80*/  @!P4 IMAD R88, R103, c[0x0][0x1d4], R88 ;  /* 0x000075006758ca24 */ /* 0x000fe400078e0258 */
[----:B------:R-:W-:Y:S02]  /*3f90*/  ISETP.GE.OR P2, PT, R92, R51, P0 ;  /* 0x000000335c00720c */ /* 0x000fe40000746670 */
[----:B------:R0:W2:Y:S01]  /*3fa0*/  @!P3 LDG.E R81, [R66.64] ;  /* 0x000000244251b981 */ /* 0x0000a2000c1e1900 */
[----:B-1----:R-:W-:-:S03]  /*3fb0*/  @!P4 IADD3 R65, P3, R49, R88, RZ ;  /* 0x000000583141c210 */ /* 0x002fc60007f7e0ff */
[----:B------:R-:W2:Y:S01]  /*3fc0*/  @!P5 LDG.E R98, [R62.64] ;  /* 0x000000243e62d981 */ /* 0x000ea2000c1e1900 */
[----:B------:R-:W-:Y:S01]  /*3fd0*/  @!P4 LEA.HI.X.SX32 R94, R88, R52, 0x1, P3 ;  /* 0x00000034585ec211 */ /* 0x000fe200018f0eff */
[----:B------:R-:W-:Y:S01]  /*3fe0*/  IMAD.SHL.U32 R88, R82, 0x8, RZ ;  /* 0x0000000852587824 */ /* 0x000fe200078e00ff */
[----:B------:R-:W-:-:S04]  /*3ff0*/  @!P4 LEA R64, P3, R65, c[0x0][0x198], 0x1 ;  /* 0x000066004140ca11 */ /* 0x000fc800078608ff */
[----:B------:R-:W-:Y:S01]  /*4000*/  @!P4 LEA.HI.X R65, R65, c[0x0][0x19c], R94, 0x1, P3 ;  /* 0x000067004141ca11 */ /* 0x000fe200018f0c5e */
[----:B------:R-:W3:Y:S01]  /*4010*/  @!P2 LDG.E R102, [R62.64] ;  /* 0x000000243e66a981 */ /* 0x000ee2000c1e1900 */
[----:B------:R-:W-:-:S13]  /*4020*/  ISETP.GE.OR P3, PT, R88, R51, P0 ;  /* 0x000000335800720c */ /* 0x000fda0000766670 */
[----:B------:R-:W3:Y:S01]  /*4030*/  @!P3 LDG.E R94, [R62.64] ;  /* 0x000000243e5eb981 */ /* 0x000ee2000c1e1900 */
[----:B------:R-:W-:-:S06]  /*4040*/  SEL R78, R78, RZ, P1 ;  /* 0x000000ff4e4e7207 */ /* 0x000fcc0000800000 */
[----:B------:R1:W3:Y:S01]  /*4050*/  @!P4 LDG.E R78, [R64.64] ;  /* 0x00000024404ec981 */ /* 0x0002e2000c1e1900 */
[----:B------:R-:W-:Y:S02]  /*4060*/  SEL R85, R85, RZ, P1 ;  /* 0x000000ff55557207 */ /* 0x000fe40000800000 */
[----:B------:R-:W-:Y:S02]  /*4070*/  SEL R80, R80, RZ, P1 ;  /* 0x000000ff50507207 */ /* 0x000fe40000800000 */
[----:B------:R-:W-:Y:S01]  /*4080*/  SEL R89, R89, RZ, P1 ;  /* 0x000000ff59597207 */ /* 0x000fe20000800000 */
[----:B----4-:R-:W-:-:S04]  /*4090*/  @!P6 IMAD R96, R96, c[0x0][0x1d8], RZ ;  /* 0x000076006060ea24 */ /* 0x010fc800078e02ff */
[----:B------:R-:W-:-:S04]  /*40a0*/  @!P6 IMAD R101, R96, 0xa0, RZ ;  /* 0x000000a06065e824 */ /* 0x000fc800078e02ff */
[----:B------:R-:W-:Y:S02]  /*40b0*/  @!P6 IMAD R90, R101, c[0x0][0x1d4], R90 ;  /* 0x00007500655aea24 */ /* 0x000fe400078e025a */
[----:B--2---:R-:W-:-:S03]  /*40c0*/  @!P5 IMAD R98, R98, c[0x0][0x1d8], RZ ;  /* 0x000076006262da24 */ /* 0x004fc600078e02ff */
[----:B0-----:R-:W-:Y:S01]  /*40d0*/  @!P6 IADD3 R67, P4, R49, R90, RZ ;  /* 0x0000005a3143e210 */ /* 0x001fe20007f9e0ff */
[----:B------:R-:W-:-:S03]  /*40e0*/  @!P5 IMAD R101, R98, 0xa0, RZ ;  /* 0x000000a06265d824 */ /* 0x000fc600078e02ff */
[----:B------:R-:W-:Y:S02]  /*40f0*/  @!P6 LEA.HI.X.SX32 R96, R90, R52, 0x1, P4 ;  /* 0x000000345a60e211 */ /* 0x000fe400020f0eff */
[----:B------:R-:W-:Y:S01]  /*4100*/  @!P6 LEA R66, P4, R67, c[0x0][0x198], 0x1 ;  /* 0x000066004342ea11 */ /* 0x000fe200078808ff */
[----:B------:R-:W-:Y:S02]  /*4110*/  @!P5 IMAD R90, R101, c[0x0][0x1d4], R100 ;  /* 0x00007500655ada24 */ /* 0x000fe400078e0264 */
[----:B---3--:R-:W-:Y:S01]  /*4120*/  @!P2 IMAD R102, R102, c[0x0][0x1d8], RZ ;  /* 0x000076006666aa24 */ /* 0x008fe200078e02ff */
[----:B------:R-:W-:Y:S02]  /*4130*/  @!P6 LEA.HI.X R67, R67, c[0x0][0x19c], R96, 0x1, P4 ;  /* 0x000067004343ea11 */ /* 0x000fe400020f0c60 */
[----:B------:R-:W-:Y:S01]  /*4140*/  @!P5 IADD3 R96, P4, R49, R90, RZ ;  /* 0x0000005a3160d210 */ /* 0x000fe20007f9e0ff */
[----:B------:R-:W-:Y:S02]  /*4150*/  IMAD R98, R97, 0x1c, R82 ;  /* 0x0000001c61627824 */ /* 0x000fe400078e0252 */
[----:B------:R-:W-:Y:S01]  /*4160*/  @!P2 IMAD R101, R102, 0xa0, RZ ;  /* 0x000000a06665a824 */ /* 0x000fe200078e02ff */
[----:B-1----:R-:W-:Y:S01]  /*4170*/  @!P5 LEA.HI.X.SX32 R65, R90, R52, 0x1, P4 ;  /* 0x000000345a41d211 */ /* 0x002fe200020f0eff */
[----:B------:R-:W-:Y:S01]  /*4180*/  IMAD.SHL.U32 R100, R98, 0x8, RZ ;  /* 0x0000000862647824 */ /* 0x000fe200078e00ff */
[----:B------:R-:W-:Y:S01]  /*4190*/  @!P5 LEA R64, P4, R96, c[0x0][0x198], 0x1 ;  /* 0x000066006040da11 */ /* 0x000fe200078808ff */
[----:B------:R-:W-:Y:S01]  /*41a0*/  @!P2 IMAD R92, R101, c[0x0][0x1d4], R92 ;  /* 0x00007500655caa24 */ /* 0x000fe200078e025c */
[----:B------:R0:W2:Y:S01]  /*41b0*/  @!P6 LDG.E R85, [R66.64] ;  /* 0x000000244255e981 */ /* 0x0000a2000c1e1900 */
[----:B------:R-:W-:Y:S01]  /*41c0*/  @!P3 IMAD R94, R94, c[0x0][0x1d8], RZ ;  /* 0x000076005e5eba24 */ /* 0x000fe200078e02ff */
[----:B------:R-:W-:-:S02]  /*41d0*/  @!P5 LEA.HI.X R65, R96, c[0x0][0x19c], R65, 0x1, P4 ;  /* 0x000067006041da11 */ /* 0x000fc400020f0c41 */
[-C--:B------:R-:W-:Y:S02]  /*41e0*/  ISETP.GE.OR P4, PT, R100, R51.reuse, P0 ;  /* 0x000000336400720c */ /* 0x080fe40000786670 */
[----:B------:R-:W-:Y:S01]  /*41f0*/  @!P2 IADD3 R90, P6, R49, R92, RZ ;  /* 0x0000005c315aa210 */ /* 0x000fe20007fde0ff */
[----:B------:R1:W3:Y:S01]  /*4200*/  @!P5 LDG.E R80, [R64.64] ;  /* 0x000000244050d981 */ /* 0x0002e2000c1e1900 */
[----:B------:R-:W-:Y:S01]  /*4210*/  IADD3 R98, R98, c[0x0][0x1d4], RZ ;  /* 0x0000750062627a10 */ /* 0x000fe20007ffe0ff */
[----:B0-----:R-:W-:Y:S01]  /*4220*/  @!P3 IMAD R67, R94, 0xa0, RZ ;  /* 0x000000a05e43b824 */ /* 0x001fe200078e02ff */
[----:B------:R-:W-:Y:S02]  /*4230*/  @!P2 LEA.HI.X.SX32 R101, R92, R52, 0x1, P6 ;  /* 0x000000345c65a211 */ /* 0x000fe400030f0eff */
[----:B------:R-:W-:Y:S01]  /*4240*/  @!P2 LEA R66, P5, R90, c[0x0][0x198], 0x1 ;  /* 0x000066005a42aa11 */ /* 0x000fe200078a08ff */
[----:B------:R-:W-:Y:S02]  /*4250*/  @!P3 IMAD R88, R67, c[0x0][0x1d4], R88 ;  /* 0x000075004358ba24 */ /* 0x000fe400078e0258 */
[----:B------:R-:W-:Y:S01]  /*4260*/  IMAD.SHL.U32 R92, R98, 0x8, RZ ;  /* 0x00000008625c7824 */ /* 0x000fe200078e00ff */
[----:B------:R-:W-:Y:S01]  /*4270*/  @!P2 LEA.HI.X R67, R90, c[0x0][0x19c], R101, 0x1, P5 ;  /* 0x000067005a43aa11 */ /* 0x000fe200028f0c65 */
[----:B------:R-:W-:Y:S01]  /*4280*/  IMAD R82, R97, 0x1f, R82 ;  /* 0x0000001f61527824 */ /* 0x000fe200078e0252 */
[----:B------:R-:W-:Y:S01]  /*4290*/  @!P3 IADD3 R90, P6, R49, R88, RZ ;  /* 0x00000058315ab210 */ /* 0x000fe20007fde0ff */
[----:B------:R-:W4:Y:S01]  /*42a0*/  @!P4 LDG.E R96, [R62.64] ;  /* 0x000000243e60c981 */ /* 0x000f22000c1e1900 */
[----:B------:R-:W-:-:S02]  /*42b0*/  ISETP.GE.OR P5, PT, R92, R51, P0 ;  /* 0x000000335c00720c */ /* 0x000fc400007a6670 */
[----:B-1----:R-:W-:Y:S01]  /*42c0*/  IADD3 R65, R98, c[0x0][0x1d4], RZ ;  /* 0x0000750062417a10 */ /* 0x002fe20007ffe0ff */
[----:B------:R-:W-:Y:S01]  /*42d0*/  IMAD.SHL.U32 R98, R82, 0x8, RZ ;  /* 0x0000000852627824 */ /* 0x000fe200078e00ff */
[----:B------:R-:W-:Y:S02]  /*42e0*/  @!P3 LEA.HI.X.SX32 R97, R88, R52, 0x1, P6 ;  /* 0x000000345861b211 */ /* 0x000fe400030f0eff */
[----:B------:R-:W-:Y:S01]  /*42f0*/  @!P3 LEA R64, P6, R90, c[0x0][0x198], 0x1 ;  /* 0x000066005a40ba11 */ /* 0x000fe200078c08ff */
[----:B------:R-:W-:-:S03]  /*4300*/  IMAD.SHL.U32 R94, R65, 0x8, RZ ;  /* 0x00000008415e7824 */ /* 0x000fc600078e00ff */
[----:B------:R-:W-:Y:S02]  /*4310*/  @!P3 LEA.HI.X R65, R90, c[0x0][0x19c], R97, 0x1, P6 ;  /* 0x000067005a41ba11 */ /* 0x000fe400030f0c61 */
[-C--:B------:R-:W-:Y:S01]  /*4320*/  ISETP.GE.OR P6, PT, R98, R51.reuse, P0 ;  /* 0x000000336200720c */ /* 0x080fe200007c6670 */
[----:B------:R-:W2:Y:S01]  /*4330*/  @!P5 LDG.E R88, [R62.64] ;  /* 0x000000243e58d981 */ /* 0x000ea2000c1e1900 */
[----:B------:R-:W-:-:S03]  /*4340*/  ISETP.GE.OR P0, PT, R94, R51, P0 ;  /* 0x000000335e00720c */ /* 0x000fc60000706670 */
[----:B------:R0:W3:Y:S08]  /*4350*/  @!P3 LDG.E R89, [R64.64] ;  /* 0x000000244059b981 */ /* 0x0000f0000c1e1900 */
[----:B------:R1:W3:Y:S04]  /*4360*/  @!P6 LDG.E R102, [R62.64] ;  /* 0x000000243e66e981 */ /* 0x0002e8000c1e1900 */
[----:B------:R1:W3:Y:S01]  /*4370*/  @!P0 LDG.E R101, [R62.64] ;  /* 0x000000243e658981 */ /* 0x0002e2000c1e1900 */
[----:B------:R-:W-:-:S06]  /*4380*/  SEL R99, R99, RZ, P1 ;  /* 0x000000ff63637207 */ /* 0x000fcc0000800000 */
[----:B------:R0:W3:Y:S01]  /*4390*/  @!P2 LDG.E R99, [R66.64] ;  /* 0x000000244263a981 */ /* 0x0000e2000c1e1900 */
        /* <DEDUP_REMOVED lines=8> */
[----:B------:R-:W-:Y:S01]  /*4420*/  @!P4 IADD3 R88, P2, R49, R82, RZ ;  /* 0x000000523158c210 */ /* 0x000fe20007f5e0ff */
[----:B------:R-:W-:-:S03]  /*4430*/  @!P5 IMAD R97, R90, 0xa0, RZ ;  /* 0x000000a05a61d824 */ /* 0x000fc600078e02ff */
[----:B-1----:R-:W-:Y:S02]  /*4440*/  @!P4 LEA.HI.X.SX32 R63, R82, R52, 0x1, P2 ;  /* 0x00000034523fc211 */ /* 0x002fe400010f0eff */
[----:B------:R-:W-:Y:S01]  /*4450*/  @!P4 LEA R62, P2, R88, c[0x0][0x198], 0x1 ;  /* 0x00006600583eca11 */ /* 0x000fe200078408ff */
[----:B0-----:R-:W-:-:S03]  /*4460*/  @!P5 IMAD R64, R97, c[0x0][0x1d4], R92 ;  /* 0x000075006140da24 */ /* 0x001fc600078e025c */
[----:B------:R-:W-:Y:S01]  /*4470*/  @!P4 LEA.HI.X R63, R88, c[0x0][0x19c], R63, 0x1, P2 ;  /* 0x00006700583fca11 */ /* 0x000fe200010f0c3f */
[----:B---3--:R-:W-:Y:S01]  /*4480*/  @!P6 IMAD R102, R102, c[0x0][0x1d8], RZ ;  /* 0x000076006666ea24 */ /* 0x008fe200078e02ff */
[----:B------:R-:W-:Y:S01]  /*4490*/  @!P5 IADD3 R66, P2, R49, R64, RZ ;  /* 0x000000403142d210 */ /* 0x000fe20007f5e0ff */
[----:B------:R-:W-:-:S03]  /*44a0*/  @!P0 IMAD R101, R101, c[0x0][0x1d8], RZ ;  /* 0x0000760065658a24 */ /* 0x000fc600078e02ff */
[----:B------:R-:W-:Y:S01]  /*44b0*/  @!P5 LEA.HI.X.SX32 R67, R64, R52, 0x1, P2 ;  /* 0x000000344043d211 */ /* 0x000fe200010f0eff */
[----:B------:R0:W2:Y:S01]  /*44c0*/  @!P4 LDG.E R86, [R62.64] ;  /* 0x000000243e56c981 */ /* 0x0000a2000c1e1900 */
[----:B------:R-:W-:Y:S01]  /*44d0*/  @!P0 IMAD R101, R101, 0xa0, RZ ;  /* 0x000000a065658824 */ /* 0x000fe200078e02ff */
[----:B------:R-:W-:Y:S01]  /*44e0*/  @!P5 LEA R96, P3, R66, c[0x0][0x198], 0x1 ;  /* 0x000066004260da11 */ /* 0x000fe200078608ff */
[----:B------:R-:W-:Y:S02]  /*44f0*/  @!P6 IMAD R65, R102, 0xa0, RZ ;  /* 0x000000a06641e824 */ /* 0x000fe400078e02ff */
[----:B------:R-:W-:Y:S01]  /*4500*/  @!P0 IMAD R64, R101, c[0x0][0x1d4], R94 ;  /* 0x0000750065408a24 */ /* 0x000fe200078e025e */
[----:B------:R-:W-:Y:S01]  /*4510*/  @!P5 LEA.HI.X R97, R66, c[0x0][0x19c], R67, 0x1, P3 ;  /* 0x000067004261da11 */ /* 0x000fe200018f0c43 */
[----:B------:R-:W-:-:S03]  /*4520*/  @!P6 IMAD R65, R65, c[0x0][0x1d4], R98 ;  /* 0x000075004141ea24 */ /* 0x000fc600078e0262 */
[C---:B------:R-:W-:Y:S01]  /*4530*/  @!P0 IADD3 R67, P3, R49.reuse, R64, RZ ;  /* 0x0000004031438210 */ /* 0x040fe20007f7e0ff */
[----:B------:R-:W3:Y:S01]  /*4540*/  @!P5 LDG.E R91, [R96.64] ;  /* 0x00000024605bd981 */ /* 0x000ee2000c1e1900 */
[----:B0-----:R-:W-:Y:S02]  /*4550*/  @!P6 IADD3 R63, P4, R49, R65, RZ ;  /* 0x00000041313fe210 */ /* 0x001fe40007f9e0ff */
[-C--:B------:R-:W-:Y:S02]  /*4560*/  @!P0 LEA.HI.X.SX32 R82, R64, R52.reuse, 0x1, P3 ;  /* 0x0000003440528211 */ /* 0x080fe400018f0eff */
[----:B------:R-:W-:Y:S02]  /*4570*/  @!P0 LEA R64, P3, R67, c[0x0][0x198], 0x1 ;  /* 0x0000660043408a11 */ /* 0x000fe400078608ff */
[----:B------:R-:W-:Y:S02]  /*4580*/  @!P6 LEA.HI.X.SX32 R66, R65, R52, 0x1, P4 ;  /* 0x000000344142e211 */ /* 0x000fe400020f0eff */
[----:B------:R-:W-:-:S02]  /*4590*/  ISETP.NE.U32.AND P2, PT, RZ, c[0x0][0x200], PT ;  /* 0x00008000ff007a0c */ /* 0x000fc40003f45070 */
[----:B------:R-:W-:Y:S02]  /*45a0*/  @!P0 LEA.HI.X R65, R67, c[0x0][0x19c], R82, 0x1, P3 ;  /* 0x0000670043418a11 */ /* 0x000fe400018f0c52 */
[----:B------:R-:W-:Y:S02]  /*45b0*/  ISETP.NE.AND.EX P2, PT, RZ, c[0x0][0x204], PT, P2 ;  /* 0x00008100ff007a0c */ /* 0x000fe40003f45320 */
[C---:B------:R-:W-:Y:S01]  /*45c0*/  @!P6 LEA R62, P4, R63.reuse, c[0x0][0x198], 0x1 ;  /* 0x000066003f3eea11 */ /* 0x040fe200078808ff */
[----:B------:R-:W4:Y:S03]  /*45d0*/  @!P0 LDG.E R84, [R64.64] ;  /* 0x0000002440548981 */ /* 0x000f26000c1e1900 */
[----:B------:R-:W-:-:S05]  /*45e0*/  @!P6 LEA.HI.X R63, R63, c[0x0][0x19c], R66, 0x1, P4 ;  /* 0x000067003f3fea11 */ /* 0x000fca00020f0c42 */
[----:B------:R0:W4:Y:S02]  /*45f0*/  @!P6 LDG.E R83, [R62.64] ;  /* 0x000000243e53e981 */ /* 0x000124000c1e1900 */
[--C-:B------:R-:W-:Y:S02]  /*4600*/  @P2 SHF.R.S32.HI R82, RZ, 0x1f, R87.reuse ;  /* 0x0000001fff522819 */ /* 0x100fe40000011457 */
[----:B------:R-:W-:Y:S02]  /*4610*/  @P2 IADD3 R66, P1, P3, R50, c[0x0][0x200], R87 ;  /* 0x0000800032422a10 */ /* 0x000fe40007b3e057 */
[----:B------:R-:W-:-:S04]  /*4620*/  @P2 SHF.R.S32.HI R67, RZ, 0x1f, R50 ;  /* 0x0000001fff432819 */ /* 0x000fc80000011432 */
[----:B------:R-:W-:-:S05]  /*4630*/  @P2 IADD3.X R67, R67, c[0x0][0x204], R82, P1, P3 ;  /* 0x0000810043432a10 */ /* 0x000fca0000fe6452 */
[----:B------:R-:W4:Y:S01]  /*4640*/  @P2 LDG.E.U8 R66, [R66.64] ;  /* 0x0000002442422981 */ /* 0x000f22000c1e1100 */
[----:B0-----:R-:W-:-:S04]  /*4650*/  HMUL2 R63, R6, R89 ;  /* 0x00000059063f7232 */ /* 0x001fc80000000000 */
        /* <DEDUP_REMOVED lines=27> */
[----:B--2---:R-:W-:-:S10]  /*4810*/  HFMA2.MMA R63, R45, R86, R63 ;  /* 0x000000562d3f7235 */ /* 0x004fd4000000003f */
[----:B---3--:R-:W-:-:S06]  /*4820*/  HFMA2 R63, R46, R91, R63 ;  /* 0x0000005b2e3f7231 */ /* 0x008fcc000000003f */
[----:B----4-:R-:W-:-:S10]  /*4830*/  HFMA2.MMA R63, R47, R84, R63 ;  /* 0x000000542f3f7235 */ /* 0x010fd4000000003f */
[----:B------:R-:W-:-:S05]  /*4840*/  HFMA2 R63, R48, R83, R63 ;  /* 0x00000053303f7231 */ /* 0x000fca000000003f */
[--C-:B------:R-:W-:Y:S02]  /*4850*/  HADD2.F32 R62, -RZ, R63.reuse.H0_H0 ;  /* 0x2000003fff3e7230 */ /* 0x100fe40000004100 */
[----:B------:R-:W-:Y:S01]  /*4860*/  HADD2.F32 R63, -RZ, R63.H1_H1 ;  /* 0x3000003fff3f7230 */ /* 0x000fe20000004100 */
[----:B------:R-:W-:-:S04]  /*4870*/  LOP3.LUT P1, RZ, R23, 0x3, RZ, 0xc0, !PT ;  /* 0x0000000317ff7812 */ /* 0x000fc8000782c0ff */
[----:B------:R-:W-:Y:S01]  /*4880*/  FADD.FTZ R87, R62, R63 ;  /* 0x0000003f3e577221 */ /* 0x000fe20000010000 */
[----:B------:R-:W-:Y:S01]  /*4890*/  ISETP.NE.AND P0, PT, R66, RZ, P2 ;  /* 0x000000ff4200720c */ /* 0x000fe20001705270 */
[----:B------:R-:W-:Y:S10]  /*48a0*/  BRA.DIV ~URZ, `(.L_x_3335) ;  /* 0x00002e627f007947 */ /* 0x000ff4000b800000 */
[----:B------:R0:W1:Y:S02]  /*48b0*/  SHFL.BFLY PT, R62, R87, 0x2, 0x1f ;  /* 0x0c401f00573e7f89 */ /* 0x00006400000e0000 */
.L_x_3377:
[----:B01----:R-:W-:Y:S01]  /*48c0*/  FADD.FTZ R87, R87, R62 ;  /* 0x0000003e57577221 */ /* 0x003fe20000010000 */
[----:B------:R-:W-:Y:S05]  /*48d0*/  BRA.DIV ~URZ, `(.L_x_3336) ;  /* 0x00002eb27f007947 */ /* 0x000fea000b800000 */
[----:B------:R0:W1:Y:S02]  /*48e0*/  SHFL.BFLY PT, R62, R87, 0x1, 0x1f ;  /* 0x0c201f00573e7f89 */ /* 0x00006400000e0000 */
.L_x_3378:
        /* <DEDUP_REMOVED lines=23> */
[----:B------:R-:W-:Y:S02]  /*4a60*/  @P2 FADD.FTZ R66, R66, R67 ;  /* 0x0000004342422221 */ /* 0x000fe40000010000 */
[----:B------:R-:W-:Y:S02]  /*4a70*/  IMAD.IADD R67, R50, 0x1, -R16 ;  /* 0x0000000132437824 */ /* 0x000fe400078e0a10 */
[----:B0-----:R-:W-:-:S05]  /*4a80*/  @P1 FFMA.FTZ R66, R87, R88, R66 ;  /* 0x0000005857421223 */ /* 0x001fca0000010042 */
[----:B------:R0:W-:Y:S01]  /*4a90*/  STS [R67.X4+0x210], R66 ;  /* 0x0002104243007388 */ /* 0x0001e20000004800 */
[----:B------:R-:W-:-:S03]  /*4aa0*/  @!P0 FMNMX.FTZ R3, R3, R66, !PT ;  /* 0x0000004203038209 */ /* 0x000fc60007810000 */
.L_x_3338:
[----:B------:R-:W-:Y:S05]  /*4ab0*/  BSYNC B1 ;  /* 0x0000000000017941 */ /* 0x000fea0003800000 */
.L_x_3337:
[----:B------:R-:W-:-:S04]  /*4ac0*/  IADD3 R50, R50, 0x10, RZ ;  /* 0x0000001032327810 */ /* 0x000fc80007ffe0ff */
[----:B------:R-:W-:-:S13]  /*4ad0*/  ISETP.GE.AND P0, PT, R50, R4, PT ;  /* 0x000000043200720c */ /* 0x000fda0003f06270 */
[----:B0----5:R-:W-:Y:S01]  /*4ae0*/  @P0 CALL.REL.NOINC `(.L_x_3334) ;  /* 0x0000001000000944 */ /* 0x021fe20003c00000 */
[----:B------:R-:W-:Y:S05]  /*4af0*/  BRA `(.L_x_3339) ;  /* 0xffffdf1000007947 */ /* 0x000fea000383ffff */
.L_x_3334:
[----:B------:R-:W-:Y:S05]  /*4b00*/  BSYNC B0 ;  /* 0x0000000000007941 */ /* 0x000fea0003800000 */
.L_x_3333:
[----:B------:R-:W-:Y:S01]  /*4b10*/  SHF.R.S32.HI R4, RZ, 0x1f, R23 ;  /* 0x0000001fff047819 */ /* 0x000fe20000011417 */
[----:B------:R-:W-:Y:S05]  /*4b20*/  BRA.DIV ~URZ, `(.L_x_3340) ;  /* 0x00002ce27f007947 */ /* 0x000fea000b800000 */
[----:B------:R0:W4:Y:S02]  /*4b30*/  SHFL.BFLY PT, R0, R3, 0x10, 0x1f ;  /* 0x0e001f0003007f89 */ /* 0x00012400000e0000 */
.L_x_3379:
[----:B----4-:R-:W-:Y:S01]  /*4b40*/  FMNMX.FTZ R7, R0, R3, !PT ;  /* 0x0000000300077209 */ /* 0x010fe20007810000 */
[----:B------:R-:W-:Y:S05]  /*4b50*/  BRA.DIV ~URZ, `(.L_x_3341) ;  /* 0x00002d327f007947 */ /* 0x000fea000b800000 */
[----:B------:R-:W4:Y:S02]  /*4b60*/  SHFL.BFLY PT, R0, R7, 0x8, 0x1f ;  /* 0x0d001f0007007f89 */ /* 0x000f2400000e0000 */
[----:B----4-:R-:W-:-:S05]  /*4b70*/  FMNMX.FTZ R0, R7, R0, !PT ;  /* 0x0000000007007209 */ /* 0x010fca0007810000 */
[----:B0--3--:R0:W3:Y:S02]  /*4b80*/  SHFL.BFLY PT, R3, R0, 0x4, 0x1f ;  /* 0x0c801f0000037f89 */ /* 0x0090e400000e0000 */
.L_x_3380:
[----:B------:R-:W-:Y:S01]  /*4b90*/  LEA.HI R4, R4, R23, RZ, 0x5 ;  /* 0x0000001704047211 */ /* 0x000fe200078f28ff */
[----:B------:R-:W-:Y:S03]  /*4ba0*/  WARPSYNC 0xffffffff ;  /* 0xffffffff00007948 */ /* 0x000fe60003800000 */
[----:B-----5:R-:W-:-:S05]  /*4bb0*/  LOP3.LUT R2, R4, 0xffffffe0, RZ, 0xc0, !PT ;  /* 0xffffffe004027812 */ /* 0x020fca00078ec0ff */
[----:B------:R-:W-:-:S05]  /*4bc0*/  IMAD.IADD R8, R23, 0x1, -R2 ;  /* 0x0000000117087824 */ /* 0x000fca00078e0a02 */
[----:B------:R-:W-:-:S13]  /*4bd0*/  ISETP.NE.AND P0, PT, R8, RZ, PT ;  /* 0x000000ff0800720c */ /* 0x000fda0003f05270 */
[----:B---3--:R-:W-:Y:S02]  /*4be0*/  @!P0 FMNMX.FTZ R3, R3, R0, !PT ;  /* 0x0000000003038209 */ /* 0x008fe40007810000 */
        /* <DEDUP_REMOVED lines=12> */
[----:B------:R0:W3:Y:S01]  /*4cb0*/  SHFL.IDX PT, R9, R3, RZ, 0x1f ;  /* 0x00001fff03097589 */ /* 0x0000e200000e0000 */
[----:B------:R-:W-:Y:S05]  /*4cc0*/  @P2 BRA `(.L_x_3343) ;  /* 0x000001b000002947 */ /* 0x000fea0003800000 */
[----:B------:R-:W-:Y:S01]  /*4cd0*/  ISETP.NE.U32.AND P0, PT, RZ, c[0x0][0x200], PT ;  /* 0x00008000ff007a0c */ /* 0x000fe20003f05070 */
[----:B------:R-:W-:Y:S02]  /*4ce0*/  IMAD.MOV.U32 R6, RZ, RZ, RZ ;  /* 0x000000ffff067224 */ /* 0x000fe400078e00ff */
[----:B------:R-:W-:Y:S01]  /*4cf0*/  IMAD.MOV.U32 R0, RZ, RZ, R21 ;  /* 0x000000ffff007224 */ /* 0x000fe200078e0015 */
[----:B------:R-:W-:-:S07]  /*4d00*/  ISETP.NE.AND.EX P0, PT, RZ, c[0x0][0x204], PT, P0 ;  /* 0x00008100ff007a0c */ /* 0x000fce0003f05300 */
.L_x_3347:
[----:B---3--:R-:W-:Y:S01]  /*4d10*/  IMAD.IADD R2, R0, 0x1, -R16 ;  /* 0x0000000100027824 */ /* 0x008fe200078e0a10 */
[----:B------:R-:W-:Y:S04]  /*4d20*/  BSSY B1, `(.L_x_3344) ;  /* 0x0000010000017945 */ /* 0x000fe80003800000 */
[----:B------:R-:W-:Y:S01]  /*4d30*/  LEA R10, R2, 0x210, 0x2 ;  /* 0x00000210020a7811 */ /* 0x000fe200078e10ff */
[----:B------:R-:W-:Y:S05]  /*4d40*/  @!P0 BRA `(.L_x_3345) ;  /* 0x0000009000008947 */ /* 0x000fea0003800000 */
[----:B------:R-:W-:Y:S01]  /*4d50*/  IMAD R7, R29, c[0x0][0x1d4], RZ ;  /* 0x000075001d077a24 */ /* 0x000fe200078e02ff */
[----:B0-----:R-:W-:-:S04]  /*4d60*/  SHF.R.S32.HI R3, RZ, 0x1f, R0 ;  /* 0x0000001fff037819 */ /* 0x001fc80000011400 */
[--C-:B------:R-:W-:Y:S02]  /*4d70*/  SHF.R.S32.HI R12, RZ, 0x1f, R7.reuse ;  /* 0x0000001fff0c7819 */ /* 0x100fe40000011407 */
[----:B------:R-:W-:-:S04]  /*4d80*/  IADD3 R2, P1, P3, R0, c[0x0][0x200], R7 ;  /* 0x0000800000027a10 */ /* 0x000fc80007b3e007 */
[----:B------:R-:W-:-:S05]  /*4d90*/  IADD3.X R3, R3, c[0x0][0x204], R12, P1, P3 ;  /* 0x0000810003037a10 */ /* 0x000fca0000fe640c */
[----:B------:R-:W4:Y:S02]  /*4da0*/  LDG.E.U8 R2, [R2.64] ;  /* 0x0000002402027981 */ /* 0x000f24000c1e1100 */
[----:B----4-:R-:W-:-:S13]  /*4db0*/  ISETP.NE.AND P1, PT, R2, RZ, PT ;  /* 0x000000ff0200720c */ /* 0x010fda0003f25270 */
[----:B------:R-:W-:Y:S01]  /*4dc0*/  @P1 IMAD.MOV.U32 R7, RZ, RZ, RZ ;  /* 0x000000ffff071224 */ /* 0x000fe200078e00ff */
[----:B------:R-:W-:Y:S05]  /*4dd0*/  @P1 BRA `(.L_x_3346) ;  /* 0x0000004000001947 */ /* 0x000fea0003800000 */
.L_x_3345:
[----:B------:R-:W4:Y:S02]  /*4de0*/  LDS R2, [R10] ;  /* 0x000000000a027984 */ /* 0x000f240000000800 */
[----:B---34-:R-:W-:-:S04]  /*4df0*/  FADD.FTZ R2, -R9, R2 ;  /* 0x0000000209027221 */ /* 0x018fc80000010100 */
[----:B------:R-:W-:-:S04]  /*4e00*/  FMUL.FTZ R2, R2, 1.4426950216293334961 ;  /* 0x3fb8aa3b02027820 */ /* 0x000fc80000410000 */
[----:B------:R3:W4:Y:S03]  /*4e10*/  MUFU.EX2 R7, R2 ;  /* 0x0000000200077308 */ /* 0x0007260000000800 */
.L_x_3346:
[----:B------:R-:W-:Y:S05]  /*4e20*/  BSYNC B1 ;  /* 0x0000000000017941 */ /* 0x000fea0003800000 */
.L_x_3344:
[----:B----4-:R4:W-:Y:S01]  /*4e30*/  STS [R10], R7 ;  /* 0x000000070a007388 */ /* 0x0109e20000000800 */
[----:B------:R-:W-:Y:S01]  /*4e40*/  IADD3 R0, R0, 0x40, RZ ;  /* 0x0000004000007810 */ /* 0x000fe20007ffe0ff */
[----:B------:R-:W-:-:S03]  /*4e50*/  FADD.FTZ R6, R7, R6 ;  /* 0x0000000607067221 */ /* 0x000fc60000010000 */
[----:B------:R-:W-:-:S13]  /*4e60*/  ISETP.GT.AND P1, PT, R0, R25, PT ;  /* 0x000000190000720c */ /* 0x000fda0003f24270 */
[----:B----4-:R-:W-:Y:S05]  /*4e70*/  @!P1 BRA `(.L_x_3347) ;  /* 0xfffffe9000009947 */ /* 0x010fea000383ffff */
.L_x_3343:
[----:B------:R-:W-:Y:S05]  /*4e80*/  BSYNC B0 ;  /* 0x0000000000007941 */ /* 0x000fea0003800000 */
.L_x_3342:
[----:B0-----:R-:W0:Y:S01]  /*4e90*/  SHFL.BFLY PT, R3, R6, 0x10, 0x1f ;  /* 0x0e001f0006037f89 */ /* 0x001e2200000e0000 */
[----:B------:R-:W-:Y:S01]  /*4ea0*/  LOP3.LUT P0, R10, R23, 0x1f, RZ, 0xc0, !PT ;  /* 0x0000001f170a7812 */ /* 0x000fe2000780c0ff */
[----:B------:R-:W-:Y:S01]  /*4eb0*/  IMAD.MOV.U32 R12, RZ, RZ, c[0x0][0x1ec] ;  /* 0x00007b00ff0c7624 */ /* 0x000fe200078e00ff */
[----:B------:R-:W-:Y:S02]  /*4ec0*/  BSSY B0, `(.L_x_3348) ;  /* 0x0000040000007945 */ /* 0x000fe40003800000 */
[----:B------:R-:W-:Y:S01]  /*4ed0*/  ISETP.GT.U32.AND P1, PT, R10, 0x1, PT ;  /* 0x000000010a00780c */ /* 0x000fe20003f24070 */
[----:B0-----:R-:W-:-:S08]  /*4ee0*/  FADD.FTZ R3, R3, R6 ;  /* 0x0000000603037221 */ /* 0x001fd00000010000 */
[----:B------:R-:W-:Y:S01]  /*4ef0*/  @!P0 SHF.R.U32.HI R6, RZ, 0x3, R23 ;  /* 0x00000003ff068819 */ /* 0x000fe20000011617 */
[----:B------:R-:W0:Y:S03]  /*4f00*/  SHFL.BFLY PT, R0, R3, 0x8, 0x1f ;  /* 0x0d001f0003007f89 */ /* 0x000e2600000e0000 */
[----:B------:R-:W-:Y:S01]  /*4f10*/  @!P0 LOP3.LUT R6, R6, 0x1ffffffc, RZ, 0xc0, !PT ;  /* 0x1ffffffc06068812 */ /* 0x000fe200078ec0ff */
[----:B0-----:R-:W-:Y:S01]  /*4f20*/  FADD.FTZ R0, R3, R0 ;  /* 0x0000000003007221 */ /* 0x001fe20000010000 */
[----:B------:R-:W-:-:S04]  /*4f30*/  SHF.R.S32.HI R3, RZ, 0x5, R4 ;  /* 0x00000005ff037819 */ /* 0x000fc80000011404 */
[----:B------:R-:W0:Y:S02]  /*4f40*/  SHFL.BFLY PT, R7, R0, 0x4, 0x1f ;  /* 0x0c801f0000077f89 */ /* 0x000e2400000e0000 */
[----:B0-----:R-:W-:Y:S02]  /*4f50*/  FADD.FTZ R7, R0, R7 ;  /* 0x0000000700077221 */ /* 0x001fe40000010000 */
[----:B------:R-:W0:Y:S03]  /*4f60*/  LDC.U8 R0, c[0x0][0x26c] ;  /* 0x00009b00ff007b82 */ /* 0x000e260000000000 */
[----:B---3--:R-:W3:Y:S01]  /*4f70*/  SHFL.BFLY PT, R2, R7, 0x2, 0x1f ;  /* 0x0c401f0007027f89 */ /* 0x008ee200000e0000 */
[----:B0-----:R-:W-:Y:S01]  /*4f80*/  ISETP.NE.AND P4, PT, R0, RZ, PT ;  /* 0x000000ff0000720c */ /* 0x001fe20003f85270 */
[----:B---3--:R-:W-:-:S05]  /*4f90*/  FADD.FTZ R2, R7, R2 ;  /* 0x0000000207027221 */ /* 0x008fca0000010000 */
[----:B------:R-:W0:Y:S02]  /*4fa0*/  SHFL.BFLY PT, R9, R2, 0x1, 0x1f ;  /* 0x0c201f0002097f89 */ /* 0x000e2400000e0000 */
[----:B0-----:R-:W-:Y:S01]  /*4fb0*/  FADD.FTZ R9, R2, R9 ;  /* 0x0000000902097221 */ /* 0x001fe20000010000 */
[----:B------:R-:W-:-:S04]  /*4fc0*/  LEA.HI R2, R25, R25, RZ, 0x1 ;  /* 0x0000001919027211 */ /* 0x000fc800078f08ff */
[----:B------:R0:W-:Y:S01]  /*4fd0*/  @!P0 STS [R6+0x8], R9 ;  /* 0x0000080906008388 */ /* 0x0001e20000000800 */
[----:B------:R-:W-:-:S03]  /*4fe0*/  LOP3.LUT R2, R2, 0xfffffffe, RZ, 0xc0, !PT ;  /* 0xfffffffe02027812 */ /* 0x000fc600078ec0ff */
[----:B------:R-:W-:Y:S01]  /*4ff0*/  BAR.SYNC.DEFER_BLOCKING 0x0 ;  /* 0x0000000000007b1d */ /* 0x000fe20000010000 */
[----:B------:R-:W-:Y:S01]  /*5000*/  ISETP.GT.AND P0, PT, R8, 0x13, PT ;  /* 0x000000130800780c */ /* 0x000fe20003f04270 */
[----:B------:R-:W-:Y:S02]  /*5010*/  IMAD.IADD R4, R25, 0x1, -R2 ;  /* 0x0000000119047824 */ /* 0x000fe400078e0a02 */
[----:B------:R-:W-:Y:S01]  /*5020*/  @P4 IMAD R2, R19, c[0x0][0x268], R12 ;  /* 0x00009a0013024a24 */ /* 0x000fe200078e020c */
[----:B0-----:R-:W-:Y:S02]  /*5030*/  IMNMX R6, R12, c[0x0][0x1d4], PT ;  /* 0x000075000c067a17 */ /* 0x001fe40003800200 */
[----:B------:R-:W-:Y:S01]  /*5040*/  ISETP.NE.OR P3, PT, R3, R4, P0 ;  /* 0x000000040300720c */ /* 0x000fe20000765670 */
[----:B------:R-:W-:Y:S01]  /*5050*/  @P4 IMAD R11, R2, c[0x0][0x1d4], RZ ;  /* 0x00007500020b4a24 */ /* 0x000fe200078e02ff */
[----:B------:R-:W-:Y:S02]  /*5060*/  IADD3 R4, R6, 0x4, RZ ;  /* 0x0000000406047810 */ /* 0x000fe40007ffe0ff */
[----:B------:R-:W-:-:S02]  /*5070*/  CS2R R6, SRZ ;  /* 0x0000000000067805 */ /* 0x000fc4000001ff00 */
[----:B------:R-:W-:Y:S01]  /*5080*/  SHF.R.S32.HI R13, RZ, 0x1f, R4 ;  /* 0x0000001fff0d7819 */ /* 0x000fe20000011404 */
[--C-:B------:R-:W-:Y:S01]  /*5090*/  @P4 IMAD.MOV.U32 R6, RZ, RZ, R11.reuse ;  /* 0x000000ffff064224 */ /* 0x100fe200078e000b */
[----:B------:R-:W-:Y:S02]  /*50a0*/  @P4 SHF.R.S32.HI R7, RZ, 0x1f, R11 ;  /* 0x0000001fff074819 */ /* 0x000fe4000001140b */
[----:B------:R-:W-:-:S05]  /*50b0*/  LEA.HI R13, R13, R4, RZ, 0x2 ;  /* 0x000000040d0d7211 */ /* 0x000fca00078f10ff */
[----:B------:R-:W-:Y:S01]  /*50c0*/  IMAD.SHL.U32 R2, R13, 0x4, RZ ;  /* 0x000000040d027824 */ /* 0x000fe200078e00ff */
[----:B------:R0:W3:Y:S01]  /*50d0*/  @!P1 LDS R9, [R10.X4+0x8] ;  /* 0x000008000a099984 */ /* 0x0000e20000004800 */
[----:B------:R-:W-:-:S03]  /*50e0*/  ISETP.EQ.U32.AND P1, PT, RZ, c[0x0][0x190], PT ;  /* 0x00006400ff007a0c */ /* 0x000fc60003f22070 */
[----:B------:R-:W-:Y:S02]  /*50f0*/  LOP3.LUT R2, R2, 0xfffffff0, RZ, 0xc0, !PT ;  /* 0xfffffff002027812 */ /* 0x000fe400078ec0ff */
[----:B------:R-:W-:Y:S01]  /*5100*/  ISETP.EQ.OR.EX P1, PT, RZ, c[0x0][0x194], P3, P1 ;  /* 0x00006500ff007a0c */ /* 0x000fe20001f22710 */
[----:B0-----:R-:W-:Y:S01]  /*5110*/  CS2R R10, SRZ ;  /* 0x00000000000a7805 */ /* 0x001fe2000001ff00 */
[----:B--2---:R-:W-:-:S11]  /*5120*/  IADD3 R38, R2, 0x210, RZ ;  /* 0x0000021002267810 */ /* 0x004fd60007ffe0ff */
[----:B------:R-:W-:Y:S01]  /*5130*/  @!P1 IMAD.MOV.U32 R13, RZ, RZ, 0x2 ;  /* 0x00000002ff0d9424 */ /* 0x000fe200078e00ff */
[----:B---3--:R-:W0:Y:S02]  /*5140*/  SHFL.BFLY PT, R0, R9, 0x1, 0x1f ;  /* 0x0c201f0009007f89 */ /* 0x008e2400000e0000 */
[----:B0-----:R-:W-:Y:S02]  /*5150*/  FADD.FTZ R4, R0, R9 ;  /* 0x0000000900047221 */ /* 0x001fe40000010000 */
[----:B------:R-:W-:Y:S02]  /*5160*/  IMAD.SHL.U32 R0, R8, 0x8, RZ ;  /* 0x0000000808007824 */ /* 0x000fe400078e00ff */
[----:B------:R-:W-:Y:S02]  /*5170*/  CS2R R8, SRZ ;  /* 0x0000000000087805 */ /* 0x000fe4000001ff00 */
[----:B------:R-:W-:Y:S01]  /*5180*/  @!P1 IMAD R12, R22, 0xa0, R0 ;  /* 0x000000a0160c9824 */ /* 0x000fe200078e0200 */
[----:B------:R-:W0:Y:S03]  /*5190*/  SHFL.IDX PT, R4, R4, RZ, 0x1f ;  /* 0x00001fff04047589 */ /* 0x000e2600000e0000 */
[----:B------:R-:W-:Y:S01]  /*51a0*/  @!P1 IMAD.WIDE R12, R12, R13, c[0x0][0x190] ;  /* 0x000064000c0c9625 */ /* 0x000fe200078e020d */
[----:B------:R-:W-:Y:S05]  /*51b0*/  @P2 BRA `(.L_x_3349) ;  /* 0x0000010000002947 */ /* 0x000fea0003800000 */
[----:B0-----:R-:W-:-:S04]  /*51c0*/  FADD.FTZ R4, R4, 9.9999999747524270788e-07 ;  /* 0x358637bd04047421 */ /* 0x001fc80000010000 */
[----:B-1----:R0:W1:Y:S03]  /*51d0*/  MUFU.RCP R33, R4 ;  /* 0x0000000400217308 */ /* 0x0020660000001000 */
.L_x_3350:
[C---:B------:R-:W-:Y:S01]  /*51e0*/  IMAD.IADD R35, R21.reuse, 0x1, -R16 ;  /* 0x0000000115237824 */ /* 0x040fe200078e0a10 */
[----:B------:R-:W-:-:S04]  /*51f0*/  @P4 IADD3 R15, P2, R21, R6, RZ ;  /* 0x00000006150f4210 */ /* 0x000fc80007f5e0ff */
[----:B0-----:R-:W0:Y:S02]  /*5200*/  LDS R4, [R35.X4+0x210] ;  /* 0x0002100023047984 */ /* 0x001e240000004800 */
[----:B01----:R-:W-:Y:S01]  /*5210*/  FMUL.FTZ R37, R4, R33 ;  /* 0x0000002104257220 */ /* 0x003fe20000410000 */
[----:B------:R-:W-:Y:S02]  /*5220*/  @P4 LEA.HI.X.SX32 R4, R21, R7, 0x1, P2 ;  /* 0x0000000715044211 */ /* 0x000fe400010f0eff */
[C---:B------:R-:W-:Y:S02]  /*5230*/  @P4 LEA R14, P2, R15.reuse, c[0x0][0x260], 0x2 ;  /* 0x000098000f0e4a11 */ /* 0x040fe400078410ff */
[----:B------:R-:W-:Y:S02]  /*5240*/  F2FP.PACK_AB R20, RZ, R37 ;  /* 0x00000025ff14723e */ /* 0x000fe400000000ff */
[----:B------:R-:W-:Y:S01]  /*5250*/  @P4 LEA.HI.X R15, R15, c[0x0][0x264], R4, 0x2, P2 ;  /* 0x000099000f0f4a11 */ /* 0x000fe200010f1404 */
[----:B------:R-:W-:Y:S01]  /*5260*/  IMAD R4, R35, 0x2, R38 ;  /* 0x0000000223047824 */ /* 0x000fe200078e0226 */
[----:B------:R-:W-:-:S03]  /*5270*/  IADD3 R21, R21, 0x40, RZ ;  /* 0x0000004015157810 */ /* 0x000fc60007ffe0ff */
[----:B------:R0:W-:Y:S01]  /*5280*/  @P4 STG.E [R14.64], R37 ;  /* 0x000000250e004986 */ /* 0x0001e2000c101924 */
[----:B------:R-:W-:-:S03]  /*5290*/  ISETP.GT.AND P2, PT, R21, R25, PT ;  /* 0x000000191500720c */ /* 0x000fc60003f44270 */
[----:B------:R0:W-:Y:S10]  /*52a0*/  STS.U16 [R4], R20 ;  /* 0x0000001404007388 */ /* 0x0001f40000000400 */
[----:B0-----:R-:W-:Y:S05]  /*52b0*/  @!P2 BRA `(.L_x_3350) ;  /* 0xffffff200000a947 */ /* 0x001fea000383ffff */
.L_x_3349:
[----:B------:R-:W-:Y:S05]  /*52c0*/  BSYNC B0 ;  /* 0x0000000000007941 */ /* 0x000fea0003800000 */
.L_x_3348:
[----:B------:R2:W5:Y:S01]  /*52d0*/  @!P1 LDG.E.128 R8, [R12.64] ;  /* 0x000000240c089981 */ /* 0x000562000c1e1d00 */
[----:B------:R-:W-:Y:S01]  /*52e0*/  BSSY B0, `(.L_x_3351) ;  /* 0x000015a000007945 */ /* 0x000fe20003800000 */
[----:B------:R-:W-:Y:S01]  /*52f0*/  IMAD R21, R19, c[0x0][0x1d4], RZ ;  /* 0x0000750013157a24 */ /* 0x000fe200078e02ff */
[----:B-1----:R-:W-:Y:S01]  /*5300*/  CS2R R34, SRZ ;  /* 0x0000000000227805 */ /* 0x002fe2000001ff00 */
[----:B------:R-:W-:-:S02]  /*5310*/  IMAD.MOV.U32 R39, RZ, RZ, RZ ;  /* 0x000000ffff277224 */ /* 0x000fc400078e00ff */
[----:B------:R-:W-:Y:S02]  /*5320*/  IMAD.MOV.U32 R37, RZ, RZ, RZ ;  /* 0x000000ffff257224 */ /* 0x000fe400078e00ff */
[----:B------:R-:W-:Y:S02]  /*5330*/  IMAD.MOV.U32 R28, RZ, RZ, RZ ;  /* 0x000000ffff1c7224 */ /* 0x000fe400078e00ff */
[----:B------:R-:W-:Y:S02]  /*5340*/  IMAD.MOV.U32 R33, RZ, RZ, RZ ;  /* 0x000000ffff217224 */ /* 0x000fe400078e00ff */
[----:B------:R-:W-:Y:S02]  /*5350*/  IMAD.MOV.U32 R20, RZ, RZ, RZ ;  /* 0x000000ffff147224 */ /* 0x000fe400078e00ff */
[----:B------:R-:W-:Y:S01]  /*5360*/  IMAD.MOV.U32 R24, RZ, RZ, RZ ;  /* 0x000000ffff187224 */ /* 0x000fe200078e00ff */
[----:B------:R-:W-:Y:S06]  /*5370*/  BAR.SYNC.DEFER_BLOCKING 0x0 ;  /* 0x0000000000007b1d */ /* 0x000fec0000010000 */
[----:B------:R-:W-:Y:S05]  /*5380*/  @P0 BRA `(.L_x_3352) ;  /* 0x000014f000000947 */ /* 0x000fea0003800000 */
[----:B--2---:R-:W-:Y:S01]  /*5390*/  IMAD.IADD R26, R16, 0x1, R3 ;  /* 0x00000001101a7824 */ /* 0x004fe200078e0203 */
        /* <DEDUP_REMOVED lines=8> */
[----:B0-----:R-:W-:Y:S01]  /*5420*/  IADD3 R4, -R16, -0x2, -R3 ;  /* 0xfffffffe10047810 */ /* 0x001fe20007ffe903 */
[----:B------:R-:W-:Y:S01]  /*5430*/  BSSY B2, `(.L_x_3355) ;  /* 0x0000030000027945 */ /* 0x000fe20003800000 */
[----:B------:R-:W-:Y:S01]  /*5440*/  LOP3.LUT R5, RZ, R41, RZ, 0x33, !PT ;  /* 0x00000029ff057212 */ /* 0x000fe200078e33ff */
[----:B------:R-:W-:Y:S01]  /*5450*/  IMAD.MOV.U32 R24, RZ, RZ, RZ ;  /* 0x000000ffff187224 */ /* 0x000fe200078e00ff */
[----:B------:R-:W-:Y:S01]  /*5460*/  CS2R R34, SRZ ;  /* 0x0000000000227805 */ /* 0x000fe2000001ff00 */
[----:B------:R-:W-:Y:S02]  /*5470*/  IMAD.MOV.U32 R40, RZ, RZ, R26 ;  /* 0x000000ffff287224 */ /* 0x000fe400078e001a */
[----:B------:R-:W-:Y:S02]  /*5480*/  IMAD.IADD R4, R4, 0x1, -R5 ;  /* 0x0000000104047824 */ /* 0x000fe400078e0a05 */
[----:B------:R-:W-:Y:S02]  /*5490*/  IMAD.MOV.U32 R20, RZ, RZ, RZ ;  /* 0x000000ffff147224 */ /* 0x000fe400078e00ff */
[----:B------:R-:W-:Y:S01]  /*54a0*/  IMAD.MOV.U32 R33, RZ, RZ, RZ ;  /* 0x000000ffff217224 */ /* 0x000fe200078e00ff */
[C---:B------:R-:W-:Y:S01]  /*54b0*/  LOP3.LUT P2, RZ, R4.reuse, 0x2, RZ, 0xc0, !PT ;  /* 0x0000000204ff7812 */ /* 0x040fe2000784c0ff */
[----:B------:R-:W-:Y:S01]  /*54c0*/  IMAD.MOV.U32 R28, RZ, RZ, RZ ;  /* 0x000000ffff1c7224 */ /* 0x000fe200078e00ff */
[----:B------:R-:W-:Y:S01]  /*54d0*/  LOP3.LUT P1, RZ, R4, 0xfffffffe, RZ, 0xc0, !PT ;  /* 0xfffffffe04ff7812 */ /* 0x000fe2000782c0ff */
[----:B------:R-:W-:-:S02]  /*54e0*/  IMAD.MOV.U32 R37, RZ, RZ, RZ ;  /* 0x000000ffff257224 */ /* 0x000fc400078e00ff */
[----:B------:R-:W-:-:S08]  /*54f0*/  IMAD.MOV.U32 R39, RZ, RZ, RZ ;  /* 0x000000ffff277224 */ /* 0x000fd000078e00ff */
        /* <DEDUP_REMOVED lines=20> */
[----:B------:R-:W-:Y:S01]  /*5640*/  HADD2.F32 R12, -RZ, R12.H1_H1 ;  /* 0x3000000cff0c7230 */ /* 0x000fe20000004100 */
[C---:B------:R-:W-:Y:S01]  /*5650*/  FFMA.FTZ R24, R39.reuse, R24, RZ ;  /* 0x0000001827187223 */ /* 0x040fe200000100ff */
[--C-:B------:R-:W-:Y:S01]  /*5660*/  HADD2.F32 R20, -RZ, R13.reuse.H0_H0 ;  /* 0x2000000dff147230 */ /* 0x100fe20000004100 */
[C---:B------:R-:W-:Y:S01]  /*5670*/  FFMA.FTZ R28, R39.reuse, R28, RZ ;  /* 0x0000001c271c7223 */ /* 0x040fe200000100ff */
[----:B------:R-:W-:Y:S01]  /*5680*/  HADD2.F32 R4, -RZ, R13.H1_H1 ;  /* 0x3000000dff047230 */ /* 0x000fe20000004100 */
        /* <DEDUP_REMOVED lines=8> */
[----:B------:R-:W-:Y:S01]  /*5710*/  FFMA.FTZ R39, R39, R40, RZ ;  /* 0x0000002827277223 */ /* 0x000fe200000100ff */
[----:B------:R-:W-:Y:S02]  /*5720*/  IADD3 R40, R26, 0x2, RZ ;  /* 0x000000021a287810 */ /* 0x000fe40007ffe0ff */
.L_x_3356:
[----:B------:R-:W-:Y:S05]  /*5730*/  BSYNC B2 ;  /* 0x0000000000027941 */ /* 0x000fea0003800000 */
.L_x_3355:
[----:B------:R-:W-:Y:S05]  /*5740*/  @!P1 BRA `(.L_x_3354) ;  /* 0x000004d000009947 */ /* 0x000fea0003800000 */
[----:B------:R-:W-:Y:S01]  /*5750*/  IMAD R4, R40, 0x2, R2 ;  /* 0x0000000228047824 */ /* 0x000fe200078e0202 */
        /* <DEDUP_REMOVED lines=10> */
[C---:B------:R-:W-:Y:S01]  /*5800*/  LEA R52, P1, R53.reuse, c[0x0][0x1a8], 0x2 ;  /* 0x00006a0035347a11 */ /* 0x040fe200078210ff */
[----:B------:R-:W-:Y:S01]  /*5810*/  IMAD R44, R4, 0xa0, RZ ;  /* 0x000000a0042c7824 */ /* 0x000fe200078e02ff */
[----:B------:R-:W-:Y:S02]  /*5820*/  IADD3 R55, R54, 0x140, RZ ;  /* 0x0000014036377810 */ /* 0x000fe40007ffe0ff */
[----:B------:R-:W-:Y:S02]  /*5830*/  LEA.HI.X R53, R53, c[0x0][0x1ac], R6, 0x2, P1 ;  /* 0x00006b0035357a11 */ /* 0x000fe400008f1406 */
[----:B------:R-:W-:-:S04]  /*5840*/  IADD3 R46, R5, 0x210, RZ ;  /* 0x00000210052e7810 */ /* 0x000fc80007ffe0ff */
.L_x_3357:
[----:B------:R-:W-:Y:S01]  /*5850*/  IMAD.MOV.U32 R42, RZ, RZ, R52 ;  /* 0x000000ffff2a7224 */ /* 0x000fe200078e0034 */
[----:B------:R-:W0:Y:S01]  /*5860*/  LDS.U16 R47, [R46+-0x4] ;  /* 0xfffffc002e2f7984 */ /* 0x000e220000000400 */
[----:B------:R-:W-:-:S03]  /*5870*/  IMAD.MOV.U32 R43, RZ, RZ, R53 ;  /* 0x000000ffff2b7224 */ /* 0x000fc600078e0035 */
[----:B------:R-:W1:Y:S04]  /*5880*/  LDS.U16 R51, [R46] ;  /* 0x000000002e337984 */ /* 0x000e680000000400 */
        /* <DEDUP_REMOVED lines=10> */
[----:B------:R-:W-:-:S04]  /*5930*/  IADD3 R14, P1, R32, R13, RZ ;  /* 0x0000000d200e7210 */ /* 0x000fc80007f3e0ff */
[----:B------:R-:W-:Y:S01]  /*5940*/  LEA.HI.X.SX32 R13, R13, R36, 0x1, P1 ;  /* 0x000000240d0d7211 */ /* 0x000fe200008f0eff */
[----:B------:R-:W2:Y:S01]  /*5950*/  LDG.E.128 R4, [R4.64] ;  /* 0x0000002404047981 */ /* 0x000ea2000c1e1d00 */
[----:B------:R-:W-:-:S04]  /*5960*/  LEA R12, P1, R14, c[0x0][0x1a0], 0x1 ;  /* 0x000068000e0c7a11 */ /* 0x000fc800078208ff */
[----:B------:R-:W-:-:S06]  /*5970*/  LEA.HI.X R13, R14, c[0x0][0x1a4], R13, 0x1, P1 ;  /* 0x000069000e0d7a11 */ /* 0x000fcc00008f0c0d */
[----:B------:R-:W3:Y:S01]  /*5980*/  LDG.E.128 R12, [R12.64] ;  /* 0x000000240c0c7981 */ /* 0x000ee2000c1e1d00 */
[----:B------:R-:W-:Y:S01]  /*5990*/  IADD3 R52, P1, R42, 0x10, RZ ;  /* 0x000000102a347810 */ /* 0x000fe20007f3e0ff */
[----:B0-----:R-:W-:Y:S01]  /*59a0*/  HADD2.F32 R47, -RZ, R47.H0_H0 ;  /* 0x2000002fff2f7230 */ /* 0x001fe20000004100 */
[----:B------:R-:W-:Y:S01]  /*59b0*/  IADD3 R40, R40, 0x4, RZ ;  /* 0x0000000428287810 */ /* 0x000fe20007ffe0ff */
[----:B-1----:R-:W-:Y:S01]  /*59c0*/  HADD2.F32 R51, -RZ, R51.H0_H0 ;  /* 0x20000033ff337230 */ /* 0x002fe20000004100 */
[----:B------:R-:W-:Y:S01]  /*59d0*/  IADD3 R46, R46, 0x8, RZ ;  /* 0x000000082e2e7810 */ /* 0x000fe20007ffe0ff */
[----:B------:R-:W-:Y:S01]  /*59e0*/  IMAD.X R53, RZ, RZ, R43, P1 ;  /* 0x000000ffff357224 */ /* 0x000fe200008e062b */
[----:B------:R-:W-:Y:S02]  /*59f0*/  ISETP.GE.AND P1, PT, R40, R41, PT ;  /* 0x000000292800720c */ /* 0x000fe40003f26270 */
[----:B------:R-:W-:Y:S01]  /*5a00*/  IADD3 R45, R45, 0x280, RZ ;  /* 0x000002802d2d7810 */ /* 0x000fe20007ffe0ff */
[----:B--2---:R-:W-:-:S02]  /*5a10*/  HADD2.F32 R43, -RZ, R5.H0_H0 ;  /* 0x20000005ff2b7230 */ /* 0x004fc40000004100 */
[----:B------:R-:W-:Y:S02]  /*5a20*/  HADD2.F32 R48, -RZ, R5.H1_H1 ;  /* 0x30000005ff307230 */ /* 0x000fe40000004100 */
[----:B------:R-:W-:Y:S01]  /*5a30*/  HADD2.F32 R42, -RZ, R4.H0_H0 ;  /* 0x20000004ff2a7230 */ /* 0x000fe20000004100 */
[C---:B------:R-:W-:Y:S01]  /*5a40*/  FFMA.FTZ R20, R47.reuse, R43, R20 ;  /* 0x0000002b2f147223 */ /* 0x040fe20000010014 */
[----:B------:R-:W-:Y:S01]  /*5a50*/  HADD2.F32 R5, -RZ, R6.H0_H0 ;  /* 0x20000006ff057230 */ /* 0x000fe20000004100 */
[C---:B------:R-:W-:Y:S01]  /*5a60*/  FFMA.FTZ R33, R47.reuse, R48, R33 ;  /* 0x000000302f217223 */ /* 0x040fe20000010021 */
[--C-:B------:R-:W-:Y:S01]  /*5a70*/  HADD2.F32 R50, -RZ, R7.reuse.H1_H1 ;  /* 0x30000007ff327230 */ /* 0x100fe20000004100 */
[C---:B------:R-:W-:Y:S01]  /*5a80*/  FFMA.FTZ R24, R47.reuse, R42, R24 ;  /* 0x0000002a2f187223 */ /* 0x040fe20000010018 */
[----:B------:R-:W-:Y:S01]  /*5a90*/  HADD2.F32 R4, -RZ, R4.H1_H1 ;  /* 0x30000004ff047230 */ /* 0x000fe20000004100 */
[C---:B------:R-:W-:Y:S01]  /*5aa0*/  FFMA.FTZ R5, R47.reuse, R5, R28 ;  /* 0x000000052f057223 */ /* 0x040fe2000001001c */
[----:B------:R-:W-:Y:S01]  /*5ab0*/  HADD2.F32 R6, -RZ, R6.H1_H1 ;  /* 0x30000006ff067230 */ /* 0x000fe20000004100 */
[C---:B------:R-:W-:Y:S01]  /*5ac0*/  FFMA.FTZ R39, R47.reuse, R50, R39 ;  /* 0x000000322f277223 */ /* 0x040fe20000010027 */
[----:B------:R-:W-:Y:S01]  /*5ad0*/  HADD2.F32 R49, -RZ, R7.H0_H0 ;  /* 0x20000007ff317230 */ /* 0x000fe20000004100 */
[C---:B------:R-:W-:Y:S01]  /*5ae0*/  FFMA.FTZ R4, R47.reuse, R4, R35 ;  /* 0x000000042f047223 */ /* 0x040fe20000010023 */
[----:B---3--:R-:W-:Y:S01]  /*5af0*/  HADD2.F32 R7, -RZ, R12.H0_H0 ;  /* 0x2000000cff077230 */ /* 0x008fe20000004100 */
[C---:B------:R-:W-:Y:S01]  /*5b00*/  FFMA.FTZ R6, R47.reuse, R6, R37 ;  /* 0x000000062f067223 */ /* 0x040fe20000010025 */
[--C-:B------:R-:W-:Y:S01]  /*5b10*/  HADD2.F32 R28, -RZ, R13.reuse.H0_H0 ;  /* 0x2000000dff1c7230 */ /* 0x100fe20000004100 */
[----:B------:R-:W-:Y:S01]  /*5b20*/  FFMA.FTZ R34, R47, R49, R34 ;  /* 0x000000312f227223 */ /* 0x000fe20000010022 */
[----:B------:R-:W-:Y:S01]  /*5b30*/  HADD2.F32 R42, -RZ, R13.H1_H1 ;  /* 0x3000000dff2a7230 */ /* 0x000fe20000004100 */
[C---:B------:R-:W-:Y:S01]  /*5b40*/  FFMA.FTZ R24, R51.reuse, R7, R24 ;  /* 0x0000000733187223 */ /* 0x040fe20000010018 */
        /* <DEDUP_REMOVED lines=13> */
.L_x_3354:
[----:B------:R-:W-:Y:S05]  /*5c20*/  BSYNC B1 ;  /* 0x0000000000017941 */ /* 0x000fea0003800000 */
.L_x_3353:
[----:B------:R-:W-:-:S13]  /*5c30*/  ISETP.GE.AND P1, PT, R26, R25, PT ;  /* 0x000000191a00720c */ /* 0x000fda0003f26270 */
[----:B------:R-:W-:Y:S05]  /*5c40*/  @P1 BRA `(.L_x_3352) ;  /* 0x00000c3000001947 */ /* 0x000fea0003800000 */
[----:B0-----:R-:W-:Y:S01]  /*5c50*/  LOP3.LUT R4, RZ, R3, RZ, 0x33, !PT ;  /* 0x00000003ff047212 */ /* 0x001fe200078e33ff */
        /* <DEDUP_REMOVED lines=45> */
[----:B0-----:R-:W-:Y:S02]  /*5f30*/  HADD2.F32 R14, -RZ, R38.H0_H0 ;  /* 0x20000026ff0e7230 */ /* 0x001fe40000004100 */
[----:B--2---:R-:W-:Y:S02]  /*5f40*/  HADD2.F32 R41, -RZ, R6.H0_H0 ;  /* 0x20000006ff297230 */ /* 0x004fe40000004100 */
[----:B------:R-:W-:Y:S02]  /*5f50*/  HADD2.F32 R43, -RZ, R7.H0_H0 ;  /* 0x20000007ff2b7230 */ /* 0x000fe40000004100 */
        /* <DEDUP_REMOVED lines=14> */
.L_x_3361:
[----:B------:R-:W-:Y:S05]  /*6040*/  BSYNC B2 ;  /* 0x0000000000027941 */ /* 0x000fea0003800000 */
.L_x_3360:
[----:B------:R-:W-:Y:S02]  /*6050*/  IADD3 R26, R26, 0x2, RZ ;  /* 0x000000021a1a7810 */ /* 0x000fe40007ffe0ff */
.L_x_3359:
[----:B------:R-:W-:Y:S05]  /*6060*/  BSYNC B1 ;  /* 0x0000000000017941 */ /* 0x000fea0003800000 */
.L_x_3358:
[----:B------:R-:W-:-:S13]  /*6070*/  LOP3.LUT P1, RZ, R42, 0xfffffffe, RZ, 0xc0, !PT ;  /* 0xfffffffe2aff7812 */ /* 0x000fda000782c0ff */
[----:B------:R-:W-:Y:S05]  /*6080*/  @!P1 BRA `(.L_x_3352) ;  /* 0x000007f000009947 */ /* 0x000fea0003800000 */
[----:B------:R-:W-:Y:S02]  /*6090*/  IMAD R5, R26, 0x2, R2 ;  /* 0x000000021a057824 */ /* 0x000fe400078e0202 */
[----:B------:R-:W-:Y:S02]  /*60a0*/  IMAD.MOV.U32 R14, RZ, RZ, RZ ;  /* 0x000000ffff0e7224 */ /* 0x000fe400078e00ff */
[----:B------:R-:W-:Y:S02]  /*60b0*/  IMAD R43, R16, -0x2, R5 ;  /* 0xfffffffe102b7824 */ /* 0x000fe400078e0205 */
.L_x_3366:
        /* <DEDUP_REMOVED lines=18> */
[----:B------:R-:W-:Y:S02]  /*61e0*/  IMAD.MOV.U32 R5, RZ, RZ, R15 ;  /* 0x000000ffff057224 */ /* 0x000fe400078e000f */
[----:B------:R-:W0:Y:S02]  /*61f0*/  LDS.U16 R15, [R45+0x210] ;  /* 0x000210002d0f7984 */ /* 0x000e240000000400 */
        /* <DEDUP_REMOVED lines=41> */
.L_x_3363:
[----:B------:R-:W-:Y:S05]  /*6490*/  BSYNC B1 ;  /* 0x0000000000017941 */ /* 0x000fea0003800000 */
.L_x_3362:
        /* <DEDUP_REMOVED lines=57> */
.L_x_3365:
[----:B------:R-:W-:Y:S05]  /*6830*/  BSYNC B1 ;  /* 0x0000000000017941 */ /* 0x000fea0003800000 */
.L_x_3364:
[----:B------:R-:W-:Y:S02]  /*6840*/  IADD3 R26, R26, 0x4, RZ ;  /* 0x000000041a1a7810 */ /* 0x000fe40007ffe0ff */
[----:B------:R-:W-:Y:S02]  /*6850*/  IADD3 R14, R14, 0x8, RZ ;  /* 0x000000080e0e7810 */ /* 0x000fe40007ffe0ff */
[----:B------:R-:W-:-:S13]  /*6860*/  ISETP.GE.AND P1, PT, R26, R25, PT ;  /* 0x000000191a00720c */ /* 0x000fda0003f26270 */
[----:B------:R-:W-:Y:S05]  /*6870*/  @!P1 BRA `(.L_x_3366) ;  /* 0xfffff84000009947 */ /* 0x000fea000383ffff */
.L_x_3352:
[----:B--2---:R-:W-:Y:S05]  /*6880*/  BSYNC B0 ;  /* 0x0000000000007941 */ /* 0x004fea0003800000 */
.L_x_3351:
[----:B------:R-:W-:Y:S01]  /*6890*/  BSSY B0, `(.L_x_3367) ;  /* 0x0000053000007945 */ /* 0x000fe20003800000 */
[----:B------:R-:W-:Y:S05]  /*68a0*/  @P3 BRA `(.L_x_3368) ;  /* 0x0000051000003947 */ /* 0x000fea0003800000 */
[----:B------:R-:W-:Y:S01]  /*68b0*/  ISETP.NE.U32.AND P1, PT, RZ, c[0x0][0x240], PT ;  /* 0x00009000ff007a0c */ /* 0x000fe20003f25070 */
[----:B------:R-:W-:-:S03]  /*68c0*/  IMAD.MOV.U32 R13, RZ, RZ, 0x2 ;  /* 0x00000002ff0d7424 */ /* 0x000fc600078e00ff */
[----:B------:R-:W-:Y:S02]  /*68d0*/  ISETP.NE.AND.EX P1, PT, RZ, c[0x0][0x244], PT, P1 ;  /* 0x00009100ff007a0c */ /* 0x000fe40003f25310 */
[----:B------:R-:W-:-:S11]  /*68e0*/  ISETP.NE.AND P3, PT, R13, c[0x0][0x258], PT ;  /* 0x000096000d007a0c */ /* 0x000fd60003f65270 */
[----:B------:R-:W-:Y:S02]  /*68f0*/  @P1 IMAD R27, R27, c[0x0][0x1d8], R22 ;  /* 0x000076001b1b1a24 */ /* 0x000fe400078e0216 */
[--C-:B------:R-:W-:Y:S02]  /*6900*/  IMAD.IADD R22, R17, 0x1, R0.reuse ;  /* 0x0000000111167824 */ /* 0x100fe400078e0200 */
[----:B0-----:R-:W-:-:S04]  /*6910*/  @P1 IMAD R4, R27, 0xa0, R0 ;  /* 0x000000a01b041824 */ /* 0x001fc800078e0200 */
[----:B------:R-:W-:-:S04]  /*6920*/  @P1 IMAD.WIDE R4, R4, R13, c[0x0][0x238] ;  /* 0x00008e0004041625 */ /* 0x000fc800078e020d */
[----:B------:R-:W-:Y:S02]  /*6930*/  @P3 IMAD.WIDE R12, R22, R13, c[0x0][0x188] ;  /* 0x00006200160c3625 */ /* 0x000fe400078e020d */
[----:B------:R-:W5:Y:S04]  /*6940*/  @P1 LDG.E.128 R4, [R4.64] ;  /* 0x0000002404041981 */ /* 0x000f68000c1e1d00 */
[----:B------:R-:W5:Y:S01]  /*6950*/  @P3 LDG.E.128 R12, [R12.64] ;  /* 0x000000240c0c3981 */ /* 0x000f62000c1e1d00 */
[----:B------:R-:W-:Y:S02]  /*6960*/  IMAD.IADD R25, R25, 0x1, -R16 ;  /* 0x0000000119197824 */ /* 0x000fe400078e0a10 */
[----:B------:R-:W-:Y:S02]  /*6970*/  IMAD R21, R21, 0xa0, R0 ;  /* 0x000000a015157824 */ /* 0x000fe400078e0200 */
[----:B------:R-:W-:-:S02]  /*6980*/  IMAD R26, R25, 0x2, R2 ;  /* 0x00000002191a7824 */ /* 0x000fc400078e0202 */
[----:B------:R-:W-:Y:S01]  /*6990*/  IMAD R18, R18, 0xa0, RZ ;  /* 0x000000a012127824 */ /* 0x000fe200078e02ff */
[----:B------:R-:W-:-:S03]  /*69a0*/  SHF.R.S32.HI R17, RZ, 0x1f, R21 ;  /* 0x0000001fff117819 */ /* 0x000fc60000011415 */
[----:B------:R-:W0:Y:S01]  /*69b0*/  LDS.U16 R26, [R26+0x210] ;  /* 0x000210001a1a7984 */ /* 0x000e220000000400 */
[----:B------:R-:W-:-:S04]  /*69c0*/  IADD3 R21, P2, R18, R21, RZ ;  /* 0x0000001512157210 */ /* 0x000fc80007f5e0ff */
[----:B------:R-:W-:Y:S02]  /*69d0*/  LEA.HI.X.SX32 R18, R18, R17, 0x1, P2 ;  /* 0x0000001112127211 */ /* 0x000fe400010f0eff */
[----:B------:R-:W-:-:S04]  /*69e0*/  LEA R16, P2, R21, c[0x0][0x1a0], 0x1 ;  /* 0x0000680015107a11 */ /* 0x000fc800078408ff */
[----:B------:R-:W-:Y:S01]  /*69f0*/  LEA.HI.X R17, R21, c[0x0][0x1a4], R18, 0x1, P2 ;  /* 0x0000690015117a11 */ /* 0x000fe200010f0c12 */
[----:B------:R-:W-:Y:S05]  /*6a00*/  @P3 BRA `(.L_x_3369) ;  /* 0x0000021000003947 */ /* 0x000fea0003800000 */
[C---:B-----5:R-:W-:Y:S01]  /*6a10*/  IADD3 R12, P2, R22.reuse, c[0x0][0x188], RZ ;  /* 0x00006200160c7a10 */ /* 0x060fe20007f5e0ff */
[----:B------:R-:W2:Y:S03]  /*6a20*/  LDG.E R31, [R30.64+0x4] ;  /* 0x000004241e1f7981 */ /* 0x000ea6000c1e1900 */
        /* <DEDUP_REMOVED lines=9> */
[----:B------:R-:W-:Y:S01]  /*6ac0*/  SHF.R.S32.HI R15, RZ, 0x8, R15 ;  /* 0x00000008ff0f7819 */ /* 0x000fe2000001140f */
[----:B------:R-:W2:Y:S01]  /*6ad0*/  I2F.S8 R18, R41 ;  /* 0x0000002900127306 */ /* 0x000ea20000001400 */
[----:B------:R-:W-:-:S07]  /*6ae0*/  SHF.R.S32.HI R13, RZ, 0x8, R13 ;  /* 0x00000008ff0d7819 */ /* 0x000fce000001140d */
[----:B------:R2:W1:Y:S08]  /*6af0*/  I2F.S8 R12, R25 ;  /* 0x00000019000c7306 */ /* 0x0004700000001400 */
[----:B------:R-:W3:Y:S08]  /*6b00*/  I2F.S8 R21, R21 ;  /* 0x0000001500157306 */ /* 0x000ef00000001400 */
[----:B------:R-:W4:Y:S08]  /*6b10*/  I2F.S16 R22, R22 ;  /* 0x0000001600167306 */ /* 0x000f300000101400 */
[----:B------:R-:W0:Y:S08]  /*6b20*/  I2F.S16 R2, R2 ;  /* 0x0000000200027306 */ /* 0x000e300000101400 */
[----:B------:R-:W0:Y:S08]  /*6b30*/  I2F.S8 R14, R40 ;  /* 0x00000028000e7306 */ /* 0x000e300000001400 */
[----:B------:R-:W0:Y:S08]  /*6b40*/  I2F.S16 R15, R15 ;  /* 0x0000000f000f7306 */ /* 0x000e300000101400 */
[----:B------:R-:W0:Y:S01]  /*6b50*/  I2F.S16 R13, R13 ;  /* 0x0000000d000d7306 */ /* 0x000e220000101400 */
[----:B--2---:R-:W-:-:S02]  /*6b60*/  FMUL.FTZ R25, R18, R31 ;  /* 0x0000001f12197220 */ /* 0x004fc40000410000 */
[-C--:B-1----:R-:W-:Y:S02]  /*6b70*/  FMUL.FTZ R18, R12, R31.reuse ;  /* 0x0000001f0c127220 */ /* 0x082fe40000410000 */
[-C--:B---3--:R-:W-:Y:S02]  /*6b80*/  FMUL.FTZ R12, R21, R31.reuse ;  /* 0x0000001f150c7220 */ /* 0x088fe40000410000 */
[-C--:B----4-:R-:W-:Y:S02]  /*6b90*/  FMUL.FTZ R27, R22, R31.reuse ;  /* 0x0000001f161b7220 */ /* 0x090fe40000410000 */
[-C--:B0-----:R-:W-:Y:S02]  /*6ba0*/  FMUL.FTZ R21, R2, R31.reuse ;  /* 0x0000001f02157220 */ /* 0x081fe40000410000 */
[-C--:B------:R-:W-:Y:S02]  /*6bb0*/  FMUL.FTZ R14, R14, R31.reuse ;  /* 0x0000001f0e0e7220 */ /* 0x080fe40000410000 */
[----:B------:R-:W-:-:S02]  /*6bc0*/  FMUL.FTZ R2, R15, R31 ;  /* 0x0000001f0f027220 */ /* 0x000fc40000410000 */
[----:B------:R-:W-:Y:S01]  /*6bd0*/  FMUL.FTZ R31, R13, R31 ;  /* 0x0000001f0d1f7220 */ /* 0x000fe20000410000 */
[----:B------:R-:W-:Y:S02]  /*6be0*/  F2FP.PACK_AB R15, R27, R12 ;  /* 0x0000000c1b0f723e */ /* 0x000fe400000000ff */
[----:B------:R-:W-:Y:S02]  /*6bf0*/  F2FP.PACK_AB R12, R21, R14 ;  /* 0x0000000e150c723e */ /* 0x000fe400000000ff */
[----:B------:R-:W-:Y:S02]  /*6c00*/  F2FP.PACK_AB R14, R2, R25 ;  /* 0x00000019020e723e */ /* 0x000fe400000000ff */
[----:B------:R-:W-:-:S04]  /*6c10*/  F2FP.PACK_AB R13, R31, R18 ;  /* 0x000000121f0d723e */ /* 0x000fc800000000ff */
.L_x_3369:
[----:B-----5:R-:W-:Y:S01]  /*6c20*/  HFMA2.MMA R8, R12, 1, 1, R8 ;  /* 0x3c003c000c087835 */ /* 0x020fe20000000008 */
[----:B------:R-:W-:Y:S01]  /*6c30*/  HADD2 R9, R13, R9 ;  /* 0x000000090d097230 */ /* 0x000fe20000000000 */
[----:B------:R-:W-:Y:S01]  /*6c40*/  HFMA2.MMA R10, R14, 1, 1, R10 ;  /* 0x3c003c000e0a7835 */ /* 0x000fe2000000000a */
[----:B------:R-:W-:-:S02]  /*6c50*/  HADD2 R11, R15, R11 ;  /* 0x0000000b0f0b7230 */ /* 0x000fc40000000000 */
[----:B0-----:R-:W-:Y:S02]  /*6c60*/  HADD2.F32 R26, -RZ, R26.H0_H0 ;  /* 0x2000001aff1a7230 */ /* 0x001fe40000004100 */
        /* <DEDUP_REMOVED lines=21> */
.L_x_3368:
[----:B0-----:R-:W-:Y:S05]  /*6dc0*/  BSYNC B0 ;  /* 0x0000000000007941 */ /* 0x001fea0003800000 */
.L_x_3367:
[----:B------:R-:W-:Y:S06]  /*6dd0*/  BAR.SYNC.DEFER_BLOCKING 0x0 ;  /* 0x0000000000007b1d */ /* 0x000fec0000010000 */
[----:B------:R-:W-:Y:S05]  /*6de0*/  @P0 BRA `(.L_x_3370) ;  /* 0x0000022000000947 */ /* 0x000fea0003800000 */
[----:B------:R-:W-:Y:S01]  /*6df0*/  LOP3.LUT R2, R23, 0xffffffe0, RZ, 0xc0, !PT ;  /* 0xffffffe017027812 */ /* 0x000fe200078ec0ff */
        /* <DEDUP_REMOVED lines=10> */
.L_x_3371:
[----:B------:R-:W-:Y:S01]  /*6ea0*/  WARPSYNC 0xffffffff ;  /* 0xffffffff00007948 */ /* 0x000fe20003800000 */
[----:B------:R-:W-:Y:S06]  /*6eb0*/  BAR.SYNC.DEFER_BLOCKING 0x0 ;  /* 0x0000000000007b1d */ /* 0x000fec0000010000 */
[----:B------:R-:W-:Y:S01]  /*6ec0*/  BSSY B0, `(.L_x_3372) ;  /* 0x0000013000007945 */ /* 0x000fe20003800000 */
[----:B------:R-:W-:Y:S05]  /*6ed0*/  @P2 BRA `(.L_x_3373) ;  /* 0x0000011000002947 */ /* 0x000fea0003800000 */
[----:B0-----:R-:W0:Y:S02]  /*6ee0*/  LDS.128 R4, [R3] ;  /* 0x0000000003047984 */ /* 0x001e240000000c00 */
[----:B0----5:R-:W-:-:S02]  /*6ef0*/  HADD2.F32 R11, -RZ, R5.H0_H0 ;  /* 0x20000005ff0b7230 */ /* 0x021fc40000004100 */
        /* <DEDUP_REMOVED lines=15> */
.L_x_3373:
[----:B------:R-:W-:Y:S05]  /*6ff0*/  BSYNC B0 ;  /* 0x0000000000007941 */ /* 0x000fea0003800000 */
.L_x_3372:
[----:B------:R-:W-:Y:S06]  /*7000*/  BAR.SYNC.DEFER_BLOCKING 0x0 ;  /* 0x0000000000007b1d */ /* 0x000fec0000010000 */
.L_x_3370:
        /* <DEDUP_REMOVED lines=17> */
.L_x_3374:
        /* <DEDUP_REMOVED lines=58> */
.L_x_3329:
[----:B------:R-:W-:Y:S01]  /*74c0*/  IMAD.MOV.U32 R64, RZ, RZ, R3 ;  /* 0x000000ffff407224 */ /* 0x000fe200078e0003 */
[----:B------:R-:W-:Y:S01]  /*74d0*/  MOV R62, 0x7520 ;  /* 0x00007520003e7802 */ /* 0x000fe20000000f00 */
[----:B------:R-:W-:Y:S02]  /*74e0*/  IMAD.MOV.U32 R65, RZ, RZ, 0x10 ;  /* 0x00000010ff417424 */ /* 0x000fe400078e00ff */
[----:B------:R-:W-:Y:S02]  /*74f0*/  IMAD.MOV.U32 R66, RZ, RZ, 0x1f ;  /* 0x0000001fff427424 */ /* 0x000fe400078e00ff */
[----:B------:R-:W-:Y:S02]  /*7500*/  IMAD.MOV.U32 R67, RZ, RZ, -0x1 ;  /* 0xffffffffff437424 */ /* 0x000fe400078e00ff */
[----:B0----5:R-:W-:Y:S05]  /*7510*/  CALL.REL.NOINC `($__internal_12_$__cuda_sm70_shflsync_bfly_p) ;  /* 0x0000046000007944 */ /* 0x021fea0003c00000 */
[----:B-1----:R-:W-:Y:S01]  /*7520*/  IMAD.MOV.U32 R0, RZ, RZ, R64 ;  /* 0x000000ffff007224 */ /* 0x002fe200078e0040 */
[----:B0-----:R-:W-:Y:S05]  /*7530*/  BRA `(.L_x_3375) ;  /* 0xffffaf8000007947 */ /* 0x001fea000383ffff */
.L_x_3330:
[----:B------:R-:W-:Y:S01]  /*7540*/  IMAD.MOV.U32 R64, RZ, RZ, R7 ;  /* 0x000000ffff407224 */ /* 0x000fe200078e0007 */
[----:B------:R-:W-:Y:S01]  /*7550*/  MOV R62, 0x75a0 ;  /* 0x000075a0003e7802 */ /* 0x000fe20000000f00 */
[----:B------:R-:W-:-:S02]  /*7560*/  IMAD.MOV.U32 R65, RZ, RZ, 0x8 ;  /* 0x00000008ff417424 */ /* 0x000fc400078e00ff */
[----:B------:R-:W-:Y:S02]  /*7570*/  IMAD.MOV.U32 R66, RZ, RZ, 0x1f ;  /* 0x0000001fff427424 */ /* 0x000fe400078e00ff */
[----:B------:R-:W-:Y:S02]  /*7580*/  IMAD.MOV.U32 R67, RZ, RZ, -0x1 ;  /* 0xffffffffff437424 */ /* 0x000fe400078e00ff */
[----:B01---5:R-:W-:Y:S05]  /*7590*/  CALL.REL.NOINC `($__internal_12_$__cuda_sm70_shflsync_bfly_p) ;  /* 0x000003e000007944 */ /* 0x023fea0003c00000 */
[----:B-1----:R-:W-:Y:S01]  /*75a0*/  FADD.FTZ R7, R7, R64 ;  /* 0x0000004007077221 */ /* 0x002fe20000010000 */
[----:B------:R-:W-:Y:S01]  /*75b0*/  MOV R62, 0x7610 ;  /* 0x00007610003e7802 */ /* 0x000fe20000000f00 */
[----:B0-----:R-:W-:Y:S02]  /*75c0*/  IMAD.MOV.U32 R65, RZ, RZ, 0x4 ;  /* 0x00000004ff417424 */ /* 0x001fe400078e00ff */
[----:B------:R-:W-:Y:S02]  /*75d0*/  IMAD.MOV.U32 R66, RZ, RZ, 0x1f ;  /* 0x0000001fff427424 */ /* 0x000fe400078e00ff */
[----:B------:R-:W-:Y:S02]  /*75e0*/  IMAD.MOV.U32 R67, RZ, RZ, -0x1 ;  /* 0xffffffffff437424 */ /* 0x000fe400078e00ff */
[----:B------:R-:W-:-:S02]  /*75f0*/  IMAD.MOV.U32 R64, RZ, RZ, R7 ;  /* 0x000000ffff407224 */ /* 0x000fc400078e0007 */
[----:B------:R-:W-:Y:S05]  /*7600*/  CALL.REL.NOINC `($__internal_12_$__cuda_sm70_shflsync_bfly_p) ;  /* 0x0000037000007944 */ /* 0x000fea0003c00000 */
[----:B-1----:R-:W-:Y:S01]  /*7610*/  FADD.FTZ R7, R7, R64 ;  /* 0x0000004007077221 */ /* 0x002fe20000010000 */
[----:B------:R-:W-:Y:S01]  /*7620*/  MOV R62, 0x7680 ;  /* 0x00007680003e7802 */ /* 0x000fe20000000f00 */
[----:B0-----:R-:W-:-:S02]  /*7630*/  IMAD.MOV.U32 R65, RZ, RZ, 0x2 ;  /* 0x00000002ff417424 */ /* 0x001fc400078e00ff */
[----:B------:R-:W-:Y:S02]  /*7640*/  IMAD.MOV.U32 R66, RZ, RZ, 0x1f ;  /* 0x0000001fff427424 */ /* 0x000fe400078e00ff */
[----:B------:R-:W-:Y:S02]  /*7650*/  IMAD.MOV.U32 R67, RZ, RZ, -0x1 ;  /* 0xffffffffff437424 */ /* 0x000fe400078e00ff */
[----:B------:R-:W-:Y:S02]  /*7660*/  IMAD.MOV.U32 R64, RZ, RZ, R7 ;  /* 0x000000ffff407224 */ /* 0x000fe400078e0007 */
[----:B------:R-:W-:Y:S05]  /*7670*/  CALL.REL.NOINC `($__internal_12_$__cuda_sm70_shflsync_bfly_p) ;  /* 0x0000030000007944 */ /* 0x000fea0003c00000 */
[----:B-1----:R-:W-:Y:S01]  /*7680*/  FADD.FTZ R4, R7, R64 ;  /* 0x0000004007047221 */ /* 0x002fe20000010000 */
[----:B------:R-:W-:Y:S01]  /*7690*/  MOV R62, 0x76f0 ;  /* 0x000076f0003e7802 */ /* 0x000fe20000000f00 */
[----:B0-----:R-:W-:Y:S02]  /*76a0*/  IMAD.MOV.U32 R65, RZ, RZ, 0x1 ;  /* 0x00000001ff417424 */ /* 0x001fe400078e00ff */
[----:B------:R-:W-:Y:S02]  /*76b0*/  IMAD.MOV.U32 R66, RZ, RZ, 0x1f ;  /* 0x0000001fff427424 */ /* 0x000fe400078e00ff */
[----:B------:R-:W-:-:S02]  /*76c0*/  IMAD.MOV.U32 R67, RZ, RZ, -0x1 ;  /* 0xffffffffff437424 */ /* 0x000fc400078e00ff */
[----:B------:R-:W-:Y:S02]  /*76d0*/  IMAD.MOV.U32 R64, RZ, RZ, R4 ;  /* 0x000000ffff407224 */ /* 0x000fe400078e0004 */
[----:B------:R-:W-:Y:S05]  /*76e0*/  CALL.REL.NOINC `($__internal_12_$__cuda_sm70_shflsync_bfly_p) ;  /* 0x0000029000007944 */ /* 0x000fea0003c00000 */
[----:B-1----:R-:W-:Y:S01]  /*76f0*/  IMAD.MOV.U32 R5, RZ, RZ, R64 ;  /* 0x000000ffff057224 */ /* 0x002fe200078e0040 */
[----:B0-----:R-:W-:Y:S05]  /*7700*/  BRA `(.L_x_3376) ;  /* 0xffffae4000007947 */ /* 0x001fea000383ffff */
.L_x_3335:
[----:B------:R-:W-:Y:S01]  /*7710*/  IMAD.MOV.U32 R64, RZ, RZ, R87 ;  /* 0x000000ffff407224 */ /* 0x000fe200078e0057 */
[----:B------:R-:W-:Y:S01]  /*7720*/  MOV R62, 0x7770 ;  /* 0x00007770003e7802 */ /* 0x000fe20000000f00 */
[----:B------:R-:W-:Y:S02]  /*7730*/  IMAD.MOV.U32 R65, RZ, RZ, 0x2 ;  /* 0x00000002ff417424 */ /* 0x000fe400078e00ff */
[----:B------:R-:W-:Y:S02]  /*7740*/  IMAD.MOV.U32 R66, RZ, RZ, 0x1f ;  /* 0x0000001fff427424 */ /* 0x000fe400078e00ff */
[----:B------:R-:W-:Y:S02]  /*7750*/  IMAD.MOV.U32 R67, RZ, RZ, -0x1 ;  /* 0xffffffffff437424 */ /* 0x000fe400078e00ff */
[----:B-----5:R-:W-:Y:S05]  /*7760*/  CALL.REL.NOINC `($__internal_12_$__cuda_sm70_shflsync_bfly_p) ;  /* 0x0000021000007944 */ /* 0x020fea0003c00000 */
[----:B-1----:R-:W-:Y:S01]  /*7770*/  IMAD.MOV.U32 R62, RZ, RZ, R64 ;  /* 0x000000ffff3e7224 */ /* 0x002fe200078e0040 */
[----:B0-----:R-:W-:Y:S05]  /*7780*/  BRA `(.L_x_3377) ;  /* 0xffffd13000007947 */ /* 0x001fea000383ffff */
.L_x_3336:
[----:B------:R-:W-:Y:S01]  /*7790*/  IMAD.MOV.U32 R64, RZ, RZ, R87 ;  /* 0x000000ffff407224 */ /* 0x000fe200078e0057 */
[----:B------:R-:W-:Y:S01]  /*77a0*/  MOV R62, 0x77f0 ;  /* 0x000077f0003e7802 */ /* 0x000fe20000000f00 */
[----:B------:R-:W-:-:S02]  /*77b0*/  IMAD.MOV.U32 R65, RZ, RZ, 0x1 ;  /* 0x00000001ff417424 */ /* 0x000fc400078e00ff */
[----:B------:R-:W-:Y:S02]  /*77c0*/  IMAD.MOV.U32 R66, RZ, RZ, 0x1f ;  /* 0x0000001fff427424 */ /* 0x000fe400078e00ff */
[----:B------:R-:W-:Y:S02]  /*77d0*/  IMAD.MOV.U32 R67, RZ, RZ, -0x1 ;  /* 0xffffffffff437424 */ /* 0x000fe400078e00ff */
[----:B-----5:R-:W-:Y:S05]  /*77e0*/  CALL.REL.NOINC `($__internal_12_$__cuda_sm70_shflsync_bfly_p) ;  /* 0x0000019000007944 */ /* 0x020fea0003c00000 */
[----:B-1----:R-:W-:Y:S01]  /*77f0*/  IMAD.MOV.U32 R62, RZ, RZ, R64 ;  /* 0x000000ffff3e7224 */ /* 0x002fe200078e0040 */
[----:B0-----:R-:W-:Y:S05]  /*7800*/  BRA `(.L_x_3378) ;  /* 0xffffd0e000007947 */ /* 0x001fea000383ffff */
.L_x_3340:
[----:B------:R-:W-:Y:S01]  /*7810*/  IMAD.MOV.U32 R64, RZ, RZ, R3 ;  /* 0x000000ffff407224 */ /* 0x000fe200078e0003 */
[----:B------:R-:W-:Y:S01]  /*7820*/  MOV R62, 0x7870 ;  /* 0x00007870003e7802 */ /* 0x000fe20000000f00 */
[----:B------:R-:W-:Y:S02]  /*7830*/  IMAD.MOV.U32 R65, RZ, RZ, 0x10 ;  /* 0x00000010ff417424 */ /* 0x000fe400078e00ff */
[----:B------:R-:W-:Y:S02]  /*7840*/  IMAD.MOV.U32 R66, RZ, RZ, 0x1f ;  /* 0x0000001fff427424 */ /* 0x000fe400078e00ff */
[----:B------:R-:W-:Y:S02]  /*7850*/  IMAD.MOV.U32 R67, RZ, RZ, -0x1 ;  /* 0xffffffffff437424 */ /* 0x000fe400078e00ff */
[----:B-123-5:R-:W-:Y:S05]  /*7860*/  CALL.REL.NOINC `($__internal_12_$__cuda_sm70_shflsync_bfly_p) ;  /* 0x0000011000007944 */ /* 0x02efea0003c00000 */
[----:B-1----:R-:W-:Y:S01]  /*7870*/  IMAD.MOV.U32 R0, RZ, RZ, R64 ;  /* 0x000000ffff007224 */ /* 0x002fe200078e0040 */
[----:B0-----:R-:W-:Y:S05]  /*7880*/  BRA `(.L_x_3379) ;  /* 0xffffd2b000007947 */ /* 0x001fea000383ffff */
.L_x_3341:
[----:B------:R-:W-:Y:S01]  /*7890*/  IMAD.MOV.U32 R64, RZ, RZ, R7 ;  /* 0x000000ffff407224 */ /* 0x000fe200078e0007 */
[----:B------:R-:W-:Y:S01]  /*78a0*/  MOV R62, 0x78f0 ;  /* 0x000078f0003e7802 */ /* 0x000fe20000000f00 */
[----:B------:R-:W-:-:S02]  /*78b0*/  IMAD.MOV.U32 R65, RZ, RZ, 0x8 ;  /* 0x00000008ff417424 */ /* 0x000fc400078e00ff */
[----:B------:R-:W-:Y:S02]  /*78c0*/  IMAD.MOV.U32 R66, RZ, RZ, 0x1f ;  /* 0x0000001fff427424 */ /* 0x000fe400078e00ff */
[----:B------:R-:W-:Y:S02]  /*78d0*/  IMAD.MOV.U32 R67, RZ, RZ, -0x1 ;  /* 0xffffffffff437424 */ /* 0x000fe400078e00ff */
[----:B0123-5:R-:W-:Y:S05]  /*78e0*/  CALL.REL.NOINC `($__internal_12_$__cuda_sm70_shflsync_bfly_p) ;  /* 0x0000009000007944 */ /* 0x02ffea0003c00000 */
[----:B-1----:R-:W-:Y:S01]  /*78f0*/  FMNMX.FTZ R0, R7, R64, !PT ;  /* 0x0000004007007209 */ /* 0x002fe20007810000 */
[----:B0-----:R-:W-:Y:S01]  /*7900*/  IMAD.MOV.U32 R65, RZ, RZ, 0x4 ;  /* 0x00000004ff417424 */ /* 0x001fe200078e00ff */
[----:B------:R-:W-:Y:S01]  /*7910*/  MOV R62, 0x7960 ;  /* 0x00007960003e7802 */ /* 0x000fe20000000f00 */
[----:B------:R-:W-:Y:S02]  /*7920*/  IMAD.MOV.U32 R66, RZ, RZ, 0x1f ;  /* 0x0000001fff427424 */ /* 0x000fe400078e00ff */
[----:B------:R-:W-:Y:S02]  /*7930*/  IMAD.MOV.U32 R67, RZ, RZ, -0x1 ;  /* 0xffffffffff437424 */ /* 0x000fe400078e00ff */
[----:B------:R-:W-:Y:S02]  /*7940*/  IMAD.MOV.U32 R64, RZ, RZ, R0 ;  /* 0x000000ffff407224 */ /* 0x000fe400078e0000 */
[----:B------:R-:W-:Y:S05]  /*7950*/  CALL.REL.NOINC `($__internal_12_$__cuda_sm70_shflsync_bfly_p) ;  /* 0x0000002000007944 */ /* 0x000fea0003c00000 */
[----:B-1----:R-:W-:Y:S01]  /*7960*/  IMAD.MOV.U32 R3, RZ, RZ, R64 ;  /* 0x000000ffff037224 */ /* 0x002fe200078e0040 */
[----:B0-----:R-:W-:Y:S05]  /*7970*/  BRA `(.L_x_3380) ;  /* 0xffffd21000007947 */ /* 0x001fea000383ffff */
        .weak           $__internal_12_$__cuda_sm70_shflsync_bfly_p
        .type           $__internal_12_$__cuda_sm70_shflsync_bfly_p,@function
        .size           $__internal_12_$__cuda_sm70_shflsync_bfly_p,(.L_x_4318 - $__internal_12_$__cuda_sm70_shflsync_bfly_p)
$__internal_12_$__cuda_sm70_shflsync_bfly_p:
[----:B------:R-:W-:Y:S01]  /*7980*/  IMAD.MOV.U32 R63, RZ, RZ, 0x0 ;  /* 0x00000000ff3f7424 */ /* 0x000fe200078e00ff */
[----:B------:R-:W-:Y:S04]  /*7990*/  WARPSYNC R67 ;  /* 0x0000004300007348 */ /* 0x000fe80003800000 */
[----:B------:R0:W1:Y:S01]  /*79a0*/  SHFL.BFLY PT, R64, R64, R65, R66 ;  /* 0x0c00004140407389 */ /* 0x00006200000e0042 */
[----:B------:R-:W-:Y:S05]  /*79b0*/  RET.REL.NODEC R62 `(_ZN4mmha33masked_multihead_attention_kernelItLi160ELi256ELi4ELi32ELi64ELb0ELb1EEEv26Multihead_attention_paramsIT_XT5_EE) ;  /* 0xffff86403e007950 */ /* 0x000fea0003c3ffff */
.L_x_3381:
        /* <DEDUP_REMOVED lines=12> */
.L_x_4318:


//--------------------- .text._ZN4mmha33masked_multihead_attention_kernelItLi160ELi256ELi1ELi32ELi256ELb0ELb0EEEv26Multihead_attention_paramsIT_XT5_EE --------------------------
	.section	.text._ZN4mmha33masked_multihead_attention_kernelItLi160ELi256ELi1ELi32ELi256ELb0ELb0EEEv26Multihead_attention_paramsIT_XT5_EE,"ax",@progbits
	.sectioninfo	@"SHI_REGISTERS=255"
	.align	128
        .global         _ZN4mmha33masked_multihead_attention_kernelItLi160ELi256ELi1ELi32ELi256ELb0ELb0EEEv26Multihead_attention_paramsIT_XT5_EE
        .type           _ZN4mmha33masked_multihead_attention_kernelItLi160ELi256ELi1ELi32ELi256ELb0ELb0EEEv26Multihead_attention_paramsIT_XT5_EE,@function
        .size           _ZN4mmha33masked_multihead_attention_kernelItLi160ELi256ELi1ELi32ELi256ELb0ELb0EEEv26Multihead_attention_paramsIT_XT5_EE,(.L_x_4319 - _ZN4mmha33masked_multihead_attention_kernelItLi160ELi256ELi1ELi32ELi256ELb0ELb0EEEv26Multihead_attention_paramsIT_XT5_EE)
        .other          _ZN4mmha33masked_multihead_attention_kernelItLi160ELi256ELi1ELi32ELi256ELb0ELb0EEEv26Multihead_attention_paramsIT_XT5_EE,@"STO_CUDA_ENTRY STV_DEFAULT"
_ZN4mmha33masked_multihead_attention_kernelItLi160ELi256ELi1ELi32ELi256ELb0ELb0EEEv26Multihead_attention_paramsIT_XT5_EE:
.text._ZN4mmha33masked_multihead_attention_kernelItLi160ELi256ELi1ELi32ELi256ELb0ELb0EEEv26Multihead_attention_paramsIT_XT5_EE:
        /* <DEDUP_REMOVED lines=15> */
.L_x_3382:
        /* <DEDUP_REMOVED lines=45> */
[----:B-1----:R-:W-:Y:S02]  /*03c0*/  IMAD.U32 R2, RZ, RZ, UR4 ;  /* 0x00000004ff027e24 */ /* 0x002fe4000f8e00ff */
[----:B------:R-:W-:-:S05]  /*03d0*/  IMAD.U32 R3, RZ, RZ, UR5 ;  /* 0x00000005ff037e24 */ /* 0x000fca000f8e00ff */
        /* <DEDUP_REMOVED lines=96> */
.L_x_3384:
[----:B------:R-:W-:Y:S05]  /*09e0*/  BSYNC B0 ;  /* 0x0000000000007941 */ /* 0x000fea0003800000 */
.L_x_3383:
[----:B------:R-:W-:Y:S01]  /*09f0*/  IMAD.MOV.U32 R21, RZ, RZ, 0x2 ;  /* 0x00000002ff157424 */ /* 0x000fe200078e00ff */
[----:B------:R-:W-:Y:S01]  /*0a00*/  ULDC.64 UR38, c[0x2][0x0] ;  /* 0x0080000000267ab9 */ /* 0x000fe20000000a00 */
[----:B------:R-:W-:Y:S01]  /*0a10*/  BSSY B0, `(.L_x_3385) ;  /* 0x0000031000007945 */ /* 0x000fe20003800000 */
[----:B------:R-:W-:Y:S02]  /*0a20*/  ULDC.64 UR4, c[0x0][0x248] ;  /* 0x0000920000047ab9 */ /* 0x000fe40000000a00 */
[----:B------:R-:W-:Y:S01]  /*0a30*/  ISETP.NE.AND P0, PT, R21, c[0x0][0x258], PT ;  /* 0x0000960015007a0c */ /* 0x000fe20003f05270 */
[----:B------:R-:W-:Y:S02]  /*0a40*/  UIMAD.WIDE.U32 UR38, UR7, UR4, UR38 ;  /* 0x00000004072672a5 */ /* 0x000fe4000f8e0026 */
[----:B------:R-:W-:-:S04]  /*0a50*/  UIMAD UR4, UR7, UR5, URZ ;  /* 0x00000005070472a4 */ /* 0x000fc8000f8e023f */
[----:B------:R-:W-:-:S06]  /*0a60*/  UIADD3 UR39, UR39, UR4, URZ ;  /* 0x0000000427277290 */ /* 0x000fcc000fffe03f */
        /* <DEDUP_REMOVED lines=8> */
.L_x_3386:
        /* <DEDUP_REMOVED lines=35> */
.L_x_3387:
[----:B------:R-:W-:Y:S05]  /*0d20*/  BSYNC B0 ;  /* 0x0000000000007941 */ /* 0x000fea0003800000 */
.L_x_3385:
        /* <DEDUP_REMOVED lines=22> */
[----:B------:R-:W-:Y:S02]  /*0e90*/  IMAD.U32 R8, RZ, RZ, UR4 ;  /* 0x00000004ff087e24 */ /* 0x000fe4000f8e00ff */
[----:B------:R-:W-:-:S02]  /*0ea0*/  IMAD.U32 R9, RZ, RZ, UR5 ;  /* 0x00000005ff097e24 */ /* 0x000fc4000f8e00ff */
[----:B------:R-:W-:-:S03]  /*0eb0*/  @!P2 IMAD.WIDE R4, R6, R21, c[0x0][0x180] ;  /* 0x000060000604a625 */ /* 0x000fc600078e0215 */
        /* <DEDUP_REMOVED lines=87> */
.L_x_3390:
        /* <DEDUP_REMOVED lines=24> */
[----:B------:R-:W-:Y:S01]  /*15b0*/  IMAD R39, R4, 0x2, R35 ;  /* 0x0000000204277824 */ /* 0x000fe200078e0223 */
        /* <DEDUP_REMOVED lines=8> */
[C-C-:B-1----:R-:W-:Y:S02]  /*1640*/  SHF.R.U64 R6, R8.reuse, 0x10, R9.reuse ;  /* 0x0000001008067819 */ /* 0x142fe40000001209 */
[----:B------:R-:W-:Y:S02]  /*1650*/  SHF.R.U32.HI R4, RZ, 0x10, R9 ;  /* 0x00000010ff047819 */ /* 0x000fe40000011609 */
[----:B0-----:R-:W-:Y:S02]  /*1660*/  PRMT R16, R8, 0x5410, R18 ;  /* 0x0000541008107816 */ /* 0x001fe40000000012 */
[--C-:B------:R-:W-:Y:S02]  /*1670*/  SHF.R.U64 R17, R18, 0x10, R19.reuse ;  /* 0x0000001012117819 */ /* 0x100fe40000001213 */
[----:B------:R-:W-:-:S02]  /*1680*/  PRMT R18, R9, 0x5410, R19 ;  /* 0x0000541009127816 */ /* 0x000fc40000000013 */
[----:B------:R-:W-:Y:S02]  /*1690*/  SHF.R.U32.HI R19, RZ, 0x10, R19 ;  /* 0x00000010ff137819 */ /* 0x000fe40000011613 */
[--C-:B--2---:R-:W-:Y:S02]  /*16a0*/  SHF.R.U64 R2, R10, 0x10, R11.reuse ;  /* 0x000000100a027819 */ /* 0x104fe4000000120b */
[----:B------:R-:W-:Y:S02]  /*16b0*/  SHF.R.U32.HI R0, RZ, 0x10, R11 ;  /* 0x00000010ff007819 */ /* 0x000fe4000001160b */
[--C-:B---3--:R-:W-:Y:S02]  /*16c0*/  SHF.R.U64 R25, R12, 0x10, R13.reuse ;  /* 0x000000100c197819 */ /* 0x108fe4000000120d */
[----:B------:R-:W-:Y:S02]  /*16d0*/  SHF.R.U32.HI R27, RZ, 0x10, R13 ;  /* 0x00000010ff1b7819 */ /* 0x000fe4000001160d */
[----:B------:R-:W-:-:S02]  /*16e0*/  PRMT R17, R6, 0x5410, R17 ;  /* 0x0000541006117816 */ /* 0x000fc40000000011 */
        /* <DEDUP_REMOVED lines=12> */
[----:B------:R-:W-:-:S02]  /*17b0*/  HADD2.F32 R15, -RZ, R18.H1_H1 ;  /* 0x30000012ff0f7230 */ /* 0x000fc40000004100 */
[----:B------:R-:W-:Y:S01]  /*17c0*/  I2F R0, R7 ;  /* 0x0000000700007306 */ /* 0x000fe20000201400 */
[----:B------:R-:W-:Y:S02]  /*17d0*/  HADD2.F32 R13, -RZ, R18.H0_H0 ;  /* 0x20000012ff0d7230 */ /* 0x000fe40000004100 */
        /* <DEDUP_REMOVED lines=87> */
.L_x_3394:
[----:B------:R-:W-:Y:S05]  /*1d50*/  BSYNC B1 ;  /* 0x0000000000017941 */ /* 0x000fea0003800000 */
.L_x_3393:
        /* <DEDUP_REMOVED lines=31> */
.L_x_3392:
[----:B------:R-:W-:Y:S05]  /*1f50*/  BSYNC B0 ;  /* 0x0000000000007941 */ /* 0x000fea0003800000 */
.L_x_3391:
[----:B------:R-:W-:Y:S06]  /*1f60*/  BAR.SYNC.DEFER_BLOCKING 0x0 ;  /* 0x0000000000007b1d */ /* 0x000fec0000010000 */
[----:B0-----:R0:W1:Y:S04]  /*1f70*/  @P6 LDS.128 R16, [R32] ;  /* 0x0000000020106984 */ /* 0x0010680000000c00 */
[----:B------:R0:W2:Y:S04]  /*1f80*/  @P6 LDS.128 R24, [R34] ;  /* 0x0000000022186984 */ /* 0x0000a80000000c00 */
[----:B------:R-:W-:Y:S06]  /*1f90*/  BAR.SYNC.DEFER_BLOCKING 0x0 ;  /* 0x0000000000007b1d */ /* 0x000fec0000010000 */
[----:B------:R-:W-:Y:S05]  /*1fa0*/  BRA `(.L_x_3389) ;  /* 0x0000064000007947 */ /* 0x000fea0003800000 */
.L_x_3388:
        /* <DEDUP_REMOVED lines=99> */
.L_x_3395:
[----:B------:R-:W-:Y:S05]  /*25e0*/  BSYNC B0 ;  /* 0x0000000000007941 */ /* 0x000fea0003800000 */
.L_x_3389:
[----:B0-----:R-:W-:Y:S01]  /*25f0*/  ISETP.GT.AND P0, PT, R22, 0x1f, PT ;  /* 0x0000001f1600780c */ /* 0x001fe20003f04270 */
[----:B------:R-:W-:Y:S01]  /*2600*/  BSSY B0, `(.L_x_3396) ;  /* 0x000001f000007945 */ /* 0x000fe20003800000 */
[----:B------:R-:W-:-:S11]  /*2610*/  IMAD.MOV.U32 R0, RZ, RZ, RZ ;  /* 0x000000ffff007224 */ /* 0x000fd600078e00ff */
[----:B------:R-:W-:Y:S05]  /*2620*/  @P0 BRA `(.L_x_3397) ;  /* 0x000001c000000947 */ /* 0x000fea0003800000 */
[----:B------:R-:W-:Y:S01]  /*2630*/  ISETP.GT.AND P0, PT, R22, 0x13, PT ;  /* 0x000000131600780c */ /* 0x000fe20003f04270 */
[----:B-12---:R-:W-:Y:S01]  /*2640*/  HMUL2 R8, R17, R25 ;  /* 0x0000001911087232 */ /* 0x006fe20000000000 */
[----:B------:R-:W-:Y:S01]  /*2650*/  IMAD.U32 R0, RZ, RZ, UR43 ;  /* 0x0000002bff007e24 */ /* 0x000fe2000f8e00ff */
[----:B------:R-:W-:Y:S01]  /*2660*/  IADD3 R23, R23, UR50, RZ ;  /* 0x0000003217177c10 */ /* 0x000fe2000fffe0ff */
[----:B------:R0:W-:Y:S03]  /*2670*/  STS.128 [R22.X16+0x40], R16 ;  /* 0x0000401016007388 */ /* 0x0001e6000000cc00 */
        /* <DEDUP_REMOVED lines=13> */
.L_x_3513:
        /* <DEDUP_REMOVED lines=9> */
.L_x_3514:
[----:B-1----:R-:W-:Y:S02]  /*27e0*/  FADD.FTZ R0, R5, R4 ;  /* 0x0000000405007221 */ /* 0x002fe40000010000 */
.L_x_3397:
[----:B------:R-:W-:Y:S05]  /*27f0*/  BSYNC B0 ;  /* 0x0000000000007941 */ /* 0x000fea0003800000 */
.L_x_3396:
[----:B------:R-:W-:-:S13]  /*2800*/  ISETP.NE.AND P0, PT, R22, RZ, PT ;  /* 0x000000ff1600720c */ /* 0x000fda0003f05270 */
[----:B------:R-:W-:Y:S01]  /*2810*/  @P0 IMAD.MOV.U32 R251, RZ, RZ, -0x800001 ;  /* 0xff7ffffffffb0424 */ /* 0x000fe200078e00ff */
[----:B------:R-:W-:Y:S05]  /*2820*/  @P0 BRA `(.L_x_3400) ;  /* 0x0000013000000947 */ /* 0x000fea0003800000 */
[----:B------:R-:W-:Y:S01]  /*2830*/  ISETP.NE.U32.AND P0, PT, RZ, c[0x0][0x218], PT ;  /* 0x00008600ff007a0c */ /* 0x000fe20003f05070 */
[----:B------:R-:W-:Y:S01]  /*2840*/  UIADD3 UR4, -UR46, UR42, URZ ;  /* 0x0000002a2e047290 */ /* 0x000fe2000fffe13f */
[----:B------:R-:W-:Y:S02]  /*2850*/  FMUL.FTZ R251, R0, c[0x0][0x1f0] ;  /* 0x00007c0000fb7a20 */ /* 0x000fe40000410000 */
[----:B------:R-:W-:-:S03]  /*2860*/  ISETP.NE.AND.EX P0, PT, RZ, c[0x0][0x21c], PT, P0 ;  /* 0x00008700ff007a0c */ /* 0x000fc60003f05300 */
[----:B0-----:R-:W-:-:S10]  /*2870*/  IMAD.U32 R4, RZ, RZ, UR4 ;  /* 0x00000004ff047e24 */ /* 0x001fd4000f8e00ff */
        /* <DEDUP_REMOVED lines=8> */
[----:B------:R-:W-:Y:S02]  /*2900*/  IMAD.U32 R2, RZ, RZ, UR4 ;  /* 0x00000004ff027e24 */ /* 0x000fe4000f8e00ff */
[----:B------:R-:W-:-:S05]  /*2910*/  IMAD.U32 R3, RZ, RZ, UR5 ;  /* 0x00000005ff037e24 */ /* 0x000fca000f8e00ff */
[----:B------:R-:W3:Y:S02]  /*2920*/  LDG.E.U16 R2, [R2.64] ;  /* 0x0000002402027981 */ /* 0x000ee4000c1e1500 */
[----:B---3--:R-:W-:-:S05]  /*2930*/  HADD2.F32 R0, -RZ, R2.H0_H0 ;  /* 0x20000002ff007230 */ /* 0x008fca0000004100 */
[----:B------:R-:W-:-:S05]  /*2940*/  FADD.FTZ R251, R251, R0 ;  /* 0x00000000fbfb7221 */ /* 0x000fca0000010000 */
.L_x_3401:
[----:B------:R0:W-:Y:S02]  /*2950*/  STS [R4.X4+0x240], R251 ;  /* 0x000240fb04007388 */ /* 0x0001e40000004800 */
.L_x_3400:
[----:B------:R-:W-:Y:S02]  /*2960*/  WARPSYNC 0xffffffff ;  /* 0xffffffff00007948 */ /* 0x000fe40003800000 */
[----:B------:R-:W-:Y:S01]  /*2970*/  UIADD3 UR4, UR42, 0x1f, -UR46 ;  /* 0x0000001f2a047890 */ /* 0x000fe2000fffe82e */
[----:B------:R-:W-:Y:S01]  /*2980*/  IADD3 R120, R22, UR46, RZ ;  /* 0x0000002e16787c10 */ /* 0x000fe2000fffe0ff */
[----:B------:R-:W-:Y:S02]  /*2990*/  BAR.SYNC.DEFER_BLOCKING 0x0 ;  /* 0x0000000000007b1d */ /* 0x000fe40000010000 */
[----:B------:R-:W-:-:S04]  /*29a0*/  USHF.R.S32.HI UR5, URZ, 0x1f, UR4 ;  /* 0x0000001f3f057899 */ /* 0x000fc80008011404 */
[----:B------:R-:W-:Y:S01]  /*29b0*/  ULEA.HI UR5, UR5, UR4, URZ, 0x5 ;  /* 0x0000000405057291 */ /* 0x000fe2000f8f283f */
[----:B------:R-:W-:Y:S02]  /*29c0*/  BSSY B0, `(.L_x_3402) ;  /* 0x00002ed000007945 */ /* 0x000fe40003800000 */
[----:B------:R-:W-:Y:S02]  /*29d0*/  ULDC UR4, c[0x0][0x1d0] ;  /* 0x0000740000047ab9 */ /* 0x000fe40000000800 */
[----:B------:R-:W-:Y:S02]  /*29e0*/  ULOP3.LUT UR5, UR5, 0xffffffe0, URZ, 0xc0, !UPT ;  /* 0xffffffe005057892 */ /* 0x000fe4000f8ec03f */
[----:B------:R-:W-:Y:S02]  /*29f0*/  UIMAD UR47, UR47, UR4, UR49 ;  /* 0x000000042f2f72a4 */ /* 0x000fe4000f8e0231 */
[----:B------:R-:W-:Y:S02]  /*2a00*/  UIADD3 UR6, UR46, UR5, URZ ;  /* 0x000000052e067290 */ /* 0x000fe4000fffe03f */
[----:B------:R-:W-:-:S04]  /*2a10*/  UIMAD UR47, UR47, 0xa0, URZ ;  /* 0x000000a02f2f78a4 */ /* 0x000fc8000f8e023f */
[----:B------:R-:W-:-:S13]  /*2a20*/  ISETP.GE.AND P0, PT, R120, UR6, PT ;  /* 0x0000000678007c0c */ /* 0x000fda000bf06270 */
[----:B------:R-:W-:Y:S05]  /*2a30*/  @P0 BRA `(.L_x_3403) ;  /* 0x00002e5000000947 */ /* 0x000fea0003800000 */
[----:B------:R-:W3:Y:S01]  /*2a40*/  LDS.128 R12, [0x40] ;  /* 0x00004000ff0c7984 */ /* 0x000ee20000000c00 */
[----:B------:R-:W-:Y:S01]  /*2a50*/  IABS R0, c[0x0][0x1d4] ;  /* 0x0000750000007a13 */ /* 0x000fe20000000000 */
[----:B------:R-:W-:Y:S02]  /*2a60*/  IMAD.MOV.U32 R2, RZ, RZ, RZ ;  /* 0x000000ffff027224 */ /* 0x000fe400078e00ff */
[----:B------:R-:W4:Y:S01]  /*2a70*/  LDS.128 R8, [0x50] ;  /* 0x00005000ff087984 */ /* 0x000f220000000c00 */
[----:B------:R-:W-:Y:S02]  /*2a80*/  IMAD.MOV.U32 R252, RZ, RZ, c[0x0][0x1d4] ;  /* 0x00007500fffc7624 */ /* 0x000fe400078e00ff */
[----:B------:R-:W-:Y:S01]  /*2a90*/  IMAD.MOV.U32 R121, RZ, RZ, R0 ;  /* 0x000000ffff797224 */ /* 0x000fe200078e0000 */
[----:B0-----:R-:W0:Y:S01]  /*2aa0*/  LDS.128 R4, [0x60] ;  /* 0x00006000ff047984 */ /* 0x001e220000000c00 */
[----:B------:R-:W-:Y:S02]  /*2ab0*/  IMAD R252, R252, 0xa0, RZ ;  /* 0x000000a0fcfc7824 */ /* 0x000fe400078e02ff */
[----:B------:R-:W5:Y:S01]  /*2ac0*/  I2F.RP R0, R121 ;  /* 0x0000007900007306 */ /* 0x000f620000209400 */
[----:B------:R-:W2:Y:S04]  /*2ad0*/  LDS.128 R116, [0x70] ;  /* 0x00007000ff747984 */ /* 0x000ea80000000c00 */
[----:B------:R-:W1:Y:S04]  /*2ae0*/  LDS.128 R112, [0x80] ;  /* 0x00008000ff707984 */ /* 0x000e680000000c00 */
[----:B------:R-:W1:Y:S04]  /*2af0*/  LDS.128 R108, [0x90] ;  /* 0x00009000ff6c7984 */ /* 0x000e680000000c00 */
[----:B------:R-:W1:Y:S01]  /*2b00*/  LDS.128 R104, [0xa0] ;  /* 0x0000a000ff687984 */ /* 0x000e620000000c00 */
[----:B-----5:R-:W5:Y:S03]  /*2b10*/  MUFU.RCP R0, R0 ;  /* 0x0000000000007308 */ /* 0x020f660000001000 */
[----:B------:R-:W1:Y:S04]  /*2b20*/  LDS.128 R100, [0xb0] ;  /* 0x0000b000ff647984 */ /* 0x000e680000000c00 */
[----:B------:R-:W1:Y:S04]  /*2b30*/  LDS.128 R96, [0xc0] ;  /* 0x0000c000ff607984 */ /* 0x000e680000000c00 */
[----:B------:R-:W1:Y:S04]  /*2b40*/  LDS.128 R92, [0xd0] ;  /* 0x0000d000ff5c7984 */ /* 0x000e680000000c00 */
[----:B---3--:R-:W-:Y:S01]  /*2b50*/  STL.64 [R1+0x20], R12 ;  /* 0x0000200c01007387 */ /* 0x008fe20000100a00 */
[----:B-----5:R-:W-:-:S03]  /*2b60*/  IADD3 R3, R0, 0xffffffe, RZ ;  /* 0x0ffffffe00037810 */ /* 0x020fc60007ffe0ff */
[----:B------:R-:W-:Y:S01]  /*2b70*/  STL.64 [R1+0x28], R14 ;  /* 0x0000280e01007387 */ /* 0x000fe20000100a00 */
[----:B------:R-:W-:-:S03]  /*2b80*/  IMAD.U32 R0, RZ, RZ, UR47 ;  /* 0x0000002fff007e24 */ /* 0x000fc6000f8e00ff */
[----:B----4-:R-:W-:Y:S01]  /*2b90*/  STL.64 [R1+0x10], R8 ;  /* 0x0000100801007387 */ /* 0x010fe20000100a00 */
[----:B------:R-:W3:Y:S01]  /*2ba0*/  F2I.FTZ.U32.TRUNC.NTZ R3, R3 ;  /* 0x0000000300037305 */ /* 0x000ee2000021f000 */
[----:B------:R-:W-:Y:S02]  /*2bb0*/  IMAD R0, R0, c[0x0][0x1d4], RZ ;  /* 0x0000750000007a24 */ /* 0x000fe400078e02ff */
[----:B------:R-:W-:Y:S04]  /*2bc0*/  STL.64 [R1+0x18], R10 ;  /* 0x0000180a01007387 */ /* 0x000fe80000100a00 */
[----:B0-----:R-:W-:Y:S04]  /*2bd0*/  STL.64 [R1], R4 ;  /* 0x0000000401007387 */ /* 0x001fe80000100a00 */
[----:B------:R-:W-:Y:S04]  /*2be0*/  STL.64 [R1+0x8], R6 ;  /* 0x0000080601007387 */ /* 0x000fe80000100a00 */
[----:B------:R-:W0:Y:S01]  /*2bf0*/  LDS.128 R88, [0xe0] ;  /* 0x0000e000ff587984 */ /* 0x000e220000000c00 */
[----:B---3--:R-:W-:-:S03]  /*2c00*/  IMAD.MOV R123, RZ, RZ, -R3 ;  /* 0x000000ffff7b7224 */ /* 0x008fc600078e0a03 */
[----:B------:R-:W3:Y:S01]  /*2c10*/  LDS.128 R84, [0xf0] ;  /* 0x0000f000ff547984 */ /* 0x000ee20000000c00 */
[----:B------:R-:W-:-:S03]  /*2c20*/  IMAD R123, R123, R121, RZ ;  /* 0x000000797b7b7224 */ /* 0x000fc600078e02ff */
[----:B------:R-:W4:Y:S01]  /*2c30*/  LDS.128 R80, [0x100] ;  /* 0x00010000ff507984 */ /* 0x000f220000000c00 */
[----:B------:R-:W-:-:S03]  /*2c40*/  IMAD.HI.U32 R3, R3, R123, R2 ;  /* 0x0000007b03037227 */ /* 0x000fc600078e0002 */
[----:B------:R-:W0:Y:S01]  /*2c50*/  LDS.128 R76, [0x110] ;  /* 0x00011000ff4c7984 */ /* 0x000e220000000c00 */
[----:B------:R-:W-:-:S03]  /*2c60*/  IMAD.MOV.U32 R2, RZ, RZ, R120 ;  /* 0x000000ffff027224 */ /* 0x000fc600078e0078 */
        /* <DEDUP_REMOVED lines=12> */
[----:B--2---:R-:W2:Y:S04]  /*2d30*/  LDS.128 R24, [0x1e0] ;  /* 0x0001e000ff187984 */ /* 0x004ea80000000c00 */
[----:B------:R-:W0:Y:S04]  /*2d40*/  LDS.128 R20, [0x1f0] ;  /* 0x0001f000ff147984 */ /* 0x000e280000000c00 */
[----:B-1----:R-:W1:Y:S04]  /*2d50*/  LDS.128 R16, [0x200] ;  /* 0x00020000ff107984 */ /* 0x002e680000000c00 */
[----:B------:R-:W0:Y:S04]  /*2d60*/  LDS.128 R12, [0x210] ;  /* 0x00021000ff0c7984 */ /* 0x000e280000000c00 */
[----:B------:R-:W0:Y:S04]  /*2d70*/  LDS.128 R8, [0x220] ;  /* 0x00022000ff087984 */ /* 0x000e280000000c00 */
[----:B------:R-:W0:Y:S04]  /*2d80*/  LDS.128 R4, [0x230] ;  /* 0x00023000ff047984 */ /* 0x000e280000000c00 */
[----:B------:R5:W-:Y:S02]  /*2d90*/  STL [R1+0x30], R3 ;  /* 0x0000300301007387 */ /* 0x000be40000100800 */
[----:B---345:R-:W-:-:S02]  /*2da0*/  SHF.R.S32.HI R3, RZ, 0x1f, R0 ;  /* 0x0000001fff037819 */ /* 0x038fc40000011400 */
.L_x_3470:
[----:B------:R-:W-:Y:S02]  /*2db0*/  ULDC.64 UR4, c[0x0][0x200] ;  /* 0x0000800000047ab9 */ /* 0x000fe40000000a00 */
[----:B------:R-:W-:-:S03]  /*2dc0*/  UISETP.NE.U32.AND UP0, UPT, URZ, UR4, UPT ;  /* 0x000000043f00728c */ /* 0x000fc6000bf05070 */
[----:B------:R-:W-:Y:S02]  /*2dd0*/  ULDC UR4, c[0x0][0x1d4] ;  /* 0x0000750000047ab9 */ /* 0x000fe40000000800 */
[----:B------:R-:W-:-:S06]  /*2de0*/  UISETP.NE.AND.EX UP0, UPT, URZ, UR5, UPT, UP0 ;  /* 0x000000053f00728c */ /* 0x000fcc000bf05300 */
[----:B------:R-:W-:-:S05]  /*2df0*/  PLOP3.LUT P0, PT, PT, PT, UP0, 0x80, 0x0 ;  /* 0x000000000000781c */ /* 0x000fca0003f0f008 */
[----:B------:R-:W-:-:S04]  /*2e00*/  @UP0 UIMAD UR4, UR48, UR4, URZ ;  /* 0x00000004300402a4 */ /* 0x000fc8000f8e023f */
[----:B------:R-:W-:Y:S02]  /*2e10*/  @UP0 USHF.R.S32.HI UR5, URZ, 0x1f, UR4 ;  /* 0x0000001f3f050899 */ /* 0x000fe40008011404 */
[----:B-1----:R-:W-:Y:S02]  /*2e20*/  IMAD.U32 R248, RZ, RZ, UR4 ;  /* 0x00000004fff87e24 */ /* 0x002fe4000f8e00ff */
[----:B------:R-:W-:Y:S02]  /*2e30*/  @P0 SHF.R.S32.HI R249, RZ, 0x1f, R2 ;  /* 0x0000001ffff90819 */ /* 0x000fe40000011402 */
[----:B------:R-:W-:Y:S01]  /*2e40*/  IMAD.U32 R250, RZ, RZ, UR5 ;  /* 0x00000005fffa7e24 */ /* 0x000fe2000f8e00ff */
[----:B------:R-:W-:-:S04]  /*2e50*/  @P0 IADD3 R248, P1, P2, R2, c[0x0][0x200], R248 ;  /* 0x0000800002f80a10 */ /* 0x000fc80007a3e0f8 */
[----:B------:R-:W-:-:S05]  /*2e60*/  @P0 IADD3.X R249, R249, c[0x0][0x204], R250, P1, P2 ;  /* 0x00008100f9f90a10 */ /* 0x000fca0000fe44fa */
[----:B------:R3:W4:Y:S04]  /*2e70*/  @P0 LDG.E.U8 R248, [R248.64] ;  /* 0x00000024f8f80981 */ /* 0x000728000c1e1100 */
[----:B---3--:R-:W3:Y:S01]  /*2e80*/  LDL R249, [R1+0x30] ;  /* 0x0000300001f97983 */ /* 0x008ee20000100800 */
[----:B------:R-:W-:Y:S01]  /*2e90*/  IABS R250, c[0x0][0x1d4] ;  /* 0x0000750000fa7a13 */ /* 0x000fe20000000000 */
[----:B------:R-:W-:Y:S01]  /*2ea0*/  BSSY B1, `(.L_x_3404) ;  /* 0x000001b000017945 */ /* 0x000fe20003800000 */
[----:B------:R-:W-:Y:S02]  /*2eb0*/  ISETP.GE.AND P2, PT, R2, RZ, PT ;  /* 0x000000ff0200720c */ /* 0x000fe40003f46270 */
[----:B------:R-:W-:Y:S02]  /*2ec0*/  ISETP.NE.AND P3, PT, RZ, c[0x0][0x1d4], PT ;  /* 0x00007500ff007a0c */ /* 0x000fe40003f65270 */
[----:B----4-:R-:W-:-:S02]  /*2ed0*/  ISETP.NE.AND P0, PT, R248, RZ, P0 ;  /* 0x000000fff800720c */ /* 0x010fc40000705270 */
[----:B------:R-:W-:-:S05]  /*2ee0*/  IABS R248, R2 ;  /* 0x0000000200f87213 */ /* 0x000fca0000000000 */
[----:B---3--:R-:W-:-:S04]  /*2ef0*/  IMAD.HI.U32 R249, R249, R248, RZ ;  /* 0x000000f8f9f97227 */ /* 0x008fc800078e00ff */
[----:B------:R-:W-:-:S04]  /*2f00*/  IMAD.MOV R249, RZ, RZ, -R249 ;  /* 0x000000fffff97224 */ /* 0x000fc800078e0af9 */
[----:B------:R-:W-:Y:S01]  /*2f10*/  IMAD R248, R250, R249, R248 ;  /* 0x000000f9faf87224 */ /* 0x000fe200078e02f8 */
[----:B------:R-:W-:-:S04]  /*2f20*/  IABS R249, c[0x0][0x1d4] ;  /* 0x0000750000f97a13 */ /* 0x000fc80000000000 */
[----:B------:R-:W-:-:S13]  /*2f30*/  ISETP.GT.U32.AND P1, PT, R249, R248, PT ;  /* 0x000000f8f900720c */ /* 0x000fda0003f24070 */
[----:B------:R-:W-:-:S05]  /*2f40*/  @!P1 IMAD.IADD R248, R248, 0x1, -R250 ;  /* 0x00000001f8f89824 */ /* 0x000fca00078e0afa */
[----:B------:R-:W-:-:S13]  /*2f50*/  ISETP.GT.U32.AND P1, PT, R249, R248, PT ;  /* 0x000000f8f900720c */ /* 0x000fda0003f24070 */
[----:B------:R-:W-:Y:S01]  /*2f60*/  @!P1 IMAD.IADD R248, R248, 0x1, -R250 ;  /* 0x00000001f8f89824 */ /* 0x000fe200078e0afa */
[----:B------:R-:W-:-:S03]  /*2f70*/  ISETP.GE.AND P1, PT, R2, UR42, PT ;  /* 0x0000002a02007c0c */ /* 0x000fc6000bf26270 */
[----:B------:R-:W-:Y:S01]  /*2f80*/  @!P2 IMAD.MOV R248, RZ, RZ, -R248 ;  /* 0x000000fffff8a224 */ /* 0x000fe200078e0af8 */
[----:B------:R-:W-:-:S09]  /*2f90*/  @!P3 LOP3.LUT R248, RZ, c[0x0][0x1d4], RZ, 0x33, !PT ;  /* 0x00007500fff8ba12 */ /* 0x000fd200078e33ff */
[----:B0-2--5:R-:W-:Y:S05]  /*2fa0*/  @P1 BRA `(.L_x_3405) ;  /* 0x000000a000001947 */ /* 0x025fea0003800000 */
[----:B------:R-:W-:Y:S01]  /*2fb0*/  IMAD.SHL.U32 R249, R248, 0x8, RZ ;  /* 0x00000008f8f97824 */ /* 0x000fe200078e00ff */
[----:B------:R-:W-:Y:S01]  /*2fc0*/  CS2R R122, SRZ ;  /* 0x00000000007a7805 */ /* 0x000fe2000001ff00 */
[----:B------:R-:W-:-:S03]  /*2fd0*/  CS2R R120, SRZ ;  /* 0x0000000000787805 */ /* 0x000fc6000001ff00 */
[----:B------:R-:W-:-:S13]  /*2fe0*/  ISETP.GE.AND P2, PT, R249, R252, PT ;  /* 0x000000fcf900720c */ /* 0x000fda0003f46270 */
[----:B------:R-:W-:Y:S05]  /*2ff0*/  @P2 BRA `(.L_x_3405) ;  /* 0x0000005000002947 */ /* 0x000fea0003800000 */
[----:B------:R-:W-:-:S04]  /*3000*/  IADD3 R121, P2, R0, R249, RZ ;  /* 0x000000f900797210 */ /* 0x000fc80007f5e0ff */
[----:B------:R-:W-:Y:S02]  /*3010*/  LEA.HI.X.SX32 R122, R249, R3, 0x1, P2 ;  /* 0x00000003f97a7211 */ /* 0x000fe400010f0eff */
[----:B------:R-:W-:-:S04]  /*3020*/  LEA R120, P2, R121, c[0x0][0x198], 0x1 ;  /* 0x0000660079787a11 */ /* 0x000fc800078408ff */
[----:B------:R-:W-:-:S06]  /*3030*/  LEA.HI.X R121, R121, c[0x0][0x19c], R122, 0x1, P2 ;  /* 0x0000670079797a11 */ /* 0x000fcc00010f0c7a */
[----:B------:R-:W5:Y:S03]  /*3040*/  LDG.E.128 R120, [R120.64] ;  /* 0x0000002478787981 */ /* 0x000f66000c1e1d00 */
.L_x_3405:
[----:B------:R-:W-:Y:S05]  /*3050*/  BSYNC B1 ;  /* 0x0000000000017941 */ /* 0x000fea0003800000 */
.L_x_3404:
[----:B------:R-:W-:Y:S01]  /*3060*/  BSSY B1, `(.L_x_3406) ;  /* 0x000000d000017945 */ /* 0x000fe20003800000 */
[----:B------:R-:W-:Y:S01]  /*3070*/  IADD3 R249, R248, c[0x0][0x1d4], RZ ;  /* 0x00007500f8f97a10 */ /* 0x000fe20007ffe0ff */
[----:B------:R-:W-:Y:S05]  /*3080*/  @P1 BRA `(.L_x_3407) ;  /* 0x000000a000001947 */ /* 0x000fea0003800000 */
        /* <DEDUP_REMOVED lines=10> */
.L_x_3407:
[----:B------:R-:W-:Y:S05]  /*3130*/  BSYNC B1 ;  /* 0x0000000000017941 */ /* 0x000fea0003800000 */
.L_x_3406:
        /* <DEDUP_REMOVED lines=13> */
.L_x_3409:
[----:B------:R-:W-:Y:S05]  /*3210*/  BSYNC B1 ;  /* 0x0000000000017941 */ /* 0x000fea0003800000 */
.L_x_3408:
[----:B------:R-:W-:Y:S01]  /*3220*/  BSSY B1, `(.L_x_3410) ;  /* 0x000000d000017945 */ /* 0x000fe20003800000 */
[----:B------:R-:W-:Y:S05]  /*3230*/  @P1 BRA `(.L_x_3411) ;  /* 0x000000b000001947 */ /* 0x000fea0003800000 */
[----:B------:R-:W-:Y:S01]  /*3240*/  IADD3 R132, R249, c[0x0][0x1d4], RZ ;  /* 0x00007500f9847a10 */ /* 0x000fe20007ffe0ff */
[----:B------:R-:W-:-:S04]  /*3250*/  CS2R R134, SRZ ;  /* 0x0000000000867805 */ /* 0x000fc8000001ff00 */
        /* <DEDUP_REMOVED lines=9> */
.L_x_3411:
[----:B------:R-:W-:Y:S05]  /*32f0*/  BSYNC B1 ;  /* 0x0000000000017941 */ /* 0x000fea0003800000 */
.L_x_3410:
[----:B------:R-:W-:Y:S01]  /*3300*/  IMAD.MOV.U32 R249, RZ, RZ, c[0x0][0x1d4] ;  /* 0x00007500fff97624 */ /* 0x000fe200078e00ff */
[----:B------:R-:W-:Y:S03]  /*3310*/  BSSY B1, `(.L_x_3412) ;  /* 0x000000d000017945 */ /* 0x000fe60003800000 */
[----:B------:R-:W-:Y:S01]  /*3320*/  IMAD R249, R249, 0x4, R248 ;  /* 0x00000004f9f97824 */ /* 0x000fe200078e02f8 */
        /* <DEDUP_REMOVED lines=11> */
.L_x_3413:
[----:B------:R-:W-:Y:S05]  /*33e0*/  BSYNC B1 ;  /* 0x0000000000017941 */ /* 0x000fea0003800000 */
.L_x_3412:
        /* <DEDUP_REMOVED lines=13> */
.L_x_3415:
[----:B------:R-:W-:Y:S05]  /*34c0*/  BSYNC B1 ;  /* 0x0000000000017941 */ /* 0x000fea0003800000 */
.L_x_3414:
        /* <DEDUP_REMOVED lines=13> */
.L_x_3417:
[----:B------:R-:W-:Y:S05]  /*35a0*/  BSYNC B1 ;  /* 0x0000000000017941 */ /* 0x000fea0003800000 */
.L_x_3416:
        /* <DEDUP_REMOVED lines=14> */
.L_x_3419:
[----:B------:R-:W-:Y:S05]  /*3690*/  BSYNC B1 ;  /* 0x0000000000017941 */ /* 0x000fea0003800000 */
.L_x_3418:
        /* <DEDUP_REMOVED lines=13> */
.L_x_3421:
[----:B------:R-:W-:Y:S05]  /*3770*/  BSYNC B1 ;  /* 0x0000000000017941 */ /* 0x000fea0003800000 */
.L_x_3420:
        /* <DEDUP_REMOVED lines=13> */
.L_x_3423:
[----:B------:R-:W-:Y:S05]  /*3850*/  BSYNC B1 ;  /* 0x0000000000017941 */ /* 0x000fea0003800000 */
.L_x_3422:
        /* <DEDUP_REMOVED lines=14> */
.L_x_3425:
[----:B------:R-:W-:Y:S05]  /*3940*/  BSYNC B1 ;  /* 0x0000000000017941 */ /* 0x000fea0003800000 */
.L_x_3424:
        /* <DEDUP_REMOVED lines=13> */
.L_x_3427:
[----:B------:R-:W-:Y:S05]  /*3a20*/  BSYNC B1 ;  /* 0x0000000000017941 */ /* 0x000fea0003800000 */
.L_x_3426:
        /* <DEDUP_REMOVED lines=13> */
.L_x_3429:
[----:B------:R-:W-:Y:S05]  /*3b00*/  BSYNC B1 ;  /* 0x0000000000017941 */ /* 0x000fea0003800000 */
.L_x_3428:
        /* <DEDUP_REMOVED lines=14> */
.L_x_3431:
[----:B------:R-:W-:Y:S05]  /*3bf0*/  BSYNC B1 ;  /* 0x0000000000017941 */ /* 0x000fea0003800000 */
.L_x_3430:
        /* <DEDUP_REMOVED lines=13> */
.L_x_3433:
[----:B------:R-:W-:Y:S05]  /*3cd0*/  BSYNC B1 ;  /* 0x0000000000017941 */ /* 0x000fea0003800000 */
.L_x_3432:
        /* <DEDUP_REMOVED lines=13> */
.L_x_3435:
[----:B------:R-:W-:Y:S05]  /*3db0*/  BSYNC B1 ;  /* 0x0000000000017941 */ /* 0x000fea0003800000 */
.L_x_3434:
        /* <DEDUP_REMOVED lines=14> */
.L_x_3437:
[----:B------:R-:W-:Y:S05]  /*3ea0*/  BSYNC B1 ;  /* 0x0000000000017941 */ /* 0x000fea0003800000 */
.L_x_3436:
        /* <DEDUP_REMOVED lines=13> */
.L_x_3439:
[----:B------:R-:W-:Y:S05]  /*3f80*/  BSYNC B1 ;  /* 0x0000000000017941 */ /* 0x000fea0003800000 */
.L_x_3438:
        /* <DEDUP_REMOVED lines=13> */
.L_x_3441:
[----:B------:R-:W-:Y:S05]  /*4060*/  BSYNC B1 ;  /* 0x0000000000017941 */ /* 0x000fea0003800000 */
.L_x_3440:
        /* <DEDUP_REMOVED lines=14> */
.L_x_3443:
[----:B------:R-:W-:Y:S05]  /*4150*/  BSYNC B1 ;  /* 0x0000000000017941 */ /* 0x000fea0003800000 */
.L_x_3442:
        /* <DEDUP_REMOVED lines=13> */
.L_x_3445:
[----:B------:R-:W-:Y:S05]  /*4230*/  BSYNC B1 ;  /* 0x0000000000017941 */ /* 0x000fea0003800000 */
.L_x_3444:
        /* <DEDUP_REMOVED lines=13> */
.L_x_3447:
[----:B------:R-:W-:Y:S05]  /*4310*/  BSYNC B1 ;  /* 0x0000000000017941 */ /* 0x000fea0003800000 */
.L_x_3446:
        /* <DEDUP_REMOVED lines=14> */
.L_x_3449:
[----:B------:R-:W-:Y:S05]  /*4400*/  BSYNC B1 ;  /* 0x0000000000017941 */ /* 0x000fea0003800000 */
.L_x_3448:
        /* <DEDUP_REMOVED lines=13> */
.L_x_3451:
[----:B------:R-:W-:Y:S05]  /*44e0*/  BSYNC B1 ;  /* 0x0000000000017941 */ /* 0x000fea0003800000 */
.L_x_3450:
        /* <DEDUP_REMOVED lines=13> */
.L_x_3453:
[----:B------:R-:W-:Y:S05]  /*45c0*/  BSYNC B1 ;  /* 0x0000000000017941 */ /* 0x000fea0003800000 */
.L_x_3452:
        /* <DEDUP_REMOVED lines=14> */
.L_x_3455:
[----:B------:R-:W-:Y:S05]  /*46b0*/  BSYNC B1 ;  /* 0x0000000000017941 */ /* 0x000fea0003800000 */
.L_x_3454:
        /* <DEDUP_REMOVED lines=13> */
.L_x_3457:
[----:B------:R-:W-:Y:S05]  /*4790*/  BSYNC B1 ;  /* 0x0000000000017941 */ /* 0x000fea0003800000 */
.L_x_3456:
        /* <DEDUP_REMOVED lines=13> */
.L_x_3459:
[----:B------:R-:W-:Y:S05]  /*4870*/  BSYNC B1 ;  /* 0x0000000000017941 */ /* 0x000fea0003800000 */
.L_x_3458:
        /* <DEDUP_REMOVED lines=14> */
.L_x_3461:
[----:B------:R-:W-:Y:S05]  /*4960*/  BSYNC B1 ;  /* 0x0000000000017941 */ /* 0x000fea0003800000 */
.L_x_3460:
        /* <DEDUP_REMOVED lines=13> */
.L_x_3463:
[----:B------:R-:W-:Y:S05]  /*4a40*/  BSYNC B1 ;  /* 0x0000000000017941 */ /* 0x000fea0003800000 */
.L_x_3462:
        /* <DEDUP_REMOVED lines=13> */
.L_x_3465:
[----:B------:R-:W-:Y:S05]  /*4b20*/  BSYNC B1 ;  /* 0x0000000000017941 */ /* 0x000fea0003800000 */
.L_x_3464:
        /* <DEDUP_REMOVED lines=14> */
.L_x_3467:
[----:B------:R-:W-:Y:S05]  /*4c10*/  BSYNC B1 ;  /* 0x0000000000017941 */ /* 0x000fea0003800000 */
.L_x_3466:
[----:B------:R-:W-:Y:S01]  /*4c20*/  BSSY B1, `(.L_x_3468) ;  /* 0x00000c2000017945 */ /* 0x000fe20003800000 */
[----:B------:R-:W-:Y:S05]  /*4c30*/  @P1 BRA `(.L_x_3469) ;  /* 0x00000c0000001947 */ /* 0x000fea0003800000 */
[----:B------:R3:W-:Y:S01]  /*4c40*/  STL [R1+0x40], R2 ;  /* 0x0000400201007387 */ /* 0x0007e20000100800 */
[----:B------:R-:W-:-:S03]  /*4c50*/  ULDC.64 UR4, c[0x0][0x218] ;  /* 0x0000860000047ab9 */ /* 0x000fc60000000a00 */
[----:B---3--:R-:W3:Y:S04]  /*4c60*/  LDL R2, [R1+0x20] ;  /* 0x0000200001027983 */ /* 0x008ee80000100800 */
[----:B------:R4:W-:Y:S04]  /*4c70*/  STL [R1+0x3c], R251 ;  /* 0x00003cfb01007387 */ /* 0x0009e80000100800 */
[----:B----4-:R-:W4:Y:S04]  /*4c80*/  LDL R251, [R1+0x24] ;  /* 0x0000240001fb7983 */ /* 0x010f280000100800 */
[----:B------:R2:W-:Y:S04]  /*4c90*/  STL [R1+0x38], R3 ;  /* 0x0000380301007387 */ /* 0x0005e80000100800 */
[----:B------:R-:W4:Y:S04]  /*4ca0*/  LDL R252, [R1] ;  /* 0x0000000001fc7983 */ /* 0x000f280000100800 */
[----:B------:R-:W4:Y:S04]  /*4cb0*/  LDL R250, [R1+0x4] ;  /* 0x0000040001fa7983 */ /* 0x000f280000100800 */
[----:B--2---:R-:W2:Y:S04]  /*4cc0*/  LDL R3, [R1+0x10] ;  /* 0x0000100001037983 */ /* 0x004ea80000100800 */
[----:B------:R1:W-:Y:S04]  /*4cd0*/  STL [R1+0x34], R0 ;  /* 0x0000340001007387 */ /* 0x0003e80000100800 */
[----:B-1----:R-:W2:Y:S01]  /*4ce0*/  LDL R0, [R1+0x14] ;  /* 0x0000140001007983 */ /* 0x002ea20000100800 */
[----:B---3-5:R-:W-:-:S03]  /*4cf0*/  HMUL2 R249, R2, R120 ;  /* 0x0000007802f97232 */ /* 0x028fc60000000000 */
[----:B------:R-:W3:Y:S01]  /*4d00*/  LDL.LU R2, [R1+0x40] ;  /* 0x0000400001027983 */ /* 0x000ee20000300800 */
[----:B----4-:R-:W-:-:S03]  /*4d10*/  HFMA2.MMA R248, R251, R121, -RZ ;  /* 0x00000079fbf87235 */ /* 0x010fc600001000ff */
[----:B------:R-:W4:Y:S01]  /*4d20*/  LDL.LU R251, [R1+0x3c] ;  /* 0x00003c0001fb7983 */ /* 0x000f220000300800 */
[----:B--2---:R-:W-:-:S03]  /*4d30*/  HFMA2.MMA R249, R3, R124, R249 ;  /* 0x0000007c03f97235 */ /* 0x004fc600000000f9 */
[----:B------:R1:W5:Y:S03]  /*4d40*/  LDL.LU R3, [R1+0x38] ;  /* 0x0000380001037983 */ /* 0x0003660000300800 */
[----:B------:R-:W-:Y:S02]  /*4d50*/  HFMA2.MMA R249, R252, R128, R249 ;  /* 0x00000080fcf97235 */ /* 0x000fe400000000f9 */
[----:B------:R-:W2:Y:S01]  /*4d60*/  LDL R252, [R1+0x28] ;  /* 0x0000280001fc7983 */ /* 0x000ea20000100800 */
[----:B------:R-:W-:-:S03]  /*4d70*/  HFMA2 R248, R0, R125, R248 ;  /* 0x0000007d00f87231 */ /* 0x000fc600000000f8 */
[----:B------:R-:W3:Y:S01]  /*4d80*/  LDL R0, [R1+0x8] ;  /* 0x0000080001007983 */ /* 0x000ee20000100800 */
[----:B------:R-:W-:-:S03]  /*4d90*/  HFMA2 R248, R250, R129, R248 ;  /* 0x00000081faf87231 */ /* 0x000fc600000000f8 */
[----:B------:R-:W3:Y:S01]  /*4da0*/  LDL R250, [R1+0x18] ;  /* 0x0000180001fa7983 */ /* 0x000ee20000100800 */
        /* <DEDUP_REMOVED lines=59> */
[----:B--2---:R-:W-:Y:S02]  /*5160*/  HMUL2 R249, R252, R122 ;  /* 0x0000007afcf97232 */ /* 0x004fe40000000000 */
[----:B------:R-:W2:Y:S04]  /*5170*/  LDL R252, [R1+0x1c] ;  /* 0x00001c0001fc7983 */ /* 0x000ea80000100800 */
[----:B---3--:R-:W-:Y:S02]  /*5180*/  HFMA2.MMA R249, R250, R126, R249 ;  /* 0x0000007efaf97235 */ /* 0x008fe400000000f9 */
[----:B------:R-:W3:Y:S08]  /*5190*/  LDL R250, [R1+0xc] ;  /* 0x00000c0001fa7983 */ /* 0x000ef00000100800 */
[----:B------:R-:W-:-:S02]  /*51a0*/  HFMA2 R249, R0, R130, R249 ;  /* 0x0000008200f97231 */ /* 0x000fc400000000f9 */
[----:B------:R-:W2:Y:S04]  /*51b0*/  LDL R0, [R1+0x2c] ;  /* 0x00002c0001007983 */ /* 0x000ea80000100800 */
        /* <DEDUP_REMOVED lines=30> */
[----:B--2---:R-:W-:Y:S01]  /*53a0*/  HMUL2 R249, R0, R123 ;  /* 0x0000007b00f97232 */ /* 0x004fe20000000000 */
[----:B------:R-:W-:Y:S01]  /*53b0*/  UISETP.NE.U32.AND UP0, UPT, URZ, UR4, UPT ;  /* 0x000000043f00728c */ /* 0x000fe2000bf05070 */
[----:B------:R1:W5:Y:S02]  /*53c0*/  LDL.LU R0, [R1+0x34] ;  /* 0x0000340001007983 */ /* 0x0003640000300800 */
[----:B------:R-:W-:-:S06]  /*53d0*/  HFMA2 R249, R252, R127, R249 ;  /* 0x0000007ffcf97231 */ /* 0x000fcc00000000f9 */
[----:B---3--:R-:W-:-:S10]  /*53e0*/  HFMA2.MMA R249, R250, R131, R249 ;  /* 0x00000083faf97235 */ /* 0x008fd400000000f9 */
        /* <DEDUP_REMOVED lines=39> */
[----:B------:R-:W-:Y:S01]  /*5660*/  IMAD.U32 R249, RZ, RZ, UR4 ;  /* 0x00000004fff97e24 */ /* 0x000fe2000f8e00ff */
[----:B------:R-:W-:Y:S01]  /*5670*/  ULDC.64 UR4, c[0x0][0x228] ;  /* 0x00008a0000047ab9 */ /* 0x000fe20000000a00 */
[----:B------:R-:W-:-:S04]  /*5680*/  @P1 IMAD R248, R248, c[0x0][0x220], R2 ;  /* 0x00008800f8f81a24 */ /* 0x000fc800078e0202 */
        /* <DEDUP_REMOVED lines=13> */
[----:B------:R0:W2:Y:S02]  /*5760*/  @P2 LDG.E.U16 R248, [R248.64] ;  /* 0x00000024f8f82981 */ /* 0x0000a4000c1e1500 */
[----:B0-----:R-:W-:-:S05]  /*5770*/  IMAD.MOV.U32 R249, RZ, RZ, c[0x0][0x1e8] ;  /* 0x00007a00fff97624 */ /* 0x001fca00078e00ff */
[----:B------:R-:W-:-:S04]  /*5780*/  IADD3 R249, R249, c[0x0][0x210], RZ ;  /* 0x00008400f9f97a10 */ /* 0x000fc80007ffe0ff */
[----:B------:R-:W-:-:S04]  /*5790*/  @P2 ISETP.GE.AND P1, PT, R2, R249, PT ;  /* 0x000000f90200220c */ /* 0x000fc80003f26270 */
[----:B------:R-:W-:-:S04]  /*57a0*/  @P2 SEL R249, RZ, UR41, P1 ;  /* 0x00000029fff92c07 */ /* 0x000fc80008800000 */
[----:B------:R-:W-:-:S06]  /*57b0*/  @P2 IADD3 R249, R249, -UR42, R2 ;  /* 0x8000002af9f92c10 */ /* 0x000fcc000fffe002 */
[----:B------:R-:W0:Y:S01]  /*57c0*/  @P2 I2F R249, R249 ;  /* 0x000000f900f92306 */ /* 0x000e220000201400 */
[----:B------:R-:W-:-:S04]  /*57d0*/  IMAD.MOV.U32 R252, RZ, RZ, c[0x0][0x1d4] ;  /* 0x00007500fffc7624 */ /* 0x000fc800078e00ff */
[----:B------:R-:W-:Y:S01]  /*57e0*/  IMAD R252, R252, 0xa0, RZ ;  /* 0x000000a0fcfc7824 */ /* 0x000fe200078e02ff */
[----:B--2---:R-:W-:-:S05]  /*57f0*/  @P2 HADD2.F32 R248, -RZ, R248.H0_H0 ;  /* 0x200000f8fff82230 */ /* 0x004fca0000004100 */
[----:B0-----:R-:W-:Y:S01]  /*5800*/  @P2 FFMA.FTZ R250, R249, R248, R250 ;  /* 0x000000f8f9fa2223 */ /* 0x001fe200000100fa */
[----:B------:R-:W-:-:S05]  /*5810*/  IADD3 R248, R2, -UR46, RZ ;  /* 0x8000002e02f87c10 */ /* 0x000fca000fffe0ff */
[----:B------:R1:W-:Y:S01]  /*5820*/  STS [R248.X4+0x240], R250 ;  /* 0x000240faf8007388 */ /* 0x0003e20000004800 */
[----:B----4-:R-:W-:-:S03]  /*5830*/  @!P0 FMNMX.FTZ R251, R251, R250, !PT ;  /* 0x000000fafbfb8209 */ /* 0x010fc60007810000 */
.L_x_3469:
[----:B------:R-:W-:Y:S05]  /*5840*/  BSYNC B1 ;  /* 0x0000000000017941 */ /* 0x000fea0003800000 */
.L_x_3468:
[----:B------:R-:W-:-:S04]  /*5850*/  IADD3 R2, R2, 0x100, RZ ;  /* 0x0000010002027810 */ /* 0x000fc80007ffe0ff */
[----:B------:R-:W-:-:S13]  /*5860*/  ISETP.GE.AND P0, PT, R2, UR6, PT ;  /* 0x0000000602007c0c */ /* 0x000fda000bf06270 */
[----:B------:R-:W-:Y:S01]  /*5870*/  @P0 CALL.REL.NOINC `(.L_x_3403) ;  /* 0x0000001000000944 */ /* 0x000fe20003c00000 */
[----:B------:R-:W-:Y:S05]  /*5880*/  BRA `(.L_x_3470) ;  /* 0xffffd52000007947 */ /* 0x000fea000383ffff */
.L_x_3403:
[----:B------:R-:W-:Y:S05]  /*5890*/  BSYNC B0 ;  /* 0x0000000000007941 */ /* 0x000fea0003800000 */
.L_x_3402:
[----:B-----5:R-:W3:Y:S01]  /*58a0*/  SHFL.BFLY PT, R0, R251, 0x10, 0x1f ;  /* 0x0e001f00fb007f89 */ /* 0x020ee200000e0000 */
[----:B------:R-:W-:Y:S03]  /*58b0*/  BSSY B0, `(.L_x_3471) ;  /* 0x000003e000007945 */ /* 0x000fe60003800000 */
[----:B0-----:R-:W0:Y:S01]  /*58c0*/  S2R R11, SR_TID.X ;  /* 0x00000000000b7919 */ /* 0x001e220000002100 */
[----:B---3--:R-:W-:Y:S02]  /*58d0*/  FMNMX.FTZ R0, R0, R251, !PT ;  /* 0x000000fb00007209 */ /* 0x008fe40007810000 */
[----:B0-----:R-:W-:-:S03]  /*58e0*/  SHF.R.S32.HI R4, RZ, 0x1f, R11 ;  /* 0x0000001fff047819 */ /* 0x001fc6000001140b */
[----:B------:R-:W0:Y:S01]  /*58f0*/  SHFL.BFLY PT, R3, R0, 0x8, 0x1f ;  /* 0x0d001f0000037f89 */ /* 0x000e2200000e0000 */
[----:B------:R-:W-:-:S04]  /*5900*/  LEA.HI R6, R4, R11, RZ, 0x5 ;  /* 0x0000000b04067211 */ /* 0x000fc800078f28ff */
[----:B------:R-:W-:Y:S02]  /*5910*/  LOP3.LUT R4, R6, 0xffffffe0, RZ, 0xc0, !PT ;  /* 0xffffffe006047812 */ /* 0x000fe400078ec0ff */
[----:B0-----:R-:W-:-:S03]  /*5920*/  FMNMX.FTZ R3, R0, R3, !PT ;  /* 0x0000000300037209 */ /* 0x001fc60007810000 */
[----:B------:R-:W-:Y:S02]  /*5930*/  IMAD.IADD R0, R11, 0x1, -R4 ;  /* 0x000000010b007824 */ /* 0x000fe400078e0a04 */
[----:B------:R-:W0:Y:S03]  /*5940*/  SHFL.BFLY PT, R2, R3, 0x4, 0x1f ;  /* 0x0c801f0003027f89 */ /* 0x000e2600000e0000 */
[C---:B------:R-:W-:Y:S02]  /*5950*/  ISETP.NE.AND P0, PT, R0.reuse, RZ, PT ;  /* 0x000000ff0000720c */ /* 0x040fe40003f05270 */
[----:B------:R-:W-:Y:S02]  /*5960*/  ISETP.GT.AND P1, PT, R0, 0x7, PT ;  /* 0x000000070000780c */ /* 0x000fe40003f24270 */
[----:B0-----:R-:W-:-:S09]  /*5970*/  FMNMX.FTZ R2, R3, R2, !PT ;  /* 0x0000000203027209 */ /* 0x001fd20007810000 */
[----:B------:R-:W-:Y:S01]  /*5980*/  @!P0 SHF.R.S32.HI R3, RZ, 0x5, R6 ;  /* 0x00000005ff038819 */ /* 0x000fe20000011406 */
[----:B------:R-:W0:Y:S02]  /*5990*/  SHFL.BFLY PT, R5, R2, 0x2, 0x1f ;  /* 0x0c401f0002057f89 */ /* 0x000e2400000e0000 */
[----:B0-----:R-:W-:Y:S01]  /*59a0*/  FMNMX.FTZ R5, R2, R5, !PT ;  /* 0x0000000502057209 */ /* 0x001fe20007810000 */
[----:B------:R-:W-:-:S04]  /*59b0*/  IMAD.MOV.U32 R2, RZ, RZ, -0x800001 ;  /* 0xff7fffffff027424 */ /* 0x000fc800078e00ff */
[----:B------:R-:W0:Y:S02]  /*59c0*/  SHFL.BFLY PT, R8, R5, 0x1, 0x1f ;  /* 0x0c201f0005087f89 */ /* 0x000e2400000e0000 */
[----:B0-----:R-:W-:-:S05]  /*59d0*/  @!P0 FMNMX.FTZ R4, R5, R8, !PT ;  /* 0x0000000805048209 */ /* 0x001fca0007810000 */
[----:B------:R0:W-:Y:S04]  /*59e0*/  @!P0 STS [R3.X4], R4 ;  /* 0x0000000403008388 */ /* 0x0001e80000004800 */
[----:B------:R-:W-:Y:S01]  /*59f0*/  BAR.SYNC.DEFER_BLOCKING 0x0 ;  /* 0x0000000000007b1d */ /* 0x000fe20000010000 */
[----:B0-----:R-:W-:-:S05]  /*5a00*/  IMAD.MOV.U32 R4, RZ, RZ, RZ ;  /* 0x000000ffff047224 */ /* 0x001fca00078e00ff */
        /* <DEDUP_REMOVED lines=14> */
.L_x_3476:
        /* <DEDUP_REMOVED lines=16> */
.L_x_3474:
[----:B------:R-:W4:Y:S02]  /*5bf0*/  LDS R2, [R8] ;  /* 0x0000000008027984 */ /* 0x000f240000000800 */
[----:B---34-:R-:W-:-:S04]  /*5c00*/  FADD.FTZ R2, -R9, R2 ;  /* 0x0000000209027221 */ /* 0x018fc80000010100 */
[----:B------:R-:W-:-:S04]  /*5c10*/  FMUL.FTZ R2, R2, 1.4426950216293334961 ;  /* 0x3fb8aa3b02027820 */ /* 0x000fc80000410000 */
[----:B0-----:R0:W3:Y:S03]  /*5c20*/  MUFU.EX2 R7, R2 ;  /* 0x0000000200077308 */ /* 0x0010e60000000800 */
.L_x_3475:
[----:B------:R-:W-:Y:S05]  /*5c30*/  BSYNC B1 ;  /* 0x0000000000017941 */ /* 0x000fea0003800000 */
.L_x_3473:
[----:B---3--:R3:W-:Y:S01]  /*5c40*/  STS [R8], R7 ;  /* 0x0000000708007388 */ /* 0x0087e20000000800 */
[----:B------:R-:W-:Y:S01]  /*5c50*/  IADD3 R5, R5, 0x100, RZ ;  /* 0x0000010005057810 */ /* 0x000fe20007ffe0ff */
[----:B------:R-:W-:-:S03]  /*5c60*/  FADD.FTZ R4, R7, R4 ;  /* 0x0000000407047221 */ /* 0x000fc60000010000 */
[----:B------:R-:W-:-:S13]  /*5c70*/  ISETP.GT.AND P2, PT, R5, UR42, PT ;  /* 0x0000002a05007c0c */ /* 0x000fda000bf44270 */
[----:B---3--:R-:W-:Y:S05]  /*5c80*/  @!P2 BRA `(.L_x_3476) ;  /* 0xfffffe600000a947 */ /* 0x008fea000383ffff */
.L_x_3472:
[----:B------:R-:W-:Y:S05]  /*5c90*/  BSYNC B0 ;  /* 0x0000000000007941 */ /* 0x000fea0003800000 */
.L_x_3471:
[----:B------:R-:W4:Y:S01]  /*5ca0*/  SHFL.BFLY PT, R3, R4, 0x10, 0x1f ;  /* 0x0e001f0004037f89 */ /* 0x000f2200000e0000 */
[----:B------:R-:W-:Y:S01]  /*5cb0*/  ULDC UR4, c[0x0][0x1d4] ;  /* 0x0000750000047ab9 */ /* 0x000fe20000000800 */
[----:B------:R-:W-:Y:S01]  /*5cc0*/  BSSY B0, `(.L_x_3477) ;  /* 0x0000041000007945 */ /* 0x000fe20003800000 */
[----:B------:R-:W-:Y:S01]  /*5cd0*/  ULDC UR5, c[0x0][0x1ec] ;  /* 0x00007b0000057ab9 */ /* 0x000fe20000000800 */
[----:B------:R-:W5:Y:S01]  /*5ce0*/  S2R R10, SR_TID.X ;  /* 0x00000000000a7919 */ /* 0x000f620000002100 */
[----:B------:R-:W-:-:S04]  /*5cf0*/  UISETP.LT.AND UP0, UPT, UR4, UR5, UPT ;  /* 0x000000050400728c */ /* 0x000fc8000bf01270 */
[----:B------:R-:W-:-:S04]  /*5d00*/  USEL UR4, UR4, UR5, UP0 ;  /* 0x0000000504047287 */ /* 0x000fc80008000000 */
[----:B------:R-:W-:-:S04]  /*5d10*/  UIADD3 UR4, UR4, 0x4, URZ ;  /* 0x0000000404047890 */ /* 0x000fc8000fffe03f */
[----:B------:R-:W-:-:S04]  /*5d20*/  USHF.R.S32.HI UR5, URZ, 0x1f, UR4 ;  /* 0x0000001f3f057899 */ /* 0x000fc80008011404 */
[----:B------:R-:W-:Y:S01]  /*5d30*/  ULEA.HI UR5, UR5, UR4, URZ, 0x2 ;  /* 0x0000000405057291 */ /* 0x000fe2000f8f103f */
[----:B----4-:R-:W-:-:S03]  /*5d40*/  FADD.FTZ R3, R3, R4 ;  /* 0x0000000403037221 */ /* 0x010fc60000010000 */
[----:B------:R-:W-:Y:S02]  /*5d50*/  USHF.L.U32 UR5, UR5, 0x2, URZ ;  /* 0x0000000205057899 */ /* 0x000fe4000800063f */
[----:B------:R-:W-:Y:S01]  /*5d60*/  ULDC.U8 UR4, c[0x0][0x26c] ;  /* 0x00009b0000047ab9 */ /* 0x000fe20000000000 */
[----:B---3-5:R-:W-:Y:S01]  /*5d70*/  LOP3.LUT P0, R9, R10, 0x1f, RZ, 0xc0, !PT ;  /* 0x0000001f0a097812 */ /* 0x028fe2000780c0ff */
[----:B0-----:R-:W0:Y:S01]  /*5d80*/  SHFL.BFLY PT, R2, R3, 0x8, 0x1f ;  /* 0x0d001f0003027f89 */ /* 0x001e2200000e0000 */
[----:B------:R-:W-:Y:S02]  /*5d90*/  UISETP.NE.AND UP0, UPT, UR4, URZ, UPT ;  /* 0x0000003f0400728c */ /* 0x000fe4000bf05270 */
[----:B------:R-:W-:Y:S01]  /*5da0*/  ISETP.GT.U32.AND P2, PT, R9, 0x7, PT ;  /* 0x000000070900780c */ /* 0x000fe20003f44070 */
[----:B------:R-:W-:-:S08]  /*5db0*/  ULOP3.LUT UR6, UR5, 0xfffffff0, URZ, 0xc0, !UPT ;  /* 0xfffffff005067892 */ /* 0x000fd0000f8ec03f */
        /* <DEDUP_REMOVED lines=17> */
[----:B0-----:R-:W-:Y:S02]  /*5ed0*/  FADD.FTZ R8, R3, R8 ;  /* 0x0000000803087221 */ /* 0x001fe40000010000 */
[----:B------:R-:W-:-:S03]  /*5ee0*/  CS2R R2, SRZ ;  /* 0x0000000000027805 */ /* 0x000fc6000001ff00 */
[----:B------:R0:W3:Y:S01]  /*5ef0*/  SHFL.IDX PT, R4, R8, RZ, 0x1f ;  /* 0x00001fff08047589 */ /* 0x0000e200000e0000 */
[----:B------:R-:W-:Y:S05]  /*5f00*/  @P1 BRA `(.L_x_3478) ;  /* 0x000001c000001947 */ /* 0x000fea0003800000 */
[----:B------:R-:W-:Y:S01]  /*5f10*/  @UP0 ULDC UR4, c[0x0][0x268] ;  /* 0x00009a0000040ab9 */ /* 0x000fe20000000800 */
[----:B---3--:R-:W-:Y:S01]  /*5f20*/  FADD.FTZ R4, R4, 9.9999999747524270788e-07 ;  /* 0x358637bd04047421 */ /* 0x008fe20000010000 */
[----:B------:R-:W-:Y:S01]  /*5f30*/  ULDC UR5, c[0x0][0x1ec] ;  /* 0x00007b0000057ab9 */ /* 0x000fe20000000800 */
[----:B------:R-:W-:Y:S01]  /*5f40*/  PLOP3.LUT P1, PT, PT, PT, UP0, 0x80, 0x0 ;  /* 0x000000000000781c */ /* 0x000fe20003f2f008 */
[----:B------:R-:W-:Y:S01]  /*5f50*/  @UP0 UIMAD UR4, UR44, UR4, UR5 ;  /* 0x000000042c0402a4 */ /* 0x000fe2000f8e0205 */
[----:B------:R3:W4:Y:S01]  /*5f60*/  MUFU.RCP R11, R4 ;  /* 0x00000004000b7308 */ /* 0x0007220000001000 */
[----:B------:R-:W-:Y:S01]  /*5f70*/  ULDC UR7, c[0x0][0x1d4] ;  /* 0x0000750000077ab9 */ /* 0x000fe20000000800 */
[----:B------:R-:W-:Y:S01]  /*5f80*/  IMAD.U32 R7, RZ, RZ, UR6 ;  /* 0x00000006ff077e24 */ /* 0x000fe2000f8e00ff */
[----:B------:R-:W-:Y:S01]  /*5f90*/  @UP0 UIMAD UR4, UR4, UR7, URZ ;  /* 0x00000007040402a4 */ /* 0x000fe2000f8e023f */
[----:B------:R-:W-:-:S03]  /*5fa0*/  IADD3 R9, R10, UR46, RZ ;  /* 0x0000002e0a097c10 */ /* 0x000fc6000fffe0ff */
[----:B------:R-:W-:Y:S01]  /*5fb0*/  @UP0 USHF.R.S32.HI UR5, URZ, 0x1f, UR4 ;  /* 0x0000001f3f050899 */ /* 0x000fe20008011404 */
[----:B------:R-:W-:-:S03]  /*5fc0*/  IADD3 R7, R7, 0x240, RZ ;  /* 0x0000024007077810 */ /* 0x000fc60007ffe0ff */
[----:B------:R-:W-:Y:S02]  /*5fd0*/  @P1 IMAD.U32 R2, RZ, RZ, UR4 ;  /* 0x00000004ff021e24 */ /* 0x000fe4000f8e00ff */
[----:B---3--:R-:W-:Y:S02]  /*5fe0*/  @P1 IMAD.U32 R3, RZ, RZ, UR5 ;  /* 0x00000005ff031e24 */ /* 0x008fe4000f8e00ff */
.L_x_3479:
[C---:B------:R-:W-:Y:S02]  /*5ff0*/  IADD3 R12, R9.reuse, -UR46, RZ ;  /* 0x8000002e090c7c10 */ /* 0x040fe4000fffe0ff */
[----:B0-----:R-:W-:-:S03]  /*6000*/  @P1 IADD3 R5, P0, R9, R2, RZ ;  /* 0x0000000209051210 */ /* 0x001fc60007f1e0ff */
[----:B------:R-:W3:Y:S01]  /*6010*/  LDS R4, [R12.X4+0x240] ;  /* 0x000240000c047984 */ /* 0x000ee20000004800 */
[C---:B0-----:R-:W-:Y:S02]  /*6020*/  @P1 LEA.HI.X.SX32 R8, R9.reuse, R3, 0x1, P0 ;  /* 0x0000000309081211 */ /* 0x041fe400000f0eff */
[----:B------:R-:W-:Y:S01]  /*6030*/  IADD3 R9, R9, 0x100, RZ ;  /* 0x0000010009097810 */ /* 0x000fe20007ffe0ff */
[----:B---34-:R-:W-:Y:S01]  /*6040*/  FMUL.FTZ R13, R4, R11 ;  /* 0x0000000b040d7220 */ /* 0x018fe20000410000 */
[----:B------:R-:W-:-:S04]  /*6050*/  @P1 LEA R4, P0, R5, c[0x0][0x260], 0x2 ;  /* 0x0000980005041a11 */ /* 0x000fc800078010ff */
[----:B------:R-:W-:Y:S01]  /*6060*/  @P1 LEA.HI.X R5, R5, c[0x0][0x264], R8, 0x2, P0 ;  /* 0x0000990005051a11 */ /* 0x000fe200000f1408 */
[----:B------:R-:W-:Y:S01]  /*6070*/  IMAD R8, R12, 0x2, R7 ;  /* 0x000000020c087824 */ /* 0x000fe200078e0207 */
[----:B------:R-:W-:Y:S02]  /*6080*/  F2FP.PACK_AB R10, RZ, R13 ;  /* 0x0000000dff0a723e */ /* 0x000fe400000000ff */
[----:B------:R-:W-:Y:S01]  /*6090*/  ISETP.GT.AND P0, PT, R9, UR42, PT ;  /* 0x0000002a09007c0c */ /* 0x000fe2000bf04270 */
[----:B------:R0:W-:Y:S04]  /*60a0*/  @P1 STG.E [R4.64], R13 ;  /* 0x0000000d04001986 */ /* 0x0001e8000c101924 */
[----:B------:R0:W-:Y:S08]  /*60b0*/  STS.U16 [R8], R10 ;  /* 0x0000000a08007388 */ /* 0x0001f00000000400 */
[----:B------:R-:W-:Y:S05]  /*60c0*/  @!P0 BRA `(.L_x_3479) ;  /* 0xffffff2000008947 */ /* 0x000fea000383ffff */
.L_x_3478:
[----:B------:R-:W-:Y:S05]  /*60d0*/  BSYNC B0 ;  /* 0x0000000000007941 */ /* 0x000fea0003800000 */
.L_x_3477:
[----:B------:R-:W-:Y:S01]  /*60e0*/  USHF.R.S32.HI UR4, URZ, 0x1f, UR42 ;  /* 0x0000001f3f047899 */ /* 0x000fe2000801142a */
[----:B------:R-:W-:Y:S01]  /*60f0*/  SHF.R.S32.HI R3, RZ, 0x5, R6 ;  /* 0x00000005ff037819 */ /* 0x000fe20000011406 */
[----:B0-----:R-:W-:Y:S01]  /*6100*/  IMAD.U32 R5, RZ, RZ, UR49 ;  /* 0x00000031ff057e24 */ /* 0x001fe2000f8e00ff */
[C---:B------:R-:W-:Y:S01]  /*6110*/  ISETP.GT.AND P0, PT, R0.reuse, 0x13, PT ;  /* 0x000000130000780c */ /* 0x040fe20003f04270 */
[----:B------:R-:W-:Y:S01]  /*6120*/  ULEA.HI UR4, UR4, UR42, URZ, 0x3 ;  /* 0x0000002a04047291 */ /* 0x000fe2000f8f183f */
[----:B------:R-:W-:Y:S01]  /*6130*/  ISETP.EQ.U32.AND P1, PT, RZ, c[0x0][0x190], PT ;  /* 0x00006400ff007a0c */ /* 0x000fe20003f22070 */
[----:B------:R-:W-:Y:S01]  /*6140*/  IMAD.SHL.U32 R0, R0, 0x8, RZ ;  /* 0x0000000800007824 */ /* 0x000fe200078e00ff */
[----:B------:R-:W-:Y:S01]  /*6150*/  CS2R R6, SRZ ;  /* 0x0000000000067805 */ /* 0x000fe2000001ff00 */
[----:B------:R-:W-:-:S04]  /*6160*/  ULOP3.LUT UR4, UR4, 0xfffffff8, URZ, 0xc0, !UPT ;  /* 0xfffffff804047892 */ /* 0x000fc8000f8ec03f */
[----:B------:R-:W-:-:S06]  /*6170*/  UIADD3 UR4, -UR4, UR42, URZ ;  /* 0x0000002a04047290 */ /* 0x000fcc000fffe13f */
[----:B------:R-:W-:-:S04]  /*6180*/  ISETP.NE.OR P2, PT, R3, UR4, P0 ;  /* 0x0000000403007c0c */ /* 0x000fc80008745670 */
[----:B------:R-:W-:Y:S01]  /*6190*/  ISETP.EQ.OR.EX P1, PT, RZ, c[0x0][0x194], P2, P1 ;  /* 0x00006500ff007a0c */ /* 0x000fe20001722710 */
[----:B------:R-:W-:Y:S01]  /*61a0*/  ULDC UR4, c[0x0][0x1d4] ;  /* 0x0000750000047ab9 */ /* 0x000fe20000000800 */
[----:B------:R-:W-:Y:S01]  /*61b0*/  BSSY B0, `(.L_x_3480) ;  /* 0x000015a000007945 */ /* 0x000fe20003800000 */
[----:B------:R-:W-:-:S10]  /*61c0*/  UIMAD UR4, UR44, UR4, URZ ;  /* 0x000000042c0472a4 */ /* 0x000fd4000f8e023f */
[----:B------:R-:W-:Y:S02]  /*61d0*/  @!P1 IMAD.MOV.U32 R9, RZ, RZ, 0x2 ;  /* 0x00000002ff099424 */ /* 0x000fe400078e00ff */
[----:B------:R-:W-:Y:S02]  /*61e0*/  @!P1 IMAD R8, R5, 0xa0, R0 ;  /* 0x000000a005089824 */ /* 0x000fe400078e0200 */
[----:B---3--:R-:W-:Y:S02]  /*61f0*/  CS2R R4, SRZ ;  /* 0x0000000000047805 */ /* 0x008fe4000001ff00 */
[----:B------:R-:W-:Y:S01]  /*6200*/  @!P1 IMAD.WIDE R8, R8, R9, c[0x0][0x190] ;  /* 0x0000640008089625 */ /* 0x000fe200078e0209 */
[----:B------:R-:W-:-:S04]  /*6210*/  CS2R R20, SRZ ;  /* 0x0000000000147805 */ /* 0x000fc8000001ff00 */
[----:B------:R0:W5:Y:S01]  /*6220*/  @!P1 LDG.E.128 R4, [R8.64] ;  /* 0x0000002408049981 */ /* 0x000162000c1e1d00 */
[----:B------:R-:W-:Y:S01]  /*6230*/  IMAD.MOV.U32 R23, RZ, RZ, RZ ;  /* 0x000000ffff177224 */ /* 0x000fe200078e00ff */
[----:B-1----:R-:W-:Y:S01]  /*6240*/  CS2R R18, SRZ ;  /* 0x0000000000127805 */ /* 0x002fe2000001ff00 */
[----:B------:R-:W-:Y:S01]  /*6250*/  CS2R R16, SRZ ;  /* 0x0000000000107805 */ /* 0x000fe2000001ff00 */
[----:B------:R-:W-:Y:S01]  /*6260*/  IMAD.MOV.U32 R2, RZ, RZ, RZ ;  /* 0x000000ffff027224 */ /* 0x000fe200078e00ff */
[----:B------:R-:W-:Y:S06]  /*6270*/  BAR.SYNC.DEFER_BLOCKING 0x0 ;  /* 0x0000000000007b1d */ /* 0x000fec0000010000 */
[----:B------:R-:W-:Y:S05]  /*6280*/  @P0 BRA `(.L_x_3481) ;  /* 0x000014c000000947 */ /* 0x000fea0003800000 */
[----:B0-----:R-:W-:Y:S01]  /*6290*/  IMAD.U32 R47, RZ, RZ, UR42 ;  /* 0x0000002aff2f7e24 */ /* 0x001fe2000f8e00ff */
[----:B------:R-:W-:Y:S01]  /*62a0*/  IADD3 R22, R3, UR46, RZ ;  /* 0x0000002e03167c10 */ /* 0x000fe2000fffe0ff */
[----:B------:R-:W-:Y:S01]  /*62b0*/  IMAD.U32 R9, RZ, RZ, UR47 ;  /* 0x0000002fff097e24 */ /* 0x000fe2000f8e00ff */
[----:B------:R-:W-:Y:S01]  /*62c0*/  BSSY B1, `(.L_x_3482) ;  /* 0x000009b000017945 */ /* 0x000fe20003800000 */
[----:B------:R-:W-:Y:S01]  /*62d0*/  IMAD.MOV.U32 R23, RZ, RZ, RZ ;  /* 0x000000ffff177224 */ /* 0x000fe200078e00ff */
[----:B------:R-:W-:Y:S01]  /*62e0*/  IMNMX R47, R47, c[0x0][0x1d4], PT ;  /* 0x000075002f2f7a17 */ /* 0x000fe20003800200 */
[----:B--2---:R-:W-:-:S03]  /*62f0*/  IMAD R24, R9, c[0x0][0x1d4], R0 ;  /* 0x0000750009187a24 */ /* 0x004fc600078e0200 */
[----:B------:R-:W-:Y:S02]  /*6300*/  ISETP.GE.AND P1, PT, R22, R47, PT ;  /* 0x0000002f1600720c */ /* 0x000fe40003f26270 */
[----:B------:R-:W-:-:S11]  /*6310*/  SHF.R.S32.HI R25, RZ, 0x1f, R24 ;  /* 0x0000001fff197819 */ /* 0x000fd60000011418 */
[----:B------:R-:W-:Y:S05]  /*6320*/  @P1 BRA `(.L_x_3483) ;  /* 0x0000094000001947 */ /* 0x000fea0003800000 */
[----:B------:R-:W-:Y:S01]  /*6330*/  IMAD.U32 R2, RZ, RZ, UR46 ;  /* 0x0000002eff027e24 */ /* 0x000fe2000f8e00ff */
[----:B------:R-:W-:Y:S01]  /*6340*/  LOP3.LUT R9, RZ, R47, RZ, 0x33, !PT ;  /* 0x0000002fff097212 */ /* 0x000fe200078e33ff */
[----:B------:R-:W-:Y:S01]  /*6350*/  BSSY B2, `(.L_x_3484) ;  /* 0x0000032000027945 */ /* 0x000fe20003800000 */
[----:B------:R-:W-:Y:S01]  /*6360*/  CS2R R16, SRZ ;  /* 0x0000000000107805 */ /* 0x000fe2000001ff00 */
[----:B------:R-:W-:Y:S01]  /*6370*/  IMAD.MOV.U32 R28, RZ, RZ, R22 ;  /* 0x000000ffff1c7224 */ /* 0x000fe200078e0016 */
[----:B------:R-:W-:Y:S01]  /*6380*/  IADD3 R2, -R2, -0x2, -R3 ;  /* 0xfffffffe02027810 */ /* 0x000fe20007ffe903 */
[----:B------:R-:W-:Y:S01]  /*6390*/  CS2R R18, SRZ ;  /* 0x0000000000127805 */ /* 0x000fe2000001ff00 */
[----:B------:R-:W-:Y:S01]  /*63a0*/  CS2R R20, SRZ ;  /* 0x0000000000147805 */ /* 0x000fe2000001ff00 */
[----:B------:R-:W-:Y:S02]  /*63b0*/  IMAD.MOV.U32 R23, RZ, RZ, RZ ;  /* 0x000000ffff177224 */ /* 0x000fe400078e00ff */
[----:B------:R-:W-:-:S05]  /*63c0*/  IMAD.IADD R9, R2, 0x1, -R9 ;  /* 0x0000000102097824 */ /* 0x000fca00078e0a09 */
[C---:B------:R-:W-:Y:S02]  /*63d0*/  LEA.HI R2, R9.reuse, 0x1, RZ, 0x1d ;  /* 0x0000000109027811 */ /* 0x040fe400078fe8ff */
[----:B------:R-:W-:Y:S02]  /*63e0*/  ISETP.GE.U32.AND P1, PT, R9, 0x18, PT ;  /* 0x000000180900780c */ /* 0x000fe40003f26070 */
[----:B------:R-:W-:Y:S01]  /*63f0*/  LOP3.LUT P3, R8, R2, 0x3, RZ, 0xc0, !PT ;  /* 0x0000000302087812 */ /* 0x000fe2000786c0ff */
[----:B------:R-:W-:-:S12]  /*6400*/  IMAD.MOV.U32 R2, RZ, RZ, RZ ;  /* 0x000000ffff027224 */ /* 0x000fd800078e00ff */
[----:B------:R-:W-:Y:S05]  /*6410*/  @!P3 BRA `(.L_x_3485) ;  /* 0x000002500000b947 */ /* 0x000fea0003800000 */
[----:B------:R-:W-:Y:S02]  /*6420*/  IMAD R9, R22, 0xa0, RZ ;  /* 0x000000a016097824 */ /* 0x000fe400078e02ff */
[----:B------:R-:W-:Y:S01]  /*6430*/  IMAD.MOV.U32 R10, RZ, RZ, R8 ;  /* 0x000000ffff0a7224 */ /* 0x000fe200078e0008 */
[----:B------:R-:W-:Y:S01]  /*6440*/  LEA R8, R3, UR6, 0x1 ;  /* 0x0000000603087c11 */ /* 0x000fe2000f8e08ff */
[----:B------:R-:W-:Y:S01]  /*6450*/  IMAD.MOV.U32 R16, RZ, RZ, RZ ;  /* 0x000000ffff107224 */ /* 0x000fe200078e00ff */
[----:B------:R-:W-:Y:S01]  /*6460*/  IADD3 R11, P3, R24, R9, RZ ;  /* 0x00000009180b7210 */ /* 0x000fe20007f7e0ff */
[----:B------:R-:W-:-:S03]  /*6470*/  IMAD.MOV.U32 R28, RZ, RZ, R22 ;  /* 0x000000ffff1c7224 */ /* 0x000fc600078e0016 */
[----:B------:R-:W-:Y:S02]  /*6480*/  LEA.HI.X.SX32 R12, R9, R25, 0x1, P3 ;  /* 0x00000019090c7211 */ /* 0x000fe400018f0eff */
[----:B------:R-:W-:-:S04]  /*6490*/  LEA R30, P3, R11, c[0x0][0x1a0], 0x1 ;  /* 0x000068000b1e7a11 */ /* 0x000fc800078608ff */
[----:B------:R-:W-:Y:S02]  /*64a0*/  LEA.HI.X R9, R11, c[0x0][0x1a4], R12, 0x1, P3 ;  /* 0x000069000b097a11 */ /* 0x000fe400018f0c0c */
[----:B------:R-:W-:-:S04]  /*64b0*/  IADD3 R11, R8, 0x240, RZ ;  /* 0x00000240080b7810 */ /* 0x000fc80007ffe0ff */
.L_x_3486:
[----:B------:R-:W-:Y:S01]  /*64c0*/  IMAD.MOV.U32 R8, RZ, RZ, R30 ;  /* 0x000000ffff087224 */ /* 0x000fe200078e001e */
[----:B------:R0:W1:Y:S04]  /*64d0*/  LDS.U16 R26, [R11] ;  /* 0x000000000b1a7984 */ /* 0x0000680000000400 */
[----:B------:R2:W3:Y:S01]  /*64e0*/  LDG.E.128 R12, [R8.64] ;  /* 0x00000024080c7981 */ /* 0x0004e2000c1e1d00 */
[----:B------:R-:W-:Y:S02]  /*64f0*/  IADD3 R10, R10, -0x1, RZ ;  /* 0xffffffff0a0a7810 */ /* 0x000fe40007ffe0ff */
[----:B------:R-:W-:-:S02]  /*6500*/  IADD3 R30, P4, R30, 0xa00, RZ ;  /* 0x00000a001e1e7810 */ /* 0x000fc40007f9e0ff */
[----:B------:R-:W-:Y:S02]  /*6510*/  ISETP.NE.AND P3, PT, R10, RZ, PT ;  /* 0x000000ff0a00720c */ /* 0x000fe40003f65270 */
[----:B------:R-:W-:Y:S02]  /*6520*/  IADD3 R28, R28, 0x8, RZ ;  /* 0x000000081c1c7810 */ /* 0x000fe40007ffe0ff */
[----:B0-----:R-:W-:Y:S01]  /*6530*/  IADD3 R11, R11, 0x10, RZ ;  /* 0x000000100b0b7810 */ /* 0x001fe20007ffe0ff */
[----:B--2---:R-:W-:Y:S01]  /*6540*/  IMAD.X R9, RZ, RZ, R9, P4 ;  /* 0x000000ffff097224 */ /* 0x004fe200020e0609 */
[----:B-1----:R-:W-:Y:S02]  /*6550*/  HADD2.F32 R26, -RZ, R26.H0_H0 ;  /* 0x2000001aff1a7230 */ /* 0x002fe40000004100 */
[----:B---3--:R-:W-:Y:S02]  /*6560*/  HADD2.F32 R27, -RZ, R12.H0_H0 ;  /* 0x2000000cff1b7230 */ /* 0x008fe40000004100 */
[----:B------:R-:W-:-:S02]  /*6570*/  HADD2.F32 R29, -RZ, R13.H0_H0 ;  /* 0x2000000dff1d7230 */ /* 0x000fc40000004100 */
        /* <DEDUP_REMOVED lines=14> */
[----:B------:R-:W-:Y:S05]  /*6660*/  @P3 BRA `(.L_x_3486) ;  /* 0xfffffe5000003947 */ /* 0x000fea000383ffff */
.L_x_3485:
[----:B------:R-:W-:Y:S05]  /*6670*/  BSYNC B2 ;  /* 0x0000000000027941 */ /* 0x000fea0003800000 */
.L_x_3484:
[----:B------:R-:W-:Y:S05]  /*6680*/  @!P1 BRA `(.L_x_3483) ;  /* 0x000005e000009947 */ /* 0x000fea0003800000 */
[C---:B------:R-:W-:Y:S01]  /*6690*/  LEA R9, R28.reuse, UR6, 0x1 ;  /* 0x000000061c097c11 */ /* 0x040fe2000f8e08ff */
[----:B------:R-:W-:Y:S02]  /*66a0*/  IMAD R8, R28, 0xa0, RZ ;  /* 0x000000a01c087824 */ /* 0x000fe400078e02ff */
[----:B------:R-:W-:Y:S01]  /*66b0*/  IMAD.U32 R10, RZ, RZ, UR46 ;  /* 0x0000002eff0a7e24 */ /* 0x000fe2000f8e00ff */
[----:B------:R-:W-:Y:S02]  /*66c0*/  IADD3 R9, R9, 0x20, RZ ;  /* 0x0000002009097810 */ /* 0x000fe40007ffe0ff */
[----:B------:R-:W-:-:S03]  /*66d0*/  IADD3 R45, P1, R24, R8, RZ ;  /* 0x00000008182d7210 */ /* 0x000fc60007f3e0ff */
[----:B------:R-:W-:Y:S01]  /*66e0*/  IMAD R9, R10, -0x2, R9 ;  /* 0xfffffffe0a097824 */ /* 0x000fe200078e0209 */
[----:B------:R-:W-:Y:S02]  /*66f0*/  LEA R44, P3, R45, c[0x0][0x1a0], 0x1 ;  /* 0x000068002d2c7a11 */ /* 0x000fe400078608ff */
[----:B------:R-:W-:Y:S02]  /*6700*/  LEA.HI.X.SX32 R8, R8, R25, 0x1, P1 ;  /* 0x0000001908087211 */ /* 0x000fe400008f0eff */
[----:B------:R-:W-:Y:S02]  /*6710*/  IADD3 R29, R9, 0x240, RZ ;  /* 0x00000240091d7810 */ /* 0x000fe40007ffe0ff */
[----:B------:R-:W-:-:S03]  /*6720*/  LEA.HI.X R45, R45, c[0x0][0x1a4], R8, 0x1, P3 ;  /* 0x000069002d2d7a11 */ /* 0x000fc600018f0c08 */
.L_x_3487:
[----:B------:R-:W-:Y:S01]  /*6730*/  IMAD.MOV.U32 R26, RZ, RZ, R44 ;  /* 0x000000ffff1a7224 */ /* 0x000fe200078e002c */
[----:B------:R-:W0:Y:S01]  /*6740*/  LDS.U16 R30, [R29+-0x20] ;  /* 0xffffe0001d1e7984 */ /* 0x000e220000000400 */
[----:B------:R-:W-:-:S03]  /*6750*/  IMAD.MOV.U32 R27, RZ, RZ, R45 ;  /* 0x000000ffff1b7224 */ /* 0x000fc600078e002d */
[----:B------:R-:W1:Y:S04]  /*6760*/  LDS.U16 R36, [R29+-0x10] ;  /* 0xfffff0001d247984 */ /* 0x000e680000000400 */
[----:B------:R2:W3:Y:S04]  /*6770*/  LDG.E.128 R32, [R26.64] ;  /* 0x000000241a207981 */ /* 0x0004e8000c1e1d00 */
[----:B------:R2:W4:Y:S04]  /*6780*/  LDG.E.128 R40, [R26.64+0xa00] ;  /* 0x000a00241a287981 */ /* 0x000528000c1e1d00 */
[----:B------:R2:W4:Y:S04]  /*6790*/  LDG.E.128 R12, [R26.64+0x1400] ;  /* 0x001400241a0c7981 */ /* 0x000528000c1e1d00 */
[----:B------:R2:W4:Y:S01]  /*67a0*/  LDG.E.128 R8, [R26.64+0x1e00] ;  /* 0x001e00241a087981 */ /* 0x000522000c1e1d00 */
[----:B------:R-:W-:-:S02]  /*67b0*/  IADD3 R44, P1, R26, 0x2800, RZ ;  /* 0x000028001a2c7810 */ /* 0x000fc40007f3e0ff */
[----:B------:R-:W-:Y:S01]  /*67c0*/  IADD3 R28, R28, 0x20, RZ ;  /* 0x000000201c1c7810 */ /* 0x000fe20007ffe0ff */
[----:B------:R-:W1:Y:S02]  /*67d0*/  LDS.U16 R38, [R29] ;  /* 0x000000001d267984 */ /* 0x000e640000000400 */
[----:B------:R-:W-:Y:S01]  /*67e0*/  IMAD.X R45, RZ, RZ, R27, P1 ;  /* 0x000000ffff2d7224 */ /* 0x000fe200008e061b */
[----:B------:R-:W-:Y:S01]  /*67f0*/  ISETP.GE.AND P1, PT, R28, R47, PT ;  /* 0x0000002f1c00720c */ /* 0x000fe20003f26270 */
[----:B--2---:R2:W3:Y:S02]  /*6800*/  LDS.U16 R26, [R29+0x10] ;  /* 0x000010001d1a7984 */ /* 0x0044e40000000400 */
[----:B--2---:R-:W-:Y:S01]  /*6810*/  IADD3 R29, R29, 0x40, RZ ;  /* 0x000000401d1d7810 */ /* 0x004fe20007ffe0ff */
[----:B0-----:R-:W-:Y:S02]  /*6820*/  HADD2.F32 R30, -RZ, R30.H0_H0 ;  /* 0x2000001eff1e7230 */ /* 0x001fe40000004100 */
[----:B-1----:R-:W-:-:S02]  /*6830*/  HADD2.F32 R36, -RZ, R36.H0_H0 ;  /* 0x20000024ff247230 */ /* 0x002fc40000004100 */
[----:B------:R-:W-:Y:S02]  /*6840*/  HADD2.F32 R38, -RZ, R38.H0_H0 ;  /* 0x20000026ff267230 */ /* 0x000fe40000004100 */
[----:B---3--:R-:W-:Y:S02]  /*6850*/  HADD2.F32 R27, -RZ, R34.H0_H0 ;  /* 0x20000022ff1b7230 */ /* 0x008fe40000004100 */
[----:B------:R-:W-:Y:S02]  /*6860*/  HADD2.F32 R31, -RZ, R32.H0_H0 ;  /* 0x20000020ff1f7230 */ /* 0x000fe40000004100 */
[----:B------:R-:W-:Y:S01]  /*6870*/  HADD2.F32 R37, -RZ, R33.H0_H0 ;  /* 0x20000021ff257230 */ /* 0x000fe20000004100 */
[C---:B------:R-:W-:Y:S01]  /*6880*/  FFMA.FTZ R27, R30.reuse, R27, R18 ;  /* 0x0000001b1e1b7223 */ /* 0x040fe20000010012 */
[----:B------:R-:W-:Y:S01]  /*6890*/  HADD2.F32 R39, -RZ, R35.H0_H0 ;  /* 0x20000023ff277230 */ /* 0x000fe20000004100 */
[C---:B------:R-:W-:Y:S01]  /*68a0*/  FFMA.FTZ R31, R30.reuse, R31, R16 ;  /* 0x0000001f1e1f7223 */ /* 0x040fe20000010010 */
[----:B----4-:R-:W-:Y:S01]  /*68b0*/  HADD2.F32 R18, -RZ, R42.H0_H0 ;  /* 0x2000002aff127230 */ /* 0x010fe20000004100 */
[C---:B------:R-:W-:Y:S01]  /*68c0*/  FFMA.FTZ R37, R30.reuse, R37, R2 ;  /* 0x000000251e257223 */ /* 0x040fe20000010002 */
[----:B------:R-:W-:Y:S01]  /*68d0*/  HADD2.F32 R32, -RZ, R32.H1_H1 ;  /* 0x30000020ff207230 */ /* 0x000fe20000004100 */
[----:B------:R-:W-:Y:S01]  /*68e0*/  FFMA.FTZ R39, R30, R39, R20 ;  /* 0x000000271e277223 */ /* 0x000fe20000010014 */
[----:B------:R-:W-:Y:S01]  /*68f0*/  HADD2.F32 R33, -RZ, R33.H1_H1 ;  /* 0x30000021ff217230 */ /* 0x000fe20000004100 */
[----:B------:R-:W-:Y:S01]  /*6900*/  FFMA.FTZ R18, R36, R18, R27 ;  /* 0x0000001224127223 */ /* 0x000fe2000001001b */
[----:B------:R-:W-:Y:S01]  /*6910*/  HADD2.F32 R35, -RZ, R35.H1_H1 ;  /* 0x30000023ff237230 */ /* 0x000fe20000004100 */
[C---:B------:R-:W-:Y:S01]  /*6920*/  FFMA.FTZ R32, R30.reuse, R32, R19 ;  /* 0x000000201e207223 */ /* 0x040fe20000010013 */
[----:B------:R-:W-:Y:S01]  /*6930*/  HADD2.F32 R34, -RZ, R34.H1_H1 ;  /* 0x30000022ff227230 */ /* 0x000fe20000004100 */
        /* <DEDUP_REMOVED lines=19> */
[--C-:B------:R-:W-:Y:S01]  /*6a70*/  HADD2.F32 R21, -RZ, R12.reuse.H0_H0 ;  /* 0x2000000cff157230 */ /* 0x100fe20000004100 */
[----:B------:R-:W-:Y:S01]  /*6a80*/  FFMA.FTZ R35, R36, R43, R35 ;  /* 0x0000002b24237223 */ /* 0x000fe20000010023 */
        /* <DEDUP_REMOVED lines=14> */
[----:B------:R-:W-:-:S02]  /*6b70*/  HADD2.F32 R26, -RZ, R9.H0_H0 ;  /* 0x20000009ff1a7230 */ /* 0x000fc40000004100 */
        /* <DEDUP_REMOVED lines=15> */
.L_x_3483:
[----:B------:R-:W-:Y:S05]  /*6c70*/  BSYNC B1 ;  /* 0x0000000000017941 */ /* 0x000fea0003800000 */
.L_x_3482:
[----:B------:R-:W-:-:S13]  /*6c80*/  ISETP.GE.AND P1, PT, R22, UR42, PT ;  /* 0x0000002a16007c0c */ /* 0x000fda000bf26270 */
[----:B------:R-:W-:Y:S05]  /*6c90*/  @P1 BRA `(.L_x_3481) ;  /* 0x00000ab000001947 */ /* 0x000fea0003800000 */
[----:B------:R-:W-:Y:S01]  /*6ca0*/  IMAD.U32 R9, RZ, RZ, UR46 ;  /* 0x0000002eff097e24 */ /* 0x000fe2000f8e00ff */
[----:B------:R-:W-:Y:S01]  /*6cb0*/  LOP3.LUT R8, RZ, R3, RZ, 0x33, !PT ;  /* 0x00000003ff087212 */ /* 0x000fe200078e33ff */
[----:B------:R-:W-:Y:S03]  /*6cc0*/  BSSY B1, `(.L_x_3488) ;  /* 0x0000038000017945 */ /* 0x000fe60003800000 */
[----:B------:R-:W-:-:S04]  /*6cd0*/  IADD3 R28, -R9, UR42, R8 ;  /* 0x0000002a091c7c10 */ /* 0x000fc8000fffe108 */
[----:B------:R-:W-:-:S13]  /*6ce0*/  LOP3.LUT P1, RZ, R28, 0x8, RZ, 0xc0, !PT ;  /* 0x000000081cff7812 */ /* 0x000fda000782c0ff */
[----:B------:R-:W-:Y:S05]  /*6cf0*/  @P1 BRA `(.L_x_3489) ;  /* 0x0000034000001947 */ /* 0x000fea0003800000 */
[----:B------:R-:W-:Y:S01]  /*6d00*/  ISETP.GE.AND P1, PT, R22, c[0x0][0x1d4], PT ;  /* 0x0000750016007a0c */ /* 0x000fe20003f26270 */
[----:B------:R-:W-:-:S12]  /*6d10*/  BSSY B2, `(.L_x_3490) ;  /* 0x0000031000027945 */ /* 0x000fd80003800000 */
        /* <DEDUP_REMOVED lines=28> */
[----:B------:R-:W2:Y:S01]  /*6ee0*/  LDG.E.128 R8, [R8.64] ;  /* 0x0000002408087981 */ /* 0x000ea2000c1e1d00 */
[----:B------:R-:W-:-:S05]  /*6ef0*/  LEA R30, R3, UR6, 0x1 ;  /* 0x00000006031e7c11 */ /* 0x000fca000f8e08ff */
[----:B------:R-:W0:Y:S02]  /*6f00*/  LDS.U16 R12, [R30+0x240] ;  /* 0x000240001e0c7984 */ /* 0x000e240000000400 */
        /* <DEDUP_REMOVED lines=17> */
.L_x_3491:
[----:B------:R-:W-:Y:S05]  /*7020*/  BSYNC B2 ;  /* 0x0000000000027941 */ /* 0x000fea0003800000 */
.L_x_3490:
[----:B------:R-:W-:Y:S02]  /*7030*/  IADD3 R22, R22, 0x8, RZ ;  /* 0x0000000816167810 */ /* 0x000fe40007ffe0ff */
.L_x_3489:
[----:B------:R-:W-:Y:S05]  /*7040*/  BSYNC B1 ;  /* 0x0000000000017941 */ /* 0x000fea0003800000 */
.L_x_3488:
[----:B------:R-:W-:-:S13]  /*7050*/  LOP3.LUT P1, RZ, R28, 0xfffffff8, RZ, 0xc0, !PT ;  /* 0xfffffff81cff7812 */ /* 0x000fda000782c0ff */
[----:B------:R-:W-:Y:S05]  /*7060*/  @!P1 BRA `(.L_x_3481) ;  /* 0x000006e000009947 */ /* 0x000fea0003800000 */
[----:B------:R-:W-:Y:S01]  /*7070*/  LEA R8, R22, UR6, 0x1 ;  /* 0x0000000616087c11 */ /* 0x000fe2000f8e08ff */
[----:B------:R-:W-:Y:S02]  /*7080*/  IMAD.U32 R31, RZ, RZ, UR46 ;  /* 0x0000002eff1f7e24 */ /* 0x000fe4000f8e00ff */
[----:B------:R-:W-:Y:S02]  /*7090*/  IMAD.MOV.U32 R10, RZ, RZ, RZ ;  /* 0x000000ffff0a7224 */ /* 0x000fe400078e00ff */
[----:B------:R-:W-:Y:S02]  /*70a0*/  IMAD R31, R31, -0x2, R8 ;  /* 0xfffffffe1f1f7824 */ /* 0x000fe400078e0208 */
.L_x_3496:
        /* <DEDUP_REMOVED lines=26> */
[----:B------:R-:W0:Y:S02]  /*7250*/  LDS.U16 R11, [R32+0x240] ;  /* 0x00024000200b7984 */ /* 0x000e240000000400 */
[----:B------:R-:W-:Y:S01]  /*7260*/  @!P4 IMAD.MOV R8, RZ, RZ, -R8 ;  /* 0x000000ffff08c224 */ /* 0x000fe200078e0a08 */
[----:B------:R-:W-:-:S05]  /*7270*/  @!P5 LOP3.LUT R8, RZ, c[0x0][0x1d4], RZ, 0x33, !PT ;  /* 0x00007500ff08da12 */ /* 0x000fca00078e33ff */
        /* <DEDUP_REMOVED lines=23> */
.L_x_3493:
[----:B------:R-:W-:Y:S05]  /*73f0*/  BSYNC B1 ;  /* 0x0000000000017941 */ /* 0x000fea0003800000 */
.L_x_3492:
        /* <DEDUP_REMOVED lines=48> */
.L_x_3495:
[----:B------:R-:W-:Y:S05]  /*7700*/  BSYNC B1 ;  /* 0x0000000000017941 */ /* 0x000fea0003800000 */
.L_x_3494:
[----:B------:R-:W-:Y:S02]  /*7710*/  IADD3 R22, R22, 0x10, RZ ;  /* 0x0000001016167810 */ /* 0x000fe40007ffe0ff */
[----:B------:R-:W-:Y:S02]  /*7720*/  IADD3 R10, R10, 0x20, RZ ;  /* 0x000000200a0a7810 */ /* 0x000fe40007ffe0ff */
[----:B------:R-:W-:-:S13]  /*7730*/  ISETP.GE.AND P1, PT, R22, UR42, PT ;  /* 0x0000002a16007c0c */ /* 0x000fda000bf26270 */
[----:B------:R-:W-:Y:S05]  /*7740*/  @!P1 BRA `(.L_x_3496) ;  /* 0xfffff96000009947 */ /* 0x000fea000383ffff */
.L_x_3481:
[----:B0-----:R-:W-:Y:S05]  /*7750*/  BSYNC B0 ;  /* 0x0000000000007941 */ /* 0x001fea0003800000 */
.L_x_3480:
        /* <DEDUP_REMOVED lines=33> */
[----:B------:R-:W-:Y:S02]  /*7970*/  IMAD.U32 R13, RZ, RZ, UR39 ;  /* 0x00000027ff0d7e24 */ /* 0x000fe4000f8e00ff */
        /* <DEDUP_REMOVED lines=17> */
[----:B------:R-:W0:Y:S01]  /*7a90*/  I2F.S8 R24, R24 ;  /* 0x0000001800187306 */ /* 0x000e220000001400 */
[----:B-1----:R-:W-:-:S07]  /*7aa0*/  FMUL.FTZ R27, R25, R13 ;  /* 0x0000000d191b7220 */ /* 0x002fce0000410000 */
[----:B------:R-:W1:Y:S01]  /*7ab0*/  I2F.S16 R8, R8 ;  /* 0x0000000800087306 */ /* 0x000e620000101400 */
[----:B---3--:R-:W-:-:S07]  /*7ac0*/  FMUL.FTZ R14, R14, R13 ;  /* 0x0000000d0e0e7220 */ /* 0x008fce0000410000 */
[----:B------:R-:W3:Y:S01]  /*7ad0*/  I2F.S16 R12, R12 ;  /* 0x0000000c000c7306 */ /* 0x000ee20000101400 */
[----:B0-----:R-:W-:-:S05]  /*7ae0*/  FMUL.FTZ R24, R24, R13 ;  /* 0x0000000d18187220 */ /* 0x001fca0000410000 */
[----:B------:R-:W-:Y:S02]  /*7af0*/  F2FP.PACK_AB R27, R27, R24 ;  /* 0x000000181b1b723e */ /* 0x000fe400000000ff */
[----:B------:R-:W0:Y:S01]  /*7b00*/  I2F.S16 R9, R9 ;  /* 0x0000000900097306 */ /* 0x000e220000101400 */
[----:B-1----:R-:W-:-:S05]  /*7b10*/  FMUL.FTZ R15, R8, R13 ;  /* 0x0000000d080f7220 */ /* 0x002fca0000410000 */
[----:B------:R-:W-:Y:S01]  /*7b20*/  F2FP.PACK_AB R24, R15, R14 ;  /* 0x0000000e0f18723e */ /* 0x000fe200000000ff */
[----:B---3--:R-:W-:-:S05]  /*7b30*/  FMUL.FTZ R25, R12, R13 ;  /* 0x0000000d0c197220 */ /* 0x008fca0000410000 */
[----:B------:R-:W-:Y:S01]  /*7b40*/  F2FP.PACK_AB R26, R25, R26 ;  /* 0x0000001a191a723e */ /* 0x000fe200000000ff */
[----:B0-----:R-:W-:-:S05]  /*7b50*/  FMUL.FTZ R13, R9, R13 ;  /* 0x0000000d090d7220 */ /* 0x001fca0000410000 */
[----:B------:R-:W-:-:S04]  /*7b60*/  F2FP.PACK_AB R25, R13, R22 ;  /* 0x000000160d19723e */ /* 0x000fc800000000ff */
.L_x_3499:
        /* <DEDUP_REMOVED lines=26> */
.L_x_3498:
[----:B0-----:R-:W-:Y:S05]  /*7d10*/  BSYNC B0 ;  /* 0x0000000000007941 */ /* 0x001fea0003800000 */
.L_x_3497:
        /* <DEDUP_REMOVED lines=20> */
.L_x_3501:
        /* <DEDUP_REMOVED lines=21> */
.L_x_3503:
[----:B------:R-:W-:Y:S05]  /*7fb0*/  BSYNC B0 ;  /* 0x0000000000007941 */ /* 0x000fea0003800000 */
.L_x_3502:
        /* <DEDUP_REMOVED lines=8> */
.L_x_3505:
[----:B------:R-:W-:Y:S05]  /*8040*/  BSYNC B0 ;  /* 0x0000000000007941 */ /* 0x000fea0003800000 */
.L_x_3504:
        /* <DEDUP_REMOVED lines=20> */
.L_x_3507:
[----:B------:R-:W-:Y:S05]  /*8190*/  BSYNC B0 ;  /* 0x0000000000007941 */ /* 0x000fea0003800000 */
.L_x_3506:
        /* <DEDUP_REMOVED lines=8> */
.L_x_3509:
[----:B------:R-:W-:Y:S05]  /*8220*/  BSYNC B0 ;  /* 0x0000000000007941 */ /* 0x000fea0003800000 */
.L_x_3508:
        /* <DEDUP_REMOVED lines=20> */
.L_x_3511:
[----:B------:R-:W-:Y:S05]  /*8370*/  BSYNC B0 ;  /* 0x0000000000007941 */ /* 0x000fea0003800000 */
.L_x_3510:
[----:B------:R-:W-:Y:S06]  /*8380*/  BAR.SYNC.DEFER_BLOCKING 0x0 ;  /* 0x0000000000007b1d */ /* 0x000fec0000010000 */
.L_x_3500:
[----:B0-----:R-:W0:Y:S02]  /*8390*/  S2R R3, SR_TID.X ;  /* 0x0000000000037919 */ /* 0x001e240000002100 */
[----:B0-----:R-:W-:-:S04]  /*83a0*/  IADD3 R3, R3, 0x1f, RZ ;  /* 0x0000001f03037810 */ /* 0x001fc80007ffe0ff */
[----:B------:R-:W-:-:S13]  /*83b0*/  ISETP.GT.U32.OR P0, PT, R3, 0x3e, P0 ;  /* 0x0000003e0300780c */ /* 0x000fda0000704470 */
[----:B------:R-:W-:Y:S05]  /*83c0*/  @P0 EXIT ;  /* 0x000000000000094d */ /* 0x000fea0003800000 */
[----:B-----5:R-:W-:-:S05]  /*83d0*/  IMAD.MOV.U32 R5, RZ, RZ, 0x2 ;  /* 0x00000002ff057424 */ /* 0x020fca00078e00ff */
        /* <DEDUP_REMOVED lines=14> */
.L_x_3512:
[----:B------:R-:W-:Y:S02]  /*84c0*/  IMAD.MOV.U32 R4, RZ, RZ, c[0x0][0x250] ;  /* 0x00009400ff047624 */ /* 0x000fe400078e00ff */
[----:B------:R-:W-:-:S05]  /*84d0*/  IMAD.MOV.U32 R5, RZ, RZ, c[0x0][0x254] ;  /* 0x00009500ff057624 */ /* 0x000fca00078e00ff */
[----:B------:R-:W3:Y:S01]  /*84e0*/  LDG.E R4, [R4.64] ;  /* 0x0000002404047981 */ /* 0x000ee2000c1e1900 */
[----:B------:R-:W-:-:S04]  /*84f0*/  IMAD.U32 R11, RZ, RZ, UR44 ;  /* 0x0000002cff0b7e24 */ /* 0x000fc8000f8e00ff */
[----:B------:R-:W-:Y:S02]  /*8500*/  IMAD R10, R11, 0xa0, R0 ;  /* 0x000000a00b0a7824 */ /* 0x000fe400078e0200 */
        /* <DEDUP_REMOVED lines=29> */
[----:B------:R-:W-:Y:S02]  /*86e0*/  LOP3.LUT R5, R5, R6, R3, 0xfe, !PT ;  /* 0x0000000605057212 */ /* 0x000fe400078efe03 */
[----:B-1----:R-:W-:Y:S02]  /*86f0*/  PRMT R3, R21, 0x8880, RZ ;  /* 0x0000888015037816 */ /* 0x002fe400000000ff */
[----:B------:R-:W-:Y:S01]  /*8700*/  LOP3.LUT R2, R2, 0xff, RZ, 0xc0, !PT ;  /* 0x000000ff02027812 */ /* 0x000fe200078ec0ff */
[----:B------:R-:W1:Y:S01]  /*8710*/  F2I.S8.NTZ R4, R4 ;  /* 0x0000000400047305 */ /* 0x000e620000202100 */
[----:B---3--:R-:W-:Y:S02]  /*8720*/  PRMT R16, R16, 0x8880, RZ ;  /* 0x0000888010107816 */ /* 0x008fe400000000ff */
[----:B------:R-:W-:Y:S02]  /*8730*/  PRMT R3, R3, 0x7710, RZ ;  /* 0x0000771003037816 */ /* 0x000fe400000000ff */
[----:B------:R-:W-:-:S02]  /*8740*/  LOP3.LUT R6, R2, 0xffffff00, R5, 0xf8, !PT ;  /* 0xffffff0002067812 */ /* 0x000fc400078ef805 */
[----:B------:R-:W-:Y:S02]  /*8750*/  PRMT R2, R16, 0x7710, RZ ;  /* 0x0000771010027816 */ /* 0x000fe400000000ff */
[----:B0-----:R-:W-:Y:S02]  /*8760*/  PRMT R20, R20, 0x8880, RZ ;  /* 0x0000888014147816 */ /* 0x001fe400000000ff */
[----:B------:R-:W-:Y:S02]  /*8770*/  PRMT R3, R3, 0x7604, RZ ;  /* 0x0000760403037816 */ /* 0x000fe400000000ff */
[----:B------:R-:W-:Y:S02]  /*8780*/  PRMT R0, R20, 0x7710, RZ ;  /* 0x0000771014007816 */ /* 0x000fe400000000ff */
[----:B------:R-:W-:Y:S01]  /*8790*/  PRMT R5, R2, 0x6540, R9 ;  /* 0x0000654002057816 */ /* 0x000fe20000000009 */
[----:B------:R-:W-:Y:S01]  /*87a0*/  IMAD.U32 R2, R8, 0x10000, RZ ;  /* 0x0001000008027824 */ /* 0x000fe200078e00ff */
[----:B------:R-:W-:-:S02]  /*87b0*/  LOP3.LUT R3, R3, 0xffff00ff, R6, 0xf8, !PT ;  /* 0xffff00ff03037812 */ /* 0x000fc400078ef806 */
[----:B------:R-:W-:Y:S02]  /*87c0*/  PRMT R0, R0, 0x7054, RZ ;  /* 0x0000705400007816 */ /* 0x000fe400000000ff */
[----:B-1----:R-:W-:Y:S02]  /*87d0*/  PRMT R6, R4, 0x8880, RZ ;  /* 0x0000888004067816 */ /* 0x002fe400000000ff */
[----:B------:R-:W-:Y:S02]  /*87e0*/  LOP3.LUT R3, R0, 0xff00ffff, R3, 0xf8, !PT ;  /* 0xff00ffff00037812 */ /* 0x000fe400078ef803 */
[----:B------:R-:W-:Y:S02]  /*87f0*/  LOP3.LUT R2, R2, 0xff00ffff, R5, 0xf8, !PT ;  /* 0xff00ffff02027812 */ /* 0x000fe400078ef805 */
[----:B------:R-:W-:Y:S02]  /*8800*/  IADD3 R4, P0, R10, c[0x0][0x160], RZ ;  /* 0x000058000a047a10 */ /* 0x000fe40007f1e0ff */
[----:B------:R-:W-:-:S02]  /*8810*/  PRMT R0, R6, 0x7710, RZ ;  /* 0x0000771006007816 */ /* 0x000fc400000000ff */
[----:B------:R-:W-:Y:S02]  /*8820*/  PRMT R2, R2, 0x4210, R7 ;  /* 0x0000421002027816 */ /* 0x000fe40000000007 */
[----:B------:R-:W-:Y:S02]  /*8830*/  LEA.HI.X.SX32 R5, R10, c[0x0][0x164], 0x1, P0 ;  /* 0x000059000a057a11 */ /* 0x000fe400000f0eff */
[----:B------:R-:W-:-:S05]  /*8840*/  PRMT R3, R3, 0x4210, R0 ;  /* 0x0000421003037816 */ /* 0x000fca0000000000 */
[----:B------:R-:W-:Y:S01]  /*8850*/  STG.E.64 [R4.64], R2 ;  /* 0x0000000204007986 */ /* 0x000fe2000c101b24 */
[----:B------:R-:W-:Y:S05]  /*8860*/  EXIT ;  /* 0x000000000000794d */ /* 0x000fea0003800000 */
.L_x_3398:
[----:B------:R-:W-:Y:S01]  /*8870*/  IMAD.MOV.U32 R5, RZ, RZ, 0x10 ;  /* 0x00000010ff057424 */ /* 0x000fe200078e00ff */
[----:B0-----:R-:W-:Y:S01]  /*8880*/  MOV R2, 0x88c0 ;  /* 0x000088c000027802 */ /* 0x001fe20000000f00 */
[----:B------:R-:W-:Y:S02]  /*8890*/  IMAD.MOV.U32 R0, RZ, RZ, 0x1f ;  /* 0x0000001fff007424 */ /* 0x000fe400078e00ff */
[----:B------:R-:W-:Y:S02]  /*88a0*/  IMAD.MOV.U32 R7, RZ, RZ, -0x1 ;  /* 0xffffffffff077424 */ /* 0x000fe400078e00ff */
[----:B------:R-:W-:Y:S05]  /*88b0*/  CALL.REL.NOINC `($__internal_13_$__cuda_sm70_shflsync_bfly_p) ;  /* 0x000001b000007944 */ /* 0x000fea0003c00000 */
[----:B01----:R-:W-:Y:S05]  /*88c0*/  BRA `(.L_x_3513) ;  /* 0xffff9e8000007947 */ /* 0x003fea000383ffff */
.L_x_3399:
[----:B-1----:R-:W-:Y:S01]  /*88d0*/  IMAD.MOV.U32 R4, RZ, RZ, R9 ;  /* 0x000000ffff047224 */ /* 0x002fe200078e0009 */
[----:B0-----:R-:W-:Y:S01]  /*88e0*/  MOV R2, 0x8930 ;  /* 0x0000893000027802 */ /* 0x001fe20000000f00 */
[----:B------:R-:W-:Y:S02]  /*88f0*/  IMAD.MOV.U32 R5, RZ, RZ, 0x8 ;  /* 0x00000008ff057424 */ /* 0x000fe400078e00ff */
[----:B------:R-:W-:Y:S02]  /*8900*/  IMAD.MOV.U32 R0, RZ, RZ, 0x1f ;  /* 0x0000001fff007424 */ /* 0x000fe400078e00ff */
[----:B------:R-:W-:-:S02]  /*8910*/  IMAD.MOV.U32 R7, RZ, RZ, -0x1 ;  /* 0xffffffffff077424 */ /* 0x000fc400078e00ff */
[----:B------:R-:W-:Y:S05]  /*8920*/  CALL.REL.NOINC `($__internal_13_$__cuda_sm70_shflsync_bfly_p) ;  /* 0x0000014000007944 */ /* 0x000fea0003c00000 */
[----:B01----:R-:W-:Y:S01]  /*8930*/  FADD.FTZ R4, R9, R0 ;  /* 0x0000000009047221 */ /* 0x003fe20000010000 */
[----:B------:R-:W-:Y:S01]  /*8940*/  MOV R2, 0x8990 ;  /* 0x0000899000027802 */ /* 0x000fe20000000f00 */
[----:B------:R-:W-:-:S02]  /*8950*/  IMAD.MOV.U32 R5, RZ, RZ, 0x4 ;  /* 0x00000004ff057424 */ /* 0x000fc400078e00ff */
[----:B------:R-:W-:Y:S02]  /*8960*/  IMAD.MOV.U32 R0, RZ, RZ, 0x1f ;  /* 0x0000001fff007424 */ /* 0x000fe400078e00ff */
[----:B------:R-:W-:Y:S02]  /*8970*/  IMAD.MOV.U32 R7, RZ, RZ, -0x1 ;  /* 0xffffffffff077424 */ /* 0x000fe400078e00ff */
[----:B------:R-:W-:Y:S05]  /*8980*/  CALL.REL.NOINC `($__internal_13_$__cuda_sm70_shflsync_bfly_p) ;  /* 0x000000e000007944 */ /* 0x000fea0003c00000 */
[----:B01----:R-:W-:Y:S01]  /*8990*/  FADD.FTZ R4, R4, R0 ;  /* 0x0000000004047221 */ /* 0x003fe20000010000 */
[----:B------:R-:W-:Y:S01]  /*89a0*/  MOV R2, 0x89f0 ;  /* 0x000089f000027802 */ /* 0x000fe20000000f00 */
[----:B------:R-:W-:Y:S02]  /*89b0*/  IMAD.MOV.U32 R5, RZ, RZ, 0x2 ;  /* 0x00000002ff057424 */ /* 0x000fe400078e00ff */
[----:B------:R-:W-:Y:S02]  /*89c0*/  IMAD.MOV.U32 R0, RZ, RZ, 0x1f ;  /* 0x0000001fff007424 */ /* 0x000fe400078e00ff */
[----:B------:R-:W-:Y:S02]  /*89d0*/  IMAD.MOV.U32 R7, RZ, RZ, -0x1 ;  /* 0xffffffffff077424 */ /* 0x000fe400078e00ff */
[----:B------:R-:W-:Y:S05]  /*89e0*/  CALL.REL.NOINC `($__internal_13_$__cuda_sm70_shflsync_bfly_p) ;  /* 0x0000008000007944 */ /* 0x000fea0003c00000 */
[----:B01----:R-:W-:Y:S01]  /*89f0*/  FADD.FTZ R4, R4, R0 ;  /* 0x0000000004047221 */ /* 0x003fe20000010000 */
[----:B------:R-:W-:Y:S01]  /*8a00*/  MOV R2, 0x8a50 ;  /* 0x00008a5000027802 */ /* 0x000fe20000000f00 */
[----:B------:R-:W-:-:S02]  /*8a10*/  IMAD.MOV.U32 R5, RZ, RZ, 0x1 ;  /* 0x00000001ff057424 */ /* 0x000fc400078e00ff */
[----:B------:R-:W-:Y:S02]  /*8a20*/  IMAD.MOV.U32 R0, RZ, RZ, 0x1f ;  /* 0x0000001fff007424 */ /* 0x000fe400078e00ff */
[----:B------:R-:W-:Y:S02]  /*8a30*/  IMAD.MOV.U32 R7, RZ, RZ, -0x1 ;  /* 0xffffffffff077424 */ /* 0x000fe400078e00ff */
[----:B------:R-:W-:Y:S05]  /*8a40*/  CALL.REL.NOINC `($__internal_13_$__cuda_sm70_shflsync_bfly_p) ;  /* 0x0000002000007944 */ /* 0x000fea0003c00000 */
[----:B01----:R-:W-:Y:S01]  /*8a50*/  IMAD.MOV.U32 R5, RZ, RZ, R0 ;  /* 0x000000ffff057224 */ /* 0x003fe200078e0000 */
[----:B------:R-:W-:Y:S05]  /*8a60*/  BRA `(.L_x_3514) ;  /* 0xffff9d7000007947 */ /* 0x000fea000383ffff */
        .weak           $__internal_13_$__cuda_sm70_shflsync_bfly_p
        .type           $__internal_13_$__cuda_sm70_shflsync_bfly_p,@function
        .size           $__internal_13_$__cuda_sm70_shflsync_bfly_p,(.L_x_4319 - $__internal_13_$__cuda_sm70_shflsync_bfly_p)
$__internal_13_$__cuda_sm70_shflsync_bfly_p:
[----:B------:R-:W-:Y:S01]  /*8a70*/  IMAD.MOV.U32 R3, RZ, RZ, 0x0 ;  /* 0x00000000ff037424 */ /* 0x000fe200078e00ff */
[----:B------:R-:W-:Y:S04]  /*8a80*/  WARPSYNC R7 ;  /* 0x0000000700007348 */ /* 0x000fe80003800000 */
[----:B------:R0:W1:Y:S01]  /*8a90*/  SHFL.BFLY PT, R0, R4, R5, R0 ;  /* 0x0c00000504007389 */ /* 0x00006200000e0000 */
[----:B------:R-:W-:Y:S05]  /*8aa0*/  RET.REL.NODEC R2 `(_ZN4mmha33masked_multihead_attention_kernelItLi160ELi256ELi1ELi32ELi256ELb0ELb0EEEv26Multihead_attention_paramsIT_XT5_EE) ;  /* 0xffff755002007950 */ /* 0x000fea0003c3ffff */
.L_x_3515:
        /* <DEDUP_REMOVED lines=13> */
.L_x_4319:


//--------------------- .text._ZN4mmha33masked_multihead_attention_kernelItLi160ELi256ELi2ELi32ELi128ELb0ELb0EEEv26Multihead_attention_paramsIT_XT5_EE --------------------------
	.section	.text._ZN4mmha33masked_multihead_attention_kernelItLi160ELi256ELi2ELi32ELi128ELb0ELb0EEEv26Multihead_attention_paramsIT_XT5_EE,"ax",@progbits
	.sectioninfo	@"SHI_REGISTERS=167"
	.align	128
        .global         _ZN4mmha33masked_multihead_attention_kernelItLi160ELi256ELi2ELi32ELi128ELb0ELb0EEEv26Multihead_attention_paramsIT_XT5_EE
        .type           _ZN4mmha33masked_multihead_attention_kernelItLi160ELi256ELi2ELi32ELi128ELb0ELb0EEEv26Multihead_attention_paramsIT_XT5_EE,@function
        .size           _ZN4mmha33masked_multihead_attention_kernelItLi160ELi256ELi2ELi32ELi128ELb0ELb0EEEv26Multihead_attention_paramsIT_XT5_EE,(.L_x_4320 - _ZN4mmha33masked_multihead_attention_kernelItLi160ELi256ELi2ELi32ELi128ELb0ELb0EEEv26Multihead_attention_paramsIT_XT5_EE)
        .other          _ZN4mmha33masked_multihead_attention_kernelItLi160ELi256ELi2ELi32ELi128ELb0ELb0EEEv26Multihead_attention_paramsIT_XT5_EE,@"STO_CUDA_ENTRY STV_DEFAULT"
_ZN4mmha33masked_multihead_attention_kernelItLi160ELi256ELi2ELi32ELi128ELb0ELb0EEEv26Multihead_attention_paramsIT_XT5_EE:
.text._ZN4mmha33masked_multihead_attention_kernelItLi160ELi256ELi2ELi32ELi128ELb0ELb0EEEv26Multihead_attention_paramsIT_XT5_EE:
        /* <DEDUP_REMOVED lines=11> */
.L_x_3516:
        /* <DEDUP_REMOVED lines=35> */
[----:B------:R-:W0:Y:S04]  /*02e0*/  S2R R18, SR_TID.X ;  /* 0x0000000000127919 */ /* 0x000e280000002100 */
[----:B------:R-:W3:Y:S01]  /*02f0*/  S2R R19, SR_CTAID.X ;  /* 0x0000000000137919 */ /* 0x000ee20000002500 */
[----:B------:R-:W-:Y:S02]  /*0300*/  ISETP.NE.AND P4, PT, RZ, c[0x0][0x1d0], PT ;  /* 0x00007400ff007a0c */ /* 0x000fe40003f85270 */
[----:B------:R-:W-:-:S04]  /*0310*/  ISETP.NE.U32.AND P1, PT, RZ, c[0x0][0x240], PT ;  /* 0x00009000ff007a0c */ /* 0x000fc80003f25070 */
[----:B------:R-:W-:Y:S01]  /*0320*/  ISETP.NE.AND.EX P1, PT, RZ, c[0x0][0x244], PT, P1 ;  /* 0x00009100ff007a0c */ /* 0x000fe20003f25310 */
[----:B------:R-:W-:-:S06]  /*0330*/  @!P3 IMAD.MOV R42, RZ, RZ, -R42 ;  /* 0x000000ffff2ab224 */ /* 0x000fcc00078e0a2a */
[----:B------:R-:W-:Y:S02]  /*0340*/  @!P4 LOP3.LUT R42, RZ, c[0x0][0x1d0], RZ, 0x33, !PT ;  /* 0x00007400ff2aca12 */ /* 0x000fe400078e33ff */
[----:B0-----:R-:W-:Y:S01]  /*0350*/  ISETP.GE.AND P4, PT, R18, 0x14, PT ;  /* 0x000000141200780c */ /* 0x001fe20003f86270 */
[----:B---3--:R-:W-:Y:S02]  /*0360*/  IMAD R0, R19, 0xa0, RZ ;  /* 0x000000a013007824 */ /* 0x008fe400078e02ff */
[C---:B------:R-:W-:Y:S01]  /*0370*/  IMAD R22, R2.reuse, c[0x0][0x1d8], R19 ;  /* 0x0000760002167a24 */ /* 0x040fe200078e0213 */
[----:B------:R-:W-:Y:S01]  /*0380*/  ISETP.NE.AND P3, PT, RZ, c[0x0][0x1c8], PT ;  /* 0x00007200ff007a0c */ /* 0x000fe20003f65270 */
[----:B-1----:R-:W-:Y:S02]  /*0390*/  @P1 IMAD.MOV.U32 R5, RZ, RZ, 0x4 ;  /* 0x00000004ff051424 */ /* 0x002fe400078e00ff */
[----:B------:R-:W-:Y:S02]  /*03a0*/  IMAD R3, R2, c[0x0][0x1c8], R0 ;  /* 0x0000720002037a24 */ /* 0x000fe400078e0200 */
[----:B------:R-:W-:-:S02]  /*03b0*/  IMAD R40, R22, 0xa0, RZ ;  /* 0x000000a016287824 */ /* 0x000fc400078e02ff */
[----:B------:R-:W-:Y:S02]  /*03c0*/  IMAD.MOV.U32 R52, RZ, RZ, 0x1 ;  /* 0x00000001ff347424 */ /* 0x000fe400078e00ff */
[----:B------:R-:W-:Y:S02]  /*03d0*/  IMAD.MOV.U32 R9, RZ, RZ, c[0x0][0x248] ;  /* 0x00009200ff097624 */ /* 0x000fe400078e00ff */
[----:B------:R-:W-:Y:S01]  /*03e0*/  IMAD.MOV.U32 R16, RZ, RZ, RZ ;  /* 0x000000ffff107224 */ /* 0x000fe200078e00ff */
[----:B------:R-:W-:Y:S01]  /*03f0*/  SEL R24, R40, R3, !P3 ;  /* 0x0000000328187207 */ /* 0x000fe20005800000 */
[----:B------:R-:W-:Y:S01]  /*0400*/  @P1 IMAD.WIDE R4, R42, R5, c[0x0][0x240] ;  /* 0x000090002a041625 */ /* 0x000fe200078e0205 */
[----:B------:R-:W-:Y:S03]  /*0410*/  BSSY B0, `(.L_x_3517) ;  /* 0x0000043000007945 */ /* 0x000fe60003800000 */
[----:B------:R-:W-:Y:S01]  /*0420*/  IMAD.MOV.U32 R21, RZ, RZ, 0x2 ;  /* 0x00000002ff157424 */ /* 0x000fe200078e00ff */
[----:B------:R0:W5:Y:S01]  /*0430*/  @P1 LDG.E R16, [R4.64] ;  /* 0x0000002404101981 */ /* 0x000162000c1e1900 */
[----:B------:R-:W-:-:S02]  /*0440*/  IMAD.SHL.U32 R27, R18, 0x8, RZ ;  /* 0x00000008121b7824 */ /* 0x000fc400078e00ff */
        /* <DEDUP_REMOVED lines=63> */
.L_x_3518:
[----:B0-----:R-:W-:Y:S05]  /*0840*/  BSYNC B0 ;  /* 0x0000000000007941 */ /* 0x001fea0003800000 */
.L_x_3517:
        /* <DEDUP_REMOVED lines=13> */
.L_x_3520:
        /* <DEDUP_REMOVED lines=33> */
.L_x_3521:
[----:B------:R-:W-:Y:S05]  /*0b30*/  BSYNC B0 ;  /* 0x0000000000007941 */ /* 0x000fea0003800000 */
.L_x_3519:
        /* <DEDUP_REMOVED lines=103> */
.L_x_3524:
        /* <DEDUP_REMOVED lines=145> */
.L_x_3528:
[----:B------:R-:W-:Y:S05]  /*1ac0*/  BSYNC B1 ;  /* 0x0000000000017941 */ /* 0x000fea0003800000 */
.L_x_3527:
        /* <DEDUP_REMOVED lines=31> */
.L_x_3526:
[----:B------:R-:W-:Y:S05]  /*1cc0*/  BSYNC B0 ;  /* 0x0000000000007941 */ /* 0x000fea0003800000 */
.L_x_3525:
[----:B------:R-:W-:Y:S06]  /*1cd0*/  BAR.SYNC.DEFER_BLOCKING 0x0 ;  /* 0x0000000000007b1d */ /* 0x000fec0000010000 */
[----:B0-----:R0:W1:Y:S04]  /*1ce0*/  @P6 LDS.128 R32, [R0] ;  /* 0x0000000000206984 */ /* 0x0010680000000c00 */
[----:B------:R0:W2:Y:S04]  /*1cf0*/  @P6 LDS.128 R36, [R3] ;  /* 0x0000000003246984 */ /* 0x0000a80000000c00 */
[----:B------:R-:W-:Y:S06]  /*1d00*/  BAR.SYNC.DEFER_BLOCKING 0x0 ;  /* 0x0000000000007b1d */ /* 0x000fec0000010000 */
[----:B------:R-:W-:Y:S05]  /*1d10*/  BRA `(.L_x_3523) ;  /* 0x0000063000007947 */ /* 0x000fea0003800000 */
.L_x_3522:
        /* <DEDUP_REMOVED lines=98> */
.L_x_3529:
[----:B------:R-:W-:Y:S05]  /*2340*/  BSYNC B0 ;  /* 0x0000000000007941 */ /* 0x000fea0003800000 */
.L_x_3523:
        /* <DEDUP_REMOVED lines=21> */
.L_x_3582:
        /* <DEDUP_REMOVED lines=9> */
.L_x_3583:
[----:B-1----:R-:W-:Y:S02]  /*2530*/  FADD.FTZ R3, R5, R4 ;  /* 0x0000000405037221 */ /* 0x002fe40000010000 */
.L_x_3531:
[----:B------:R-:W-:Y:S05]  /*2540*/  BSYNC B0 ;  /* 0x0000000000007941 */ /* 0x000fea0003800000 */
.L_x_3530:
        /* <DEDUP_REMOVED lines=16> */
.L_x_3535:
[----:B------:R3:W-:Y:S02]  /*2650*/  STS [R7.X4+0x220], R0 ;  /* 0x0002200007007388 */ /* 0x0007e40000004800 */
.L_x_3534:
        /* <DEDUP_REMOVED lines=21> */
[----:B--2---:R0:W2:Y:S03]  /*27b0*/  LDS.64 R36, [R8.X8+0x20] ;  /* 0x0000200008247984 */ /* 0x0040a60000008a00 */
[----:B------:R-:W-:Y:S01]  /*27c0*/  IMAD R5, R4, c[0x0][0x1d4], R5 ;  /* 0x0000750004057a24 */ /* 0x000fe200078e0205 */
[----:B------:R0:W3:Y:S04]  /*27d0*/  LDS.64 R38, [R8.X8+0x30] ;  /* 0x0000300008267984 */ /* 0x0000e80000008a00 */
[----:B------:R0:W4:Y:S01]  /*27e0*/  LDS.64 R40, [R8.X8+0x40] ;  /* 0x0000400008287984 */ /* 0x0001220000008a00 */
[----:B------:R-:W-:-:S03]  /*27f0*/  SHF.R.S32.HI R27, RZ, 0x1f, R5 ;  /* 0x0000001fff1b7819 */ /* 0x000fc60000011405 */
[----:B------:R0:W1:Y:S04]  /*2800*/  LDS.64 R42, [R8.X8+0x50] ;  /* 0x00005000082a7984 */ /* 0x0000680000008a00 */
        /* <DEDUP_REMOVED lines=27> */
[----:B-1234-:R0:W0:Y:S02]  /*29c0*/  LDS.64 R98, [R8.X8+0x210] ;  /* 0x0002100008627984 */ /* 0x01e0240000008a00 */
.L_x_3541:
[----:B------:R-:W-:Y:S02]  /*29d0*/  IABS R153, c[0x0][0x1d4] ;  /* 0x0000750000997a13 */ /* 0x000fe40000000000 */
[----:B------:R-:W-:-:S02]  /*29e0*/  IABS R158, R6 ;  /* 0x00000006009e7213 */ /* 0x000fc40000000000 */
[----:B------:R-:W1:Y:S01]  /*29f0*/  I2F.RP R152, R153 ;  /* 0x0000009900987306 */ /* 0x000e620000209400 */
[C---:B------:R-:W-:Y:S02]  /*2a00*/  ISETP.GE.AND P1, PT, R6.reuse, RZ, PT ;  /* 0x000000ff0600720c */ /* 0x040fe40003f26270 */
[----:B------:R-:W-:-:S04]  /*2a10*/  ISETP.GE.AND P2, PT, R6, R17, PT ;  /* 0x000000110600720c */ /* 0x000fc80003f46270 */
[----:B------:R-:W-:Y:S02]  /*2a20*/  SEL R101, R101, RZ, P2 ;  /* 0x000000ff65657207 */ /* 0x000fe40001000000 */
[----:B------:R-:W-:Y:S01]  /*2a30*/  SEL R100, R100, RZ, P2 ;  /* 0x000000ff64647207 */ /* 0x000fe20001000000 */
[----:B-1----:R-:W1:Y:S02]  /*2a40*/  MUFU.RCP R152, R152 ;  /* 0x0000009800987308 */ /* 0x002e640000001000 */
[----:B-1----:R-:W-:-:S06]  /*2a50*/  IADD3 R150, R152, 0xffffffe, RZ ;  /* 0x0ffffffe98967810 */ /* 0x002fcc0007ffe0ff */
[----:B------:R1:W2:Y:S02]  /*2a60*/  F2I.FTZ.U32.TRUNC.NTZ R151, R150 ;  /* 0x0000009600977305 */ /* 0x0002a4000021f000 */
[----:B-1----:R-:W-:Y:S02]  /*2a70*/  IMAD.MOV.U32 R150, RZ, RZ, RZ ;  /* 0x000000ffff967224 */ /* 0x002fe400078e00ff */
[----:B--2---:R-:W-:-:S04]  /*2a80*/  IMAD.MOV R154, RZ, RZ, -R151 ;  /* 0x000000ffff9a7224 */ /* 0x004fc800078e0a97 */
[----:B------:R-:W-:-:S04]  /*2a90*/  IMAD R29, R154, R153, RZ ;  /* 0x000000999a1d7224 */ /* 0x000fc800078e02ff */
[----:B------:R-:W-:-:S06]  /*2aa0*/  IMAD.HI.U32 R29, R151, R29, R150 ;  /* 0x0000001d971d7227 */ /* 0x000fcc00078e0096 */
[----:B------:R-:W-:-:S04]  /*2ab0*/  IMAD.HI.U32 R29, R29, R158, RZ ;  /* 0x0000009e1d1d7227 */ /* 0x000fc800078e00ff */
[----:B------:R-:W-:-:S04]  /*2ac0*/  IMAD.MOV R29, RZ, RZ, -R29 ;  /* 0x000000ffff1d7224 */ /* 0x000fc800078e0a1d */
[----:B------:R-:W-:Y:S02]  /*2ad0*/  IMAD R158, R153, R29, R158 ;  /* 0x0000001d999e7224 */ /* 0x000fe400078e029e */
[----:B------:R-:W-:-:S03]  /*2ae0*/  IMAD.MOV.U32 R29, RZ, RZ, c[0x0][0x1d4] ;  /* 0x00007500ff1d7624 */ /* 0x000fc600078e00ff */
[----:B------:R-:W-:-:S13]  /*2af0*/  ISETP.GT.U32.AND P0, PT, R153, R158, PT ;  /* 0x0000009e9900720c */ /* 0x000fda0003f04070 */
[----:B------:R-:W-:-:S05]  /*2b00*/  @!P0 IMAD.IADD R158, R158, 0x1, -R153 ;  /* 0x000000019e9e8824 */ /* 0x000fca00078e0a99 */
[----:B------:R-:W-:-:S13]  /*2b10*/  ISETP.GT.U32.AND P0, PT, R153, R158, PT ;  /* 0x0000009e9900720c */ /* 0x000fda0003f04070 */
[----:B------:R-:W-:Y:S01]  /*2b20*/  @!P0 IMAD.IADD R158, R158, 0x1, -R153 ;  /* 0x000000019e9e8824 */ /* 0x000fe200078e0a99 */
[----:B------:R-:W-:-:S03]  /*2b30*/  ISETP.NE.AND P0, PT, RZ, c[0x0][0x1d4], PT ;  /* 0x00007500ff007a0c */ /* 0x000fc60003f05270 */
[----:B------:R-:W-:Y:S01]  /*2b40*/  @!P1 IMAD.MOV R158, RZ, RZ, -R158 ;  /* 0x000000ffff9e9224 */ /* 0x000fe200078e0a9e */
[----:B------:R-:W-:-:S09]  /*2b50*/  ISETP.GE.AND P1, PT, R6, R17, PT ;  /* 0x000000110600720c */ /* 0x000fd20003f26270 */
[----:B------:R-:W-:-:S04]  /*2b60*/  @!P0 LOP3.LUT R158, RZ, c[0x0][0x1d4], RZ, 0x33, !PT ;  /* 0x00007500ff9e8a12 */ /* 0x000fc800078e33ff */
[----:B------:R-:W-:Y:S01]  /*2b70*/  IADD3 R155, R158, c[0x0][0x1d4], RZ ;  /* 0x000075009e9b7a10 */ /* 0x000fe20007ffe0ff */
[----:B------:R-:W-:-:S04]  /*2b80*/  IMAD R159, R29, 0x4, R158 ;  /* 0x000000041d9f7824 */ /* 0x000fc800078e029e */
[----:B------:R-:W-:Y:S02]  /*2b90*/  IMAD.SHL.U32 R152, R155, 0x8, RZ ;  /* 0x000000089b987824 */ /* 0x000fe400078e00ff */
[----:B------:R-:W-:-:S03]  /*2ba0*/  IMAD.SHL.U32 R154, R159, 0x8, RZ ;  /* 0x000000089f9a7824 */ /* 0x000fc600078e00ff */
[-C--:B------:R-:W-:Y:S02]  /*2bb0*/  ISETP.GE.OR P3, PT, R152, R7.reuse, P1 ;  /* 0x000000079800720c */ /* 0x080fe40000f66670 */
[----:B------:R-:W-:-:S11]  /*2bc0*/  ISETP.GE.OR P0, PT, R154, R7, P1 ;  /* 0x000000079a00720c */ /* 0x000fd60000f06670 */
[----:B------:R-:W-:-:S04]  /*2bd0*/  @!P3 IADD3 R151, P4, R5, R152, RZ ;  /* 0x000000980597b210 */ /* 0x000fc80007f9e0ff */
[----:B------:R-:W-:Y:S02]  /*2be0*/  @!P3 LEA.HI.X.SX32 R152, R152, R27, 0x1, P4 ;  /* 0x0000001b9898b211 */ /* 0x000fe400020f0eff */
[----:B------:R-:W-:-:S04]  /*2bf0*/  @!P3 LEA R150, P4, R151, c[0x0][0x198], 0x1 ;  /* 0x000066009796ba11 */ /* 0x000fc800078808ff */
[----:B------:R-:W-:Y:S01]  /*2c00*/  @!P3 LEA.HI.X R151, R151, c[0x0][0x19c], R152, 0x1, P4 ;  /* 0x000067009797ba11 */ /* 0x000fe200020f0c98 */
[----:B------:R-:W-:-:S04]  /*2c10*/  IMAD R157, R29, 0x7, R158 ;  /* 0x000000071d9d7824 */ /* 0x000fc800078e029e */
[----:B------:R1:W2:Y:S01]  /*2c20*/  @!P3 LDG.E.64 R100, [R150.64] ;  /* 0x000000249664b981 */ /* 0x0002a2000c1e1b00 */
[----:B------:R-:W-:Y:S01]  /*2c30*/  @!P0 IADD3 R153, P3, R5, R154, RZ ;  /* 0x0000009a05998210 */ /* 0x000fe20007f7e0ff */
[----:B------:R-:W-:Y:S01]  /*2c40*/  IMAD.SHL.U32 R156, R157, 0x8, RZ ;  /* 0x000000089d9c7824 */ /* 0x000fe200078e00ff */
[----:B------:R-:W-:Y:S02]  /*2c50*/  SEL R103, R103, RZ, P2 ;  /* 0x000000ff67677207 */ /* 0x000fe40001000000 */
[----:B------:R-:W-:Y:S02]  /*2c60*/  @!P0 LEA.HI.X.SX32 R154, R154, R27, 0x1, P3 ;  /* 0x0000001b9a9a8211 */ /* 0x000fe400018f0eff */
[C---:B------:R-:W-:Y:S02]  /*2c70*/  @!P0 LEA R152, P3, R153.reuse, c[0x0][0x198], 0x1 ;  /* 0x0000660099988a11 */ /* 0x040fe400078608ff */
[----:B------:R-:W-:Y:S02]  /*2c80*/  SEL R102, R102, RZ, P2 ;  /* 0x000000ff66667207 */ /* 0x000fe40001000000 */
[----:B------:R-:W-:-:S02]  /*2c90*/  @!P0 LEA.HI.X R153, R153, c[0x0][0x19c], R154, 0x1, P3 ;  /* 0x0000670099998a11 */ /* 0x000fc400018f0c9a */
[----:B------:R-:W-:Y:S02]  /*2ca0*/  ISETP.GE.OR P3, PT, R156, R7, P1 ;  /* 0x000000079c00720c */ /* 0x000fe40000f66670 */
[----:B------:R-:W-:Y:S01]  /*2cb0*/  IADD3 R154, R155, c[0x0][0x1d4], RZ ;  /* 0x000075009b9a7a10 */ /* 0x000fe20007ffe0ff */
[----:B------:R3:W4:Y:S01]  /*2cc0*/  @!P0 LDG.E.64 R102, [R152.64] ;  /* 0x0000002498668981 */ /* 0x000722000c1e1b00 */
[----:B------:R-:W-:Y:S02]  /*2cd0*/  SEL R105, R105, RZ, P2 ;  /* 0x000000ff69697207 */ /* 0x000fe40001000000 */
[----:B------:R-:W-:Y:S01]  /*2ce0*/  SEL R104, R104, RZ, P2 ;  /* 0x000000ff68687207 */ /* 0x000fe20001000000 */
[----:B------:R-:W-:-:S05]  /*2cf0*/  IMAD.SHL.U32 R160, R154, 0x8, RZ ;  /* 0x000000089aa07824 */ /* 0x000fca00078e00ff */
[----:B------:R-:W-:Y:S02]  /*2d00*/  ISETP.GE.OR P0, PT, R160, R7, P1 ;  /* 0x00000007a000720c */ /* 0x000fe40000f06670 */
[----:B-1----:R-:W-:-:S04]  /*2d10*/  @!P3 IADD3 R151, P4, R5, R156, RZ ;  /* 0x0000009c0597b210 */ /* 0x002fc80007f9e0ff */
[----:B------:R-:W-:Y:S02]  /*2d20*/  @!P3 LEA.HI.X.SX32 R156, R156, R27, 0x1, P4 ;  /* 0x0000001b9c9cb211 */ /* 0x000fe400020f0eff */
[----:B------:R-:W-:-:S04]  /*2d30*/  @!P3 LEA R150, P4, R151, c[0x0][0x198], 0x1 ;  /* 0x000066009796ba11 */ /* 0x000fc800078808ff */
[----:B------:R-:W-:-:S05]  /*2d40*/  @!P3 LEA.HI.X R151, R151, c[0x0][0x19c], R156, 0x1, P4 ;  /* 0x000067009797ba11 */ /* 0x000fca00020f0c9c */
[----:B------:R1:W2:Y:S01]  /*2d50*/  @!P3 LDG.E.64 R104, [R150.64] ;  /* 0x000000249668b981 */ /* 0x0002a2000c1e1b00 */
[----:B---3--:R-:W-:Y:S01]  /*2d60*/  @!P0 IADD3 R153, P3, R5, R160, RZ ;  /* 0x000000a005998210 */ /* 0x008fe20007f7e0ff */
[----:B------:R-:W-:Y:S01]  /*2d70*/  IMAD R161, R29, 0xa, R158 ;  /* 0x0000000a1da17824 */ /* 0x000fe200078e029e */
[----:B------:R-:W-:Y:S02]  /*2d80*/  SEL R107, R107, RZ, P2 ;  /* 0x000000ff6b6b7207 */ /* 0x000fe40001000000 */
[----:B------:R-:W-:Y:S02]  /*2d90*/  @!P0 LEA.HI.X.SX32 R156, R160, R27, 0x1, P3 ;  /* 0x0000001ba09c8211 */ /* 0x000fe400018f0eff */
[C---:B------:R-:W-:Y:S02]  /*2da0*/  @!P0 LEA R152, P3, R153.reuse, c[0x0][0x198], 0x1 ;  /* 0x0000660099988a11 */ /* 0x040fe400078608ff */
[----:B------:R-:W-:Y:S02]  /*2db0*/  SEL R106, R106, RZ, P2 ;  /* 0x000000ff6a6a7207 */ /* 0x000fe40001000000 */
[----:B------:R-:W-:Y:S01]  /*2dc0*/  @!P0 LEA.HI.X R153, R153, c[0x0][0x19c], R156, 0x1, P3 ;  /* 0x0000670099998a11 */ /* 0x000fe200018f0c9c */
[----:B------:R-:W-:Y:S01]  /*2dd0*/  IMAD.SHL.U32 R156, R161, 0x8, RZ ;  /* 0x00000008a19c7824 */ /* 0x000fe200078e00ff */
[----:B------:R-:W-:-:S03]  /*2de0*/  IADD3 R159, R159, c[0x0][0x1d4], RZ ;  /* 0x000075009f9f7a10 */ /* 0x000fc60007ffe0ff */
[----:B------:R3:W2:Y:S01]  /*2df0*/  @!P0 LDG.E.64 R106, [R152.64] ;  /* 0x00000024986a8981 */ /* 0x0006a2000c1e1b00 */
[-C--:B------:R-:W-:Y:S01]  /*2e00*/  ISETP.GE.OR P0, PT, R156, R7.reuse, P1 ;  /* 0x000000079c00720c */ /* 0x080fe20000f06670 */
[----:B------:R-:W-:Y:S01]  /*2e10*/  IMAD.SHL.U32 R160, R159, 0x8, RZ ;  /* 0x000000089fa07824 */ /* 0x000fe200078e00ff */
[----:B------:R-:W-:Y:S02]  /*2e20*/  IADD3 R157, R157, c[0x0][0x1d4], RZ ;  /* 0x000075009d9d7a10 */ /* 0x000fe40007ffe0ff */
[----:B------:R-:W-:Y:S02]  /*2e30*/  SEL R109, R109, RZ, P2 ;  /* 0x000000ff6d6d7207 */ /* 0x000fe40001000000 */
[----:B------:R-:W-:Y:S02]  /*2e40*/  ISETP.GE.OR P3, PT, R160, R7, P1 ;  /* 0x00000007a000720c */ /* 0x000fe40000f66670 */
[----:B------:R-:W-:-:S05]  /*2e50*/  SEL R108, R108, RZ, P2 ;  /* 0x000000ff6c6c7207 */ /* 0x000fca0001000000 */
[----:B-1----:R-:W-:-:S04]  /*2e60*/  @!P0 IADD3 R151, P4, R5, R156, RZ ;  /* 0x0000009c05978210 */ /* 0x002fc80007f9e0ff */
[----:B------:R-:W-:Y:S02]  /*2e70*/  @!P0 LEA.HI.X.SX32 R156, R156, R27, 0x1, P4 ;  /* 0x0000001b9c9c8211 */ /* 0x000fe400020f0eff */
[----:B------:R-:W-:-:S04]  /*2e80*/  @!P0 LEA R150, P4, R151, c[0x0][0x198], 0x1 ;  /* 0x0000660097968a11 */ /* 0x000fc800078808ff */
[----:B------:R-:W-:Y:S02]  /*2e90*/  @!P0 LEA.HI.X R151, R151, c[0x0][0x19c], R156, 0x1, P4 ;  /* 0x0000670097978a11 */ /* 0x000fe400020f0c9c */
[----:B---3--:R-:W-:-:S03]  /*2ea0*/  @!P3 IADD3 R153, P4, R5, R160, RZ ;  /* 0x000000a00599b210 */ /* 0x008fc60007f9e0ff */
[----:B------:R1:W3:Y:S01]  /*2eb0*/  @!P0 LDG.E.64 R108, [R150.64] ;  /* 0x00000024966c8981 */ /* 0x0002e2000c1e1b00 */
[----:B------:R-:W-:Y:S02]  /*2ec0*/  @!P3 LEA.HI.X.SX32 R156, R160, R27, 0x1, P4 ;  /* 0x0000001ba09cb211 */ /* 0x000fe400020f0eff */
[----:B------:R-:W-:-:S04]  /*2ed0*/  @!P3 LEA R152, P4, R153, c[0x0][0x198], 0x1 ;  /* 0x000066009998ba11 */ /* 0x000fc800078808ff */
[----:B------:R-:W-:Y:S01]  /*2ee0*/  @!P3 LEA.HI.X R153, R153, c[0x0][0x19c], R156, 0x1, P4 ;  /* 0x000067009999ba11 */ /* 0x000fe200020f0c9c */
[----:B------:R-:W-:-:S05]  /*2ef0*/  IMAD.SHL.U32 R156, R157, 0x8, RZ ;  /* 0x000000089d9c7824 */ /* 0x000fca00078e00ff */
[----:B------:R-:W-:Y:S02]  /*2f00*/  ISETP.GE.OR P4, PT, R156, R7, P1 ;  /* 0x000000079c00720c */ /* 0x000fe40000f86670 */
[----:B------:R-:W-:Y:S02]  /*2f10*/  IADD3 R161, R161, c[0x0][0x1d4], RZ ;  /* 0x00007500a1a17a10 */ /* 0x000fe40007ffe0ff */
[----:B------:R-:W-:-:S09]  /*2f20*/  SEL R111, R111, RZ, P2 ;  /* 0x000000ff6f6f7207 */ /* 0x000fd20001000000 */
[----:B------:R-:W-:-:S04]  /*2f30*/  @!P4 IADD3 R155, P0, R5, R156, RZ ;  /* 0x0000009c059bc210 */ /* 0x000fc80007f1e0ff */
[----:B------:R-:W-:Y:S02]  /*2f40*/  @!P4 LEA.HI.X.SX32 R156, R156, R27, 0x1, P0 ;  /* 0x0000001b9c9cc211 */ /* 0x000fe400000f0eff */
[C---:B------:R-:W-:Y:S02]  /*2f50*/  @!P4 LEA R162, P0, R155.reuse, c[0x0][0x198], 0x1 ;  /* 0x000066009ba2ca11 */ /* 0x040fe400078008ff */
[----:B------:R-:W-:Y:S02]  /*2f60*/  SEL R110, R110, RZ, P2 ;  /* 0x000000ff6e6e7207 */ /* 0x000fe40001000000 */
[----:B------:R-:W-:Y:S01]  /*2f70*/  @!P4 LEA.HI.X R163, R155, c[0x0][0x19c], R156, 0x1, P0 ;  /* 0x000067009ba3ca11 */ /* 0x000fe200000f0c9c */
[----:B------:R-:W-:-:S03]  /*2f80*/  IMAD.SHL.U32 R156, R161, 0x8, RZ ;  /* 0x00000008a19c7824 */ /* 0x000fc600078e00ff */
[----:B------:R0:W2:Y:S01]  /*2f90*/  @!P3 LDG.E.64 R110, [R152.64] ;  /* 0x00000024986eb981 */ /* 0x0000a2000c1e1b00 */
[----:B------:R-:W-:Y:S01]  /*2fa0*/  IMAD R155, R29, 0xd, R158 ;  /* 0x0000000d1d9b7824 */ /* 0x000fe200078e029e */
[----:B------:R-:W-:Y:S02]  /*2fb0*/  ISETP.GE.OR P3, PT, R156, R7, P1 ;  /* 0x000000079c00720c */ /* 0x000fe40000f66670 */
[----:B------:R-:W-:Y:S01]  /*2fc0*/  SEL R113, R113, RZ, P2 ;  /* 0x000000ff71717207 */ /* 0x000fe20001000000 */
[----:B------:R-:W-:Y:S01]  /*2fd0*/  IMAD.SHL.U32 R160, R155, 0x8, RZ ;  /* 0x000000089ba07824 */ /* 0x000fe200078e00ff */
[----:B------:R-:W-:-:S04]  /*2fe0*/  SEL R112, R112, RZ, P2 ;  /* 0x000000ff70707207 */ /* 0x000fc80001000000 */
[----:B------:R-:W-:Y:S02]  /*2ff0*/  ISETP.GE.OR P0, PT, R160, R7, P1 ;  /* 0x00000007a000720c */ /* 0x000fe40000f06670 */
[----:B------:R0:W2:Y:S03]  /*3000*/  @!P4 LDG.E.64 R112, [R162.64] ;  /* 0x00000024a270c981 */ /* 0x0000a6000c1e1b00 */
[----:B-1----:R-:W-:-:S04]  /*3010*/  @!P3 IADD3 R150, P4, R5, R156, RZ ;  /* 0x0000009c0596b210 */ /* 0x002fc80007f9e0ff */
[----:B------:R-:W-:Y:S02]  /*3020*/  @!P3 LEA.HI.X.SX32 R151, R156, R27, 0x1, P4 ;  /* 0x0000001b9c97b211 */ /* 0x000fe400020f0eff */
[----:B0-----:R-:W-:-:S04]  /*3030*/  @!P3 LEA R152, P4, R150, c[0x0][0x198], 0x1 ;  /* 0x000066009698ba11 */ /* 0x001fc800078808ff */
[----:B------:R-:W-:Y:S02]  /*3040*/  @!P3 LEA.HI.X R153, R150, c[0x0][0x19c], R151, 0x1, P4 ;  /* 0x000067009699ba11 */ /* 0x000fe400020f0c97 */
[----:B------:R-:W-:Y:S02]  /*3050*/  @!P0 IADD3 R151, P4, R5, R160, RZ ;  /* 0x000000a005978210 */ /* 0x000fe40007f9e0ff */
[----:B------:R-:W-:Y:S02]  /*3060*/  IADD3 R156, R155, c[0x0][0x1d4], RZ ;  /* 0x000075009b9c7a10 */ /* 0x000fe40007ffe0ff */
[----:B------:R-:W-:Y:S02]  /*3070*/  @!P0 LEA.HI.X.SX32 R160, R160, R27, 0x1, P4 ;  /* 0x0000001ba0a08211 */ /* 0x000fe400020f0eff */
[----:B------:R-:W-:-:S04]  /*3080*/  @!P0 LEA R150, P4, R151, c[0x0][0x198], 0x1 ;  /* 0x0000660097968a11 */ /* 0x000fc800078808ff */
[----:B------:R-:W-:Y:S01]  /*3090*/  @!P0 LEA.HI.X R151, R151, c[0x0][0x19c], R160, 0x1, P4 ;  /* 0x0000670097978a11 */ /* 0x000fe200020f0ca0 */
[----:B------:R-:W-:-:S05]  /*30a0*/  IMAD.SHL.U32 R160, R156, 0x8, RZ ;  /* 0x000000089ca07824 */ /* 0x000fca00078e00ff */
[----:B------:R-:W-:Y:S02]  /*30b0*/  ISETP.GE.OR P4, PT, R160, R7, P1 ;  /* 0x00000007a000720c */ /* 0x000fe40000f86670 */
[----:B------:R-:W-:Y:S02]  /*30c0*/  SEL R115, R115, RZ, P2 ;  /* 0x000000ff73737207 */ /* 0x000fe40001000000 */
[----:B------:R-:W-:Y:S02]  /*30d0*/  SEL R114, R114, RZ, P2 ;  /* 0x000000ff72727207 */ /* 0x000fe40001000000 */
[----:B------:R-:W-:-:S04]  /*30e0*/  IADD3 R154, R154, c[0x0][0x1d4], RZ ;  /* 0x000075009a9a7a10 */ /* 0x000fc80007ffe0ff */
[----:B------:R0:W2:Y:S03]  /*30f0*/  @!P0 LDG.E.64 R114, [R150.64] ;  /* 0x0000002496728981 */ /* 0x0000a6000c1e1b00 */
[----:B------:R-:W-:Y:S01]  /*3100*/  @!P4 IADD3 R155, P0, R5, R160, RZ ;  /* 0x000000a0059bc210 */ /* 0x000fe20007f1e0ff */
[----:B------:R-:W-:-:S03]  /*3110*/  IMAD.SHL.U32 R154, R154, 0x8, RZ ;  /* 0x000000089a9a7824 */ /* 0x000fc600078e00ff */
[----:B------:R-:W-:Y:S02]  /*3120*/  @!P4 LEA.HI.X.SX32 R160, R160, R27, 0x1, P0 ;  /* 0x0000001ba0a0c211 */ /* 0x000fe400000f0eff */
[----:B------:R-:W-:Y:S02]  /*3130*/  @!P4 LEA R162, P0, R155, c[0x0][0x198], 0x1 ;  /* 0x000066009ba2ca11 */ /* 0x000fe400078008ff */
[----:B------:R-:W-:Y:S02]  /*3140*/  SEL R117, R117, RZ, P2 ;  /* 0x000000ff75757207 */ /* 0x000fe40001000000 */
[----:B------:R-:W-:Y:S02]  /*3150*/  SEL R116, R116, RZ, P2 ;  /* 0x000000ff74747207 */ /* 0x000fe40001000000 */
[----:B------:R-:W-:Y:S01]  /*3160*/  @!P4 LEA.HI.X R163, R155, c[0x0][0x19c], R160, 0x1, P0 ;  /* 0x000067009ba3ca11 */ /* 0x000fe200000f0ca0 */
[----:B------:R-:W-:Y:S01]  /*3170*/  IMAD R160, R29, 0x10, R158 ;  /* 0x000000101da07824 */ /* 0x000fe200078e029e */
[----:B------:R-:W-:-:S02]  /*3180*/  ISETP.GE.OR P0, PT, R154, R7, P1 ;  /* 0x000000079a00720c */ /* 0x000fc40000f06670 */
[----:B------:R1:W2:Y:S01]  /*3190*/  @!P3 LDG.E.64 R116, [R152.64] ;  /* 0x000000249874b981 */ /* 0x0002a2000c1e1b00 */
[----:B------:R-:W-:Y:S02]  /*31a0*/  SEL R119, R119, RZ, P2 ;  /* 0x000000ff77777207 */ /* 0x000fe40001000000 */
[----:B------:R-:W-:-:S06]  /*31b0*/  SEL R118, R118, RZ, P2 ;  /* 0x000000ff76767207 */ /* 0x000fcc0001000000 */
[----:B------:R0:W2:Y:S01]  /*31c0*/  @!P4 LDG.E.64 R118, [R162.64] ;  /* 0x00000024a276c981 */ /* 0x0000a2000c1e1b00 */
[----:B-1----:R-:W-:Y:S01]  /*31d0*/  IMAD.SHL.U32 R152, R160, 0x8, RZ ;  /* 0x00000008a0987824 */ /* 0x002fe200078e00ff */
[----:B0-----:R-:W-:-:S04]  /*31e0*/  @!P0 IADD3 R150, P4, R5, R154, RZ ;  /* 0x0000009a05968210 */ /* 0x001fc80007f9e0ff */
[----:B------:R-:W-:Y:S02]  /*31f0*/  ISETP.GE.OR P3, PT, R152, R7, P1 ;  /* 0x000000079800720c */ /* 0x000fe40000f66670 */
[----:B------:R-:W-:Y:S02]  /*3200*/  @!P0 LEA.HI.X.SX32 R151, R154, R27, 0x1, P4 ;  /* 0x0000001b9a978211 */ /* 0x000fe400020f0eff */
[----:B------:R-:W-:Y:S02]  /*3210*/  @!P0 LEA R154, P4, R150, c[0x0][0x198], 0x1 ;  /* 0x00006600969a8a11 */ /* 0x000fe400078808ff */
[----:B------:R-:W-:Y:S02]  /*3220*/  IADD3 R160, R160, c[0x0][0x1d4], RZ ;  /* 0x00007500a0a07a10 */ /* 0x000fe40007ffe0ff */
[----:B------:R-:W-:-:S05]  /*3230*/  @!P0 LEA.HI.X R155, R150, c[0x0][0x19c], R151, 0x1, P4 ;  /* 0x00006700969b8a11 */ /* 0x000fca00020f0c97 */
[----:B------:R-:W-:Y:S01]  /*3240*/  @!P3 IADD3 R150, P4, R5, R152, RZ ;  /* 0x000000980596b210 */ /* 0x000fe20007f9e0ff */
[----:B------:R-:W-:-:S03]  /*3250*/  IMAD.SHL.U32 R162, R160, 0x8, RZ ;  /* 0x00000008a0a27824 */ /* 0x000fc600078e00ff */
[----:B------:R-:W-:Y:S02]  /*3260*/  @!P3 LEA.HI.X.SX32 R151, R152, R27, 0x1, P4 ;  /* 0x0000001b9897b211 */ /* 0x000fe400020f0eff */
[----:B------:R-:W-:-:S04]  /*3270*/  @!P3 LEA R152, P4, R150, c[0x0][0x198], 0x1 ;  /* 0x000066009698ba11 */ /* 0x000fc800078808ff */
[----:B------:R-:W-:Y:S02]  /*3280*/  @!P3 LEA.HI.X R153, R150, c[0x0][0x19c], R151, 0x1, P4 ;  /* 0x000067009699ba11 */ /* 0x000fe400020f0c97 */
[----:B------:R-:W-:Y:S02]  /*3290*/  ISETP.GE.OR P4, PT, R162, R7, P1 ;  /* 0x00000007a200720c */ /* 0x000fe40000f86670 */
[----:B------:R-:W-:Y:S02]  /*32a0*/  SEL R121, R121, RZ, P2 ;  /* 0x000000ff79797207 */ /* 0x000fe40001000000 */
[----:B------:R-:W-:Y:S02]  /*32b0*/  SEL R120, R120, RZ, P2 ;  /* 0x000000ff78787207 */ /* 0x000fe40001000000 */
[----:B------:R-:W-:Y:S02]  /*32c0*/  IADD3 R159, R159, c[0x0][0x1d4], RZ ;  /* 0x000075009f9f7a10 */ /* 0x000fe40007ffe0ff */
[----:B------:R-:W-:-:S02]  /*32d0*/  SEL R125, R125, RZ, P2 ;  /* 0x000000ff7d7d7207 */ /* 0x000fc40001000000 */
[----:B------:R-:W-:Y:S01]  /*32e0*/  SEL R124, R124, RZ, P2 ;  /* 0x000000ff7c7c7207 */ /* 0x000fe20001000000 */
[----:B------:R0:W2:Y:S02]  /*32f0*/  @!P3 LDG.E.64 R120, [R152.64] ;  /* 0x000000249878b981 */ /* 0x0000a4000c1e1b00 */
[----:B------:R-:W-:-:S03]  /*3300*/  @!P4 IADD3 R151, P3, R5, R162, RZ ;  /* 0x000000a20597c210 */ /* 0x000fc60007f7e0ff */
[----:B------:R1:W2:Y:S01]  /*3310*/  @!P0 LDG.E.64 R124, [R154.64] ;  /* 0x000000249a7c8981 */ /* 0x0002a2000c1e1b00 */
[----:B------:R-:W-:Y:S01]  /*3320*/  @!P4 LEA.HI.X.SX32 R162, R162, R27, 0x1, P3 ;  /* 0x0000001ba2a2c211 */ /* 0x000fe200018f0eff */
[----:B0-----:R-:W-:Y:S01]  /*3330*/  IMAD.SHL.U32 R152, R159, 0x8, RZ ;  /* 0x000000089f987824 */ /* 0x001fe200078e00ff */
[----:B------:R-:W-:Y:S01]  /*3340*/  @!P4 LEA R150, P3, R151, c[0x0][0x198], 0x1 ;  /* 0x000066009796ca11 */ /* 0x000fe200078608ff */
[----:B------:R-:W-:-:S03]  /*3350*/  IMAD R159, R29, 0x13, R158 ;  /* 0x000000131d9f7824 */ /* 0x000fc600078e029e */
[-C--:B------:R-:W-:Y:S02]  /*3360*/  ISETP.GE.OR P0, PT, R152, R7.reuse, P1 ;  /* 0x000000079800720c */ /* 0x080fe40000f06670 */
[----:B------:R-:W-:Y:S01]  /*3370*/  @!P4 LEA.HI.X R151, R151, c[0x0][0x19c], R162, 0x1, P3 ;  /* 0x000067009797ca11 */ /* 0x000fe200018f0ca2 */
[----:B------:R-:W-:Y:S01]  /*3380*/  IMAD.SHL.U32 R162, R159, 0x8, RZ ;  /* 0x000000089fa27824 */ /* 0x000fe200078e00ff */
[----:B------:R-:W-:Y:S02]  /*3390*/  SEL R123, R123, RZ, P2 ;  /* 0x000000ff7b7b7207 */ /* 0x000fe40001000000 */
[----:B------:R-:W-:Y:S02]  /*33a0*/  SEL R122, R122, RZ, P2 ;  /* 0x000000ff7a7a7207 */ /* 0x000fe40001000000 */
[----:B------:R-:W-:-:S04]  /*33b0*/  ISETP.GE.OR P3, PT, R162, R7, P1 ;  /* 0x00000007a200720c */ /* 0x000fc80000f66670 */
[----:B------:R0:W2:Y:S01]  /*33c0*/  @!P4 LDG.E.64 R122, [R150.64] ;  /* 0x00000024967ac981 */ /* 0x0000a2000c1e1b00 */
[----:B------:R-:W-:Y:S02]  /*33d0*/  @!P0 IADD3 R153, P4, R5, R152, RZ ;  /* 0x0000009805998210 */ /* 0x000fe40007f9e0ff */
[----:B------:R-:W-:Y:S02]  /*33e0*/  IADD3 R159, R159, c[0x0][0x1d4], RZ ;  /* 0x000075009f9f7a10 */ /* 0x000fe40007ffe0ff */
[----:B0-----:R-:W-:Y:S02]  /*33f0*/  @!P0 LEA.HI.X.SX32 R150, R152, R27, 0x1, P4 ;  /* 0x0000001b98968211 */ /* 0x001fe400020f0eff */
[----:B------:R-:W-:-:S04]  /*3400*/  @!P0 LEA R152, P4, R153, c[0x0][0x198], 0x1 ;  /* 0x0000660099988a11 */ /* 0x000fc800078808ff */
[----:B------:R-:W-:Y:S02]  /*3410*/  @!P0 LEA.HI.X R153, R153, c[0x0][0x19c], R150, 0x1, P4 ;  /* 0x0000670099998a11 */ /* 0x000fe400020f0c96 */
[----:B------:R-:W-:-:S04]  /*3420*/  @!P3 IADD3 R150, P4, R5, R162, RZ ;  /* 0x000000a20596b210 */ /* 0x000fc80007f9e0ff */
[----:B------:R-:W-:Y:S01]  /*3430*/  @!P3 LEA.HI.X.SX32 R151, R162, R27, 0x1, P4 ;  /* 0x0000001ba297b211 */ /* 0x000fe200020f0eff */
[----:B------:R-:W-:Y:S01]  /*3440*/  IMAD.SHL.U32 R162, R159, 0x8, RZ ;  /* 0x000000089fa27824 */ /* 0x000fe200078e00ff */
[----:B-1----:R-:W-:-:S04]  /*3450*/  @!P3 LEA R154, P4, R150, c[0x0][0x198], 0x1 ;  /* 0x00006600969aba11 */ /* 0x002fc800078808ff */
[----:B------:R-:W-:Y:S02]  /*3460*/  @!P3 LEA.HI.X R155, R150, c[0x0][0x19c], R151, 0x1, P4 ;  /* 0x00006700969bba11 */ /* 0x000fe400020f0c97 */
[----:B------:R-:W-:Y:S02]  /*3470*/  ISETP.GE.OR P4, PT, R162, R7, P1 ;  /* 0x00000007a200720c */ /* 0x000fe40000f86670 */
[----:B------:R-:W-:Y:S02]  /*3480*/  SEL R127, R127, RZ, P2 ;  /* 0x000000ff7f7f7207 */ /* 0x000fe40001000000 */
[----:B------:R-:W-:-:S06]  /*3490*/  SEL R126, R126, RZ, P2 ;  /* 0x000000ff7e7e7207 */ /* 0x000fcc0001000000 */
[----:B------:R0:W2:Y:S03]  /*34a0*/  @!P3 LDG.E.64 R126, [R154.64] ;  /* 0x000000249a7eb981 */ /* 0x0000a6000c1e1b00 */
[----:B------:R-:W-:Y:S02]  /*34b0*/  @!P4 IADD3 R151, P3, R5, R162, RZ ;  /* 0x000000a20597c210 */ /* 0x000fe40007f7e0ff */
[----:B------:R-:W-:Y:S02]  /*34c0*/  IADD3 R157, R157, c[0x0][0x1d4], RZ ;  /* 0x000075009d9d7a10 */ /* 0x000fe40007ffe0ff */
[----:B------:R-:W-:Y:S02]  /*34d0*/  @!P4 LEA.HI.X.SX32 R162, R162, R27, 0x1, P3 ;  /* 0x0000001ba2a2c211 */ /* 0x000fe400018f0eff */
[----:B------:R-:W-:Y:S02]  /*34e0*/  @!P4 LEA R150, P3, R151, c[0x0][0x198], 0x1 ;  /* 0x000066009796ca11 */ /* 0x000fe400078608ff */
[----:B------:R-:W-:-:S02]  /*34f0*/  SEL R131, R131, RZ, P2 ;  /* 0x000000ff83837207 */ /* 0x000fc40001000000 */
        /* <DEDUP_REMOVED lines=11> */
[----:B0-----:R-:W-:-:S04]  /*35b0*/  @!P0 IADD3 R154, P4, R5, R162, RZ ;  /* 0x000000a2059a8210 */ /* 0x001fc80007f9e0ff */
[----:B-1----:R-:W-:Y:S02]  /*35c0*/  @!P0 LEA.HI.X.SX32 R151, R162, R27, 0x1, P4 ;  /* 0x0000001ba2978211 */ /* 0x002fe400020f0eff */
[C---:B------:R-:W-:Y:S02]  /*35d0*/  @!P0 LEA R150, P4, R154.reuse, c[0x0][0x198], 0x1 ;  /* 0x000066009a968a11 */ /* 0x040fe400078808ff */
[----:B------:R-:W-:Y:S02]  /*35e0*/  IADD3 R157, R157, c[0x0][0x1d4], RZ ;  /* 0x000075009d9d7a10 */ /* 0x000fe40007ffe0ff */
[----:B------:R-:W-:Y:S02]  /*35f0*/  @!P0 LEA.HI.X R151, R154, c[0x0][0x19c], R151, 0x1, P4 ;  /* 0x000067009a978a11 */ /* 0x000fe400020f0c97 */
[----:B------:R-:W-:Y:S01]  /*3600*/  @!P3 IADD3 R152, P4, R5, R164, RZ ;  /* 0x000000a40598b210 */ /* 0x000fe20007f9e0ff */
[----:B------:R-:W-:-:S03]  /*3610*/  IMAD.SHL.U32 R162, R157, 0x8, RZ ;  /* 0x000000089da27824 */ /* 0x000fc600078e00ff */
[----:B------:R-:W-:Y:S02]  /*3620*/  @!P3 LEA.HI.X.SX32 R153, R164, R27, 0x1, P4 ;  /* 0x0000001ba499b211 */ /* 0x000fe400020f0eff */
[----:B------:R-:W-:-:S04]  /*3630*/  @!P3 LEA R154, P4, R152, c[0x0][0x198], 0x1 ;  /* 0x00006600989aba11 */ /* 0x000fc800078808ff */
        /* <DEDUP_REMOVED lines=44> */
[----:B------:R-:W-:-:S04]  /*3900*/  @!P3 IADD3 R162, P4, R5, R164, RZ ;  /* 0x000000a405a2b210 */ /* 0x000fc80007f9e0ff */
[----:B0-----:R-:W-:Y:S02]  /*3910*/  @!P3 LEA.HI.X.SX32 R151, R164, R27, 0x1, P4 ;  /* 0x0000001ba497b211 */ /* 0x001fe400020f0eff */
[----:B------:R-:W-:-:S04]  /*3920*/  @!P3 LEA R150, P4, R162, c[0x0][0x198], 0x1 ;  /* 0x00006600a296ba11 */ /* 0x000fc800078808ff */
[----:B------:R-:W-:Y:S01]  /*3930*/  @!P3 LEA.HI.X R151, R162, c[0x0][0x19c], R151, 0x1, P4 ;  /* 0x00006700a297ba11 */ /* 0x000fe200020f0c97 */
[----:B------:R-:W-:Y:S01]  /*3940*/  IMAD R162, R29, 0x1c, R158 ;  /* 0x0000001c1da27824 */ /* 0x000fe200078e029e */
[----:B------:R-:W-:Y:S02]  /*3950*/  SEL R21, R21, RZ, P2 ;  /* 0x000000ff15157207 */ /* 0x000fe40001000000 */
[----:B------:R-:W-:Y:S01]  /*3960*/  SEL R20, R20, RZ, P2 ;  /* 0x000000ff14147207 */ /* 0x000fe20001000000 */
[----:B------:R-:W-:-:S05]  /*3970*/  IMAD.SHL.U32 R164, R162, 0x8, RZ ;  /* 0x00000008a2a47824 */ /* 0x000fca00078e00ff */
[----:B------:R0:W2:Y:S01]  /*3980*/  @!P3 LDG.E.64 R20, [R150.64] ;  /* 0x000000249614b981 */ /* 0x0000a2000c1e1b00 */
[----:B------:R-:W-:Y:S01]  /*3990*/  ISETP.GE.OR P3, PT, R164, R7, P1 ;  /* 0x00000007a400720c */ /* 0x000fe20000f66670 */
[----:B------:R-:W-:Y:S01]  /*39a0*/  IMAD R158, R29, 0x1f, R158 ;  /* 0x0000001f1d9e7824 */ /* 0x000fe200078e029e */
[----:B------:R-:W-:-:S11]  /*39b0*/  IADD3 R29, R162, c[0x0][0x1d4], RZ ;  /* 0x00007500a21d7a10 */ /* 0x000fd60007ffe0ff */
[----:B-1----:R-:W-:-:S04]  /*39c0*/  @!P3 IADD3 R154, P4, R5, R164, RZ ;  /* 0x000000a4059ab210 */ /* 0x002fc80007f9e0ff */
[----:B------:R-:W-:Y:S02]  /*39d0*/  @!P3 LEA.HI.X.SX32 R155, R164, R27, 0x1, P4 ;  /* 0x0000001ba49bb211 */ /* 0x000fe400020f0eff */
[----:B------:R-:W-:-:S04]  /*39e0*/  @!P3 LEA R162, P4, R154, c[0x0][0x198], 0x1 ;  /* 0x000066009aa2ba11 */ /* 0x000fc800078808ff */
[----:B------:R-:W-:Y:S01]  /*39f0*/  @!P3 LEA.HI.X R163, R154, c[0x0][0x19c], R155, 0x1, P4 ;  /* 0x000067009aa3ba11 */ /* 0x000fe200020f0c9b */
[----:B------:R-:W-:-:S05]  /*3a00*/  IMAD.SHL.U32 R154, R29, 0x8, RZ ;  /* 0x000000081d9a7824 */ /* 0x000fca00078e00ff */
[----:B------:R-:W-:Y:S02]  /*3a10*/  ISETP.GE.OR P4, PT, R154, R7, P1 ;  /* 0x000000079a00720c */ /* 0x000fe40000f86670 */
[----:B------:R-:W-:Y:S02]  /*3a20*/  SEL R15, R15, RZ, P2 ;  /* 0x000000ff0f0f7207 */ /* 0x000fe40001000000 */
[----:B------:R-:W-:Y:S01]  /*3a30*/  SEL R14, R14, RZ, P2 ;  /* 0x000000ff0e0e7207 */ /* 0x000fe20001000000 */
[----:B------:R-:W-:-:S05]  /*3a40*/  IMAD.SHL.U32 R158, R158, 0x8, RZ ;  /* 0x000000089e9e7824 */ /* 0x000fca00078e00ff */
[----:B------:R-:W3:Y:S01]  /*3a50*/  @!P3 LDG.E.64 R14, [R162.64] ;  /* 0x00000024a20eb981 */ /* 0x000ee2000c1e1b00 */
[----:B------:R-:W-:Y:S02]  /*3a60*/  ISETP.GE.OR P3, PT, R158, R7, P1 ;  /* 0x000000079e00720c */ /* 0x000fe40000f66670 */
[----:B0-----:R-:W-:-:S04]  /*3a70*/  @!P4 IADD3 R150, P5, R5, R154, RZ ;  /* 0x0000009a0596c210 */ /* 0x001fc80007fbe0ff */
[----:B------:R-:W-:Y:S02]  /*3a80*/  @!P4 LEA.HI.X.SX32 R151, R154, R27, 0x1, P5 ;  /* 0x0000001b9a97c211 */ /* 0x000fe400028f0eff */
[----:B------:R-:W-:Y:S02]  /*3a90*/  @!P4 LEA R154, P5, R150, c[0x0][0x198], 0x1 ;  /* 0x00006600969aca11 */ /* 0x000fe400078a08ff */
[----:B------:R-:W-:Y:S02]  /*3aa0*/  SEL R13, R13, RZ, P2 ;  /* 0x000000ff0d0d7207 */ /* 0x000fe40001000000 */
[----:B------:R-:W-:Y:S02]  /*3ab0*/  SEL R12, R12, RZ, P2 ;  /* 0x000000ff0c0c7207 */ /* 0x000fe40001000000 */
[----:B------:R-:W-:-:S05]  /*3ac0*/  @!P4 LEA.HI.X R155, R150, c[0x0][0x19c], R151, 0x1, P5 ;  /* 0x00006700969bca11 */ /* 0x000fca00028f0c97 */
[----:B------:R0:W3:Y:S01]  /*3ad0*/  @!P4 LDG.E.64 R12, [R154.64] ;  /* 0x000000249a0cc981 */ /* 0x0000e2000c1e1b00 */
[----:B------:R-:W-:Y:S02]  /*3ae0*/  @!P3 IADD3 R151, P4, R5, R158, RZ ;  /* 0x0000009e0597b210 */ /* 0x000fe40007f9e0ff */
[----:B------:R-:W-:Y:S02]  /*3af0*/  IADD3 R156, R156, c[0x0][0x1d4], RZ ;  /* 0x000075009c9c7a10 */ /* 0x000fe40007ffe0ff */
[----:B------:R-:W-:Y:S02]  /*3b00*/  @!P3 LEA.HI.X.SX32 R158, R158, R27, 0x1, P4 ;  /* 0x0000001b9e9eb211 */ /* 0x000fe400020f0eff */
[----:B------:R-:W-:Y:S02]  /*3b10*/  @!P3 LEA R150, P4, R151, c[0x0][0x198], 0x1 ;  /* 0x000066009796ba11 */ /* 0x000fe400078808ff */
[----:B------:R-:W-:Y:S02]  /*3b20*/  SEL R11, R11, RZ, P2 ;  /* 0x000000ff0b0b7207 */ /* 0x000fe40001000000 */
[----:B------:R-:W-:Y:S01]  /*3b30*/  SEL R10, R10, RZ, P2 ;  /* 0x000000ff0a0a7207 */ /* 0x000fe20001000000 */
[----:B------:R-:W-:Y:S01]  /*3b40*/  IMAD.SHL.U32 R156, R156, 0x8, RZ ;  /* 0x000000089c9c7824 */ /* 0x000fe200078e00ff */
[----:B------:R-:W-:-:S05]  /*3b50*/  @!P3 LEA.HI.X R151, R151, c[0x0][0x19c], R158, 0x1, P4 ;  /* 0x000067009797ba11 */ /* 0x000fca00020f0c9e */
[----:B------:R1:W3:Y:S01]  /*3b60*/  @!P3 LDG.E.64 R10, [R150.64] ;  /* 0x00000024960ab981 */ /* 0x0002e2000c1e1b00 */
[----:B------:R-:W-:Y:S02]  /*3b70*/  ISETP.GE.OR P3, PT, R156, R7, P1 ;  /* 0x000000079c00720c */ /* 0x000fe40000f66670 */
[----:B------:R-:W-:Y:S02]  /*3b80*/  SEL R9, R9, RZ, P2 ;  /* 0x000000ff09097207 */ /* 0x000fe40001000000 */
[----:B------:R-:W-:Y:S02]  /*3b90*/  SEL R8, R8, RZ, P2 ;  /* 0x000000ff08087207 */ /* 0x000fe40001000000 */
[----:B------:R-:W-:-:S04]  /*3ba0*/  IADD3 R160, R160, c[0x0][0x1d4], RZ ;  /* 0x00007500a0a07a10 */ /* 0x000fc80007ffe0ff */
[----:B------:R4:W3:Y:S01]  /*3bb0*/  @!P0 LDG.E.64 R8, [R152.64] ;  /* 0x0000002498088981 */ /* 0x0008e2000c1e1b00 */
[----:B------:R-:W-:Y:S02]  /*3bc0*/  IMAD.SHL.U32 R160, R160, 0x8, RZ ;  /* 0x00000008a0a07824 */ /* 0x000fe400078e00ff */
[----:B0-----:R-:W-:Y:S02]  /*3bd0*/  @!P3 IADD3 R154, P0, R5, R156, RZ ;  /* 0x0000009c059ab210 */ /* 0x001fe40007f1e0ff */
[----:B------:R-:W-:Y:S02]  /*3be0*/  IADD3 R159, R159, c[0x0][0x1d4], RZ ;  /* 0x000075009f9f7a10 */ /* 0x000fe40007ffe0ff */
[----:B------:R-:W-:Y:S02]  /*3bf0*/  @!P3 LEA.HI.X.SX32 R155, R156, R27, 0x1, P0 ;  /* 0x0000001b9c9bb211 */ /* 0x000fe400000f0eff */
[----:B-1----:R-:W-:Y:S02]  /*3c00*/  @!P3 LEA R150, P0, R154, c[0x0][0x198], 0x1 ;  /* 0x000066009a96ba11 */ /* 0x002fe400078008ff */
[----:B------:R-:W-:-:S02]  /*3c10*/  ISETP.GE.OR P4, PT, R160, R7, P1 ;  /* 0x00000007a000720c */ /* 0x000fc40000f86670 */
[----:B------:R-:W-:Y:S02]  /*3c20*/  SEL R139, R139, RZ, P2 ;  /* 0x000000ff8b8b7207 */ /* 0x000fe40001000000 */
[----:B------:R-:W-:Y:S02]  /*3c30*/  SEL R138, R138, RZ, P2 ;  /* 0x000000ff8a8a7207 */ /* 0x000fe40001000000 */
[----:B------:R-:W-:Y:S01]  /*3c40*/  @!P3 LEA.HI.X R151, R154, c[0x0][0x19c], R155, 0x1, P0 ;  /* 0x000067009a97ba11 */ /* 0x000fe200000f0c9b */
[----:B------:R-:W-:-:S04]  /*3c50*/  IMAD.SHL.U32 R156, R159, 0x8, RZ ;  /* 0x000000089f9c7824 */ /* 0x000fc800078e00ff */
[----:B------:R0:W3:Y:S01]  /*3c60*/  @!P3 LDG.E.64 R138, [R150.64] ;  /* 0x00000024968ab981 */ /* 0x0000e2000c1e1b00 */
[----:B------:R-:W-:Y:S02]  /*3c70*/  ISETP.GE.OR P0, PT, R156, R7, P1 ;  /* 0x000000079c00720c */ /* 0x000fe40000f06670 */
[----:B----4-:R-:W-:-:S04]  /*3c80*/  @!P4 IADD3 R153, P3, R5, R160, RZ ;  /* 0x000000a00599c210 */ /* 0x010fc80007f7e0ff */
[----:B------:R-:W-:Y:S02]  /*3c90*/  @!P4 LEA.HI.X.SX32 R154, R160, R27, 0x1, P3 ;  /* 0x0000001ba09ac211 */ /* 0x000fe400018f0eff */
[----:B------:R-:W-:Y:S02]  /*3ca0*/  @!P4 LEA R152, P3, R153, c[0x0][0x198], 0x1 ;  /* 0x000066009998ca11 */ /* 0x000fe400078608ff */
[----:B------:R-:W-:Y:S02]  /*3cb0*/  SEL R143, R143, RZ, P2 ;  /* 0x000000ff8f8f7207 */ /* 0x000fe40001000000 */
[----:B------:R-:W-:Y:S02]  /*3cc0*/  SEL R142, R142, RZ, P2 ;  /* 0x000000ff8e8e7207 */ /* 0x000fe40001000000 */
[----:B------:R-:W-:Y:S02]  /*3cd0*/  @!P4 LEA.HI.X R153, R153, c[0x0][0x19c], R154, 0x1, P3 ;  /* 0x000067009999ca11 */ /* 0x000fe400018f0c9a */
[----:B------:R-:W-:-:S02]  /*3ce0*/  IADD3 R157, R157, c[0x0][0x1d4], RZ ;  /* 0x000075009d9d7a10 */ /* 0x000fc40007ffe0ff */
[----:B0-----:R-:W-:Y:S01]  /*3cf0*/  @!P0 IADD3 R151, P3, R5, R156, RZ ;  /* 0x0000009c05978210 */ /* 0x001fe20007f7e0ff */
[----:B------:R0:W4:Y:S02]  /*3d00*/  @!P4 LDG.E.64 R142, [R152.64] ;  /* 0x00000024988ec981 */ /* 0x000124000c1e1b00 */
[----:B------:R-:W-:Y:S01]  /*3d10*/  IMAD.SHL.U32 R158, R157, 0x8, RZ ;  /* 0x000000089d9e7824 */ /* 0x000fe200078e00ff */
[----:B------:R-:W-:Y:S02]  /*3d20*/  @!P0 LEA.HI.X.SX32 R154, R156, R27, 0x1, P3 ;  /* 0x0000001b9c9a8211 */ /* 0x000fe400018f0eff */
[----:B------:R-:W-:-:S04]  /*3d30*/  @!P0 LEA R150, P3, R151, c[0x0][0x198], 0x1 ;  /* 0x0000660097968a11 */ /* 0x000fc800078608ff */
[----:B------:R-:W-:Y:S02]  /*3d40*/  @!P0 LEA.HI.X R151, R151, c[0x0][0x19c], R154, 0x1, P3 ;  /* 0x0000670097978a11 */ /* 0x000fe400018f0c9a */
[----:B------:R-:W-:Y:S02]  /*3d50*/  ISETP.GE.OR P3, PT, R158, R7, P1 ;  /* 0x000000079e00720c */ /* 0x000fe40000f66670 */
[----:B------:R-:W-:Y:S02]  /*3d60*/  SEL R141, R141, RZ, P2 ;  /* 0x000000ff8d8d7207 */ /* 0x000fe40001000000 */
[----:B------:R-:W-:Y:S02]  /*3d70*/  SEL R140, R140, RZ, P2 ;  /* 0x000000ff8c8c7207 */ /* 0x000fe40001000000 */
[----:B------:R-:W-:-:S04]  /*3d80*/  IADD3 R161, R161, c[0x0][0x1d4], RZ ;  /* 0x00007500a1a17a10 */ /* 0x000fc80007ffe0ff */
[----:B------:R1:W4:Y:S01]  /*3d90*/  @!P0 LDG.E.64 R140, [R150.64] ;  /* 0x00000024968c8981 */ /* 0x000322000c1e1b00 */
[----:B------:R-:W-:Y:S02]  /*3da0*/  IMAD.SHL.U32 R156, R161, 0x8, RZ ;  /* 0x00000008a19c7824 */ /* 0x000fe400078e00ff */
[----:B0-----:R-:W-:-:S03]  /*3db0*/  @!P3 IADD3 R153, P4, R5, R158, RZ ;  /* 0x0000009e0599b210 */ /* 0x001fc60007f9e0ff */
[----:B------:R-:W-:Y:S02]  /*3dc0*/  ISETP.GE.OR P0, PT, R156, R7, P1 ;  /* 0x000000079c00720c */ /* 0x000fe40000f06670 */
[----:B------:R-:W-:Y:S02]  /*3dd0*/  @!P3 LEA.HI.X.SX32 R154, R158, R27, 0x1, P4 ;  /* 0x0000001b9e9ab211 */ /* 0x000fe400020f0eff */
[----:B------:R-:W-:Y:S02]  /*3de0*/  @!P3 LEA R152, P4, R153, c[0x0][0x198], 0x1 ;  /* 0x000066009998ba11 */ /* 0x000fe400078808ff */
[----:B------:R-:W-:Y:S02]  /*3df0*/  SEL R147, R147, RZ, P2 ;  /* 0x000000ff93937207 */ /* 0x000fe40001000000 */
[----:B------:R-:W-:Y:S02]  /*3e00*/  SEL R146, R146, RZ, P2 ;  /* 0x000000ff92927207 */ /* 0x000fe40001000000 */
[----:B------:R-:W-:-:S02]  /*3e10*/  @!P3 LEA.HI.X R153, R153, c[0x0][0x19c], R154, 0x1, P4 ;  /* 0x000067009999ba11 */ /* 0x000fc400020f0c9a */
[----:B------:R-:W-:-:S03]  /*3e20*/  IADD3 R29, R29, c[0x0][0x1d4], RZ ;  /* 0x000075001d1d7a10 */ /* 0x000fc60007ffe0ff */
[----:B------:R0:W4:Y:S01]  /*3e30*/  @!P3 LDG.E.64 R146, [R152.64] ;  /* 0x000000249892b981 */ /* 0x000122000c1e1b00 */
[----:B-1----:R-:W-:Y:S01]  /*3e40*/  @!P0 IADD3 R150, P3, R5, R156, RZ ;  /* 0x0000009c05968210 */ /* 0x002fe20007f7e0ff */
[----:B------:R-:W-:-:S03]  /*3e50*/  IMAD.SHL.U32 R158, R29, 0x8, RZ ;  /* 0x000000081d9e7824 */ /* 0x000fc600078e00ff */
[----:B------:R-:W-:Y:S02]  /*3e60*/  @!P0 LEA.HI.X.SX32 R29, R156, R27, 0x1, P3 ;  /* 0x0000001b9c1d8211 */ /* 0x000fe400018f0eff */
[----:B------:R-:W-:-:S04]  /*3e70*/  @!P0 LEA R154, P3, R150, c[0x0][0x198], 0x1 ;  /* 0x00006600969a8a11 */ /* 0x000fc800078608ff */
[----:B------:R-:W-:Y:S02]  /*3e80*/  @!P0 LEA.HI.X R155, R150, c[0x0][0x19c], R29, 0x1, P3 ;  /* 0x00006700969b8a11 */ /* 0x000fe400018f0c1d */
[----:B------:R-:W-:Y:S02]  /*3e90*/  ISETP.GE.OR P3, PT, R158, R7, P1 ;  /* 0x000000079e00720c */ /* 0x000fe40000f66670 */
[----:B------:R-:W-:Y:S02]  /*3ea0*/  SEL R145, R145, RZ, P2 ;  /* 0x000000ff91917207 */ /* 0x000fe40001000000 */
[----:B------:R-:W-:-:S06]  /*3eb0*/  SEL R144, R144, RZ, P2 ;  /* 0x000000ff90907207 */ /* 0x000fcc0001000000 */
[----:B------:R1:W4:Y:S03]  /*3ec0*/  @!P0 LDG.E.64 R144, [R154.64] ;  /* 0x000000249a908981 */ /* 0x000326000c1e1b00 */
[----:B------:R-:W-:-:S04]  /*3ed0*/  @!P3 IADD3 R29, P4, R5, R158, RZ ;  /* 0x0000009e051db210 */ /* 0x000fc80007f9e0ff */
[----:B0-----:R-:W-:Y:S02]  /*3ee0*/  @!P3 LEA.HI.X.SX32 R152, R158, R27, 0x1, P4 ;  /* 0x0000001b9e98b211 */ /* 0x001fe400020f0eff */
[----:B------:R-:W-:Y:S02]  /*3ef0*/  @!P3 LEA R150, P4, R29, c[0x0][0x198], 0x1 ;  /* 0x000066001d96ba11 */ /* 0x000fe400078808ff */
[----:B------:R-:W-:Y:S02]  /*3f00*/  SEL R149, R149, RZ, P2 ;  /* 0x000000ff95957207 */ /* 0x000fe40001000000 */
[----:B------:R-:W-:Y:S02]  /*3f10*/  SEL R148, R148, RZ, P2 ;  /* 0x000000ff94947207 */ /* 0x000fe40001000000 */
[----:B------:R-:W-:Y:S02]  /*3f20*/  @!P3 LEA.HI.X R151, R29, c[0x0][0x19c], R152, 0x1, P4 ;  /* 0x000067001d97ba11 */ /* 0x000fe400020f0c98 */
[----:B------:R-:W-:-:S03]  /*3f30*/  ISETP.NE.U32.AND P0, PT, RZ, c[0x0][0x200], PT ;  /* 0x00008000ff007a0c */ /* 0x000fc60003f05070 */
[----:B------:R0:W4:Y:S01]  /*3f40*/  @!P3 LDG.E.64 R148, [R150.64] ;  /* 0x000000249694b981 */ /* 0x000122000c1e1b00 */
[----:B------:R-:W-:-:S13]  /*3f50*/  ISETP.NE.AND.EX P0, PT, RZ, c[0x0][0x204], PT, P0 ;  /* 0x00008100ff007a0c */ /* 0x000fda0003f05300 */
[----:B------:R-:W-:Y:S01]  /*3f60*/  @P0 IMAD R153, R2, c[0x0][0x1d4], RZ ;  /* 0x0000750002990a24 */ /* 0x000fe200078e02ff */
[----:B------:R-:W-:-:S04]  /*3f70*/  @P0 SHF.R.S32.HI R29, RZ, 0x1f, R6 ;  /* 0x0000001fff1d0819 */ /* 0x000fc80000011406 */
[--C-:B-1----:R-:W-:Y:S02]  /*3f80*/  @P0 SHF.R.S32.HI R154, RZ, 0x1f, R153.reuse ;  /* 0x0000001fff9a0819 */ /* 0x102fe40000011499 */
[----:B------:R-:W-:-:S04]  /*3f90*/  @P0 IADD3 R152, P2, P3, R6, c[0x0][0x200], R153 ;  /* 0x0000800006980a10 */ /* 0x000fc80007b5e099 */
[----:B------:R-:W-:-:S05]  /*3fa0*/  @P0 IADD3.X R153, R29, c[0x0][0x204], R154, P2, P3 ;  /* 0x000081001d990a10 */ /* 0x000fca00017e649a */
[----:B------:R-:W4:Y:S01]  /*3fb0*/  @P0 LDG.E.U8 R152, [R152.64] ;  /* 0x0000002498980981 */ /* 0x000f22000c1e1100 */
[----:B--2---:R-:W-:-:S06]  /*3fc0*/  HMUL2 R29, R36, R20 ;  /* 0x00000014241d7232 */ /* 0x004fcc0000000000 */
        /* <DEDUP_REMOVED lines=9> */
[----:B0-----:R-:W-:-:S04]  /*4060*/  HFMA2.MMA R151, R37, R21, -RZ ;  /* 0x0000001525977235 */ /* 0x001fc800001000ff */
[----:B---3--:R-:W-:-:S06]  /*4070*/  HFMA2.MMA R29, R56, R108, R29 ;  /* 0x0000006c381d7235 */ /* 0x008fcc000000001d */
[----:B------:R-:W-:Y:S01]  /*4080*/  HFMA2.MMA R29, R58, R116, R29 ;  /* 0x000000743a1d7235 */ /* 0x000fe2000000001d */
[----:B------:R-:W-:-:S04]  /*4090*/  HFMA2 R151, R39, R101, R151 ;  /* 0x0000006527977231 */ /* 0x000fc80000000097 */
[----:B------:R-:W-:-:S04]  /*40a0*/  HFMA2 R151, R41, R107, R151 ;  /* 0x0000006b29977231 */ /* 0x000fc80000000097 */
[----:B------:R-:W-:Y:S01]  /*40b0*/  HFMA2 R151, R43, R125, R151 ;  /* 0x0000007d2b977231 */ /* 0x000fe20000000097 */
[----:B------:R-:W-:-:S06]  /*40c0*/  HFMA2.MMA R29, R60, R8, R29 ;  /* 0x000000083c1d7235 */ /* 0x000fcc000000001d */
        /* <DEDUP_REMOVED lines=8> */
[----:B------:R-:W-:-:S05]  /*4150*/  HFMA2 R151, R53, R113, R151 ;  /* 0x0000007135977231 */ /* 0x000fca0000000097 */
[----:B------:R-:W-:Y:S01]  /*4160*/  HFMA2.MMA R29, R70, R122, R29 ;  /* 0x0000007a461d7235 */ /* 0x000fe2000000001d */
[----:B------:R-:W-:-:S04]  /*4170*/  HFMA2 R151, R55, R137, R151 ;  /* 0x0000008937977231 */ /* 0x000fc80000000097 */
[----:B------:R-:W-:Y:S01]  /*4180*/  HFMA2 R151, R57, R109, R151 ;  /* 0x0000006d39977231 */ /* 0x000fe20000000097 */
[----:B----4-:R-:W-:-:S03]  /*4190*/  HFMA2.MMA R29, R72, R142, R29 ;  /* 0x0000008e481d7235 */ /* 0x010fc6000000001d */
[----:B------:R-:W-:-:S03]  /*41a0*/  HFMA2 R151, R59, R117, R151 ;  /* 0x000000753b977231 */ /* 0x000fc60000000097 */
[----:B------:R-:W-:Y:S01]  /*41b0*/  HFMA2.MMA R29, R74, R126, R29 ;  /* 0x0000007e4a1d7235 */ /* 0x000fe2000000001d */
[----:B------:R-:W-:-:S04]  /*41c0*/  HFMA2 R151, R61, R9, R151 ;  /* 0x000000093d977231 */ /* 0x000fc80000000097 */
[----:B------:R-:W-:Y:S01]  /*41d0*/  HFMA2 R151, R63, R115, R151 ;  /* 0x000000733f977231 */ /* 0x000fe20000000097 */
[----:B------:R-:W-:-:S03]  /*41e0*/  HFMA2.MMA R29, R76, R128, R29 ;  /* 0x000000804c1d7235 */ /* 0x000fc6000000001d */
        /* <DEDUP_REMOVED lines=29> */
[----:B------:R-:W-:-:S05]  /*43c0*/  HADD2 R29, R29, R151 ;  /* 0x000000971d1d7230 */ /* 0x000fca0000000000 */
[--C-:B------:R-:W-:Y:S02]  /*43d0*/  HADD2.F32 R150, -RZ, R29.reuse.H0_H0 ;  /* 0x2000001dff967230 */ /* 0x100fe40000004100 */
[----:B------:R-:W-:Y:S01]  /*43e0*/  HADD2.F32 R29, -RZ, R29.H1_H1 ;  /* 0x3000001dff1d7230 */ /* 0x000fe20000004100 */
[----:B------:R-:W-:-:S04]  /*43f0*/  LOP3.LUT R155, R18, 0x1, RZ, 0xc0, !PT ;  /* 0x00000001129b7812 */ /* 0x000fc800078ec0ff */
[----:B------:R-:W-:Y:S01]  /*4400*/  FADD.FTZ R156, R150, R29 ;  /* 0x0000001d969c7221 */ /* 0x000fe20000010000 */
[----:B------:R-:W-:Y:S01]  /*4410*/  ISETP.NE.AND P0, PT, R152, RZ, P0 ;  /* 0x000000ff9800720c */ /* 0x000fe20000705270 */
[----:B------:R-:W-:Y:S10]  /*4420*/  BRA.DIV ~URZ, `(.L_x_3538) ;  /* 0x00002ff27f007947 */ /* 0x000ff4000b800000 */
[----:B------:R0:W1:Y:S02]  /*4430*/  SHFL.BFLY PT, R29, R156, 0x1, 0x1f ;  /* 0x0c201f009c1d7f89 */ /* 0x00006400000e0000 */
.L_x_3584:
        /* <DEDUP_REMOVED lines=28> */
.L_x_3540:
[----:B------:R-:W-:Y:S05]  /*4600*/  BSYNC B1 ;  /* 0x0000000000017941 */ /* 0x000fea0003800000 */
.L_x_3539:
[----:B------:R-:W-:-:S04]  /*4610*/  IADD3 R6, R6, 0x40, RZ ;  /* 0x0000004006067810 */ /* 0x000fc80007ffe0ff */
[----:B------:R-:W-:-:S13]  /*4620*/  ISETP.GE.AND P0, PT, R6, R3, PT ;  /* 0x000000030600720c */ /* 0x000fda0003f06270 */
[----:B0----5:R-:W-:Y:S01]  /*4630*/  @P0 CALL.REL.NOINC `(.L_x_3537) ;  /* 0x0000001000000944 */ /* 0x021fe20003c00000 */
[----:B------:R-:W-:Y:S05]  /*4640*/  BRA `(.L_x_3541) ;  /* 0xffffe38000007947 */ /* 0x000fea000383ffff */
.L_x_3537:
[----:B------:R-:W-:Y:S05]  /*4650*/  BSYNC B0 ;  /* 0x0000000000007941 */ /* 0x000fea0003800000 */
.L_x_3536:
[----:B------:R-:W-:Y:S05]  /*4660*/  BRA.DIV ~URZ, `(.L_x_3542) ;  /* 0x00002e227f007947 */ /* 0x000fea000b800000 */
[----:B------:R0:W4:Y:S02]  /*4670*/  SHFL.BFLY PT, R3, R0, 0x10, 0x1f ;  /* 0x0e001f0000037f89 */ /* 0x00012400000e0000 */
.L_x_3585:
[----:B----4-:R-:W-:Y:S01]  /*4680*/  FMNMX.FTZ R5, R3, R0, !PT ;  /* 0x0000000003057209 */ /* 0x010fe20007810000 */
[----:B------:R-:W-:Y:S05]  /*4690*/  BRA.DIV ~URZ, `(.L_x_3543) ;  /* 0x00002e727f007947 */ /* 0x000fea000b800000 */
[----:B0--3--:R-:W0:Y:S02]  /*46a0*/  SHFL.BFLY PT, R0, R5, 0x8, 0x1f ;  /* 0x0d001f0005007f89 */ /* 0x009e2400000e0000 */
[----:B0-----:R-:W-:-:S05]  /*46b0*/  FMNMX.FTZ R0, R5, R0, !PT ;  /* 0x0000000005007209 */ /* 0x001fca0007810000 */
[----:B------:R-:W0:Y:S02]  /*46c0*/  SHFL.BFLY PT, R3, R0, 0x4, 0x1f ;  /* 0x0c801f0000037f89 */ /* 0x000e2400000e0000 */
[----:B0-----:R-:W-:-:S05]  /*46d0*/  FMNMX.FTZ R3, R0, R3, !PT ;  /* 0x0000000300037209 */ /* 0x001fca0007810000 */
[----:B------:R0:W3:Y:S02]  /*46e0*/  SHFL.BFLY PT, R6, R3, 0x2, 0x1f ;  /* 0x0c401f0003067f89 */ /* 0x0000e400000e0000 */
.L_x_3586:
        /* <DEDUP_REMOVED lines=27> */
.L_x_3549:
        /* <DEDUP_REMOVED lines=13> */
.L_x_3547:
[----:B------:R-:W4:Y:S02]  /*4970*/  LDS R3, [R12] ;  /* 0x000000000c037984 */ /* 0x000f240000000800 */
[----:B---34-:R-:W-:-:S04]  /*4980*/  FADD.FTZ R3, -R10, R3 ;  /* 0x000000030a037221 */ /* 0x018fc80000010100 */
[----:B------:R-:W-:-:S06]  /*4990*/  FMUL.FTZ R3, R3, 1.4426950216293334961 ;  /* 0x3fb8aa3b03037820 */ /* 0x000fcc0000410000 */
[----:B------:R-:W3:Y:S02]  /*49a0*/  MUFU.EX2 R3, R3 ;  /* 0x0000000300037308 */ /* 0x000ee40000000800 */
.L_x_3548:
[----:B------:R-:W-:Y:S05]  /*49b0*/  BSYNC B1 ;  /* 0x0000000000017941 */ /* 0x000fea0003800000 */
.L_x_3546:
[----:B---3--:R3:W-:Y:S01]  /*49c0*/  STS [R12], R3 ;  /* 0x000000030c007388 */ /* 0x0087e20000000800 */
[----:B------:R-:W-:Y:S01]  /*49d0*/  IADD3 R0, R0, 0x80, RZ ;  /* 0x0000008000007810 */ /* 0x000fe20007ffe0ff */
[----:B------:R-:W-:-:S03]  /*49e0*/  FADD.FTZ R8, R3, R8 ;  /* 0x0000000803087221 */ /* 0x000fc60000010000 */
[----:B------:R-:W-:-:S13]  /*49f0*/  ISETP.GT.AND P1, PT, R0, R17, PT ;  /* 0x000000110000720c */ /* 0x000fda0003f24270 */
[----:B---3--:R-:W-:Y:S05]  /*4a00*/  @!P1 BRA `(.L_x_3549) ;  /* 0xfffffe9000009947 */ /* 0x008fea000383ffff */
.L_x_3545:
[----:B------:R-:W-:Y:S05]  /*4a10*/  BSYNC B0 ;  /* 0x0000000000007941 */ /* 0x000fea0003800000 */
.L_x_3544:
[----:B------:R-:W4:Y:S01]  /*4a20*/  SHFL.BFLY PT, R3, R8, 0x10, 0x1f ;  /* 0x0e001f0008037f89 */ /* 0x000f2200000e0000 */
[----:B0-----:R-:W-:Y:S01]  /*4a30*/  LOP3.LUT P0, R6, R18, 0x1f, RZ, 0xc0, !PT ;  /* 0x0000001f12067812 */ /* 0x001fe2000780c0ff */
[----:B------:R-:W-:Y:S01]  /*4a40*/  IMAD.MOV.U32 R15, RZ, RZ, c[0x0][0x1ec] ;  /* 0x00007b00ff0f7624 */ /* 0x000fe200078e00ff */
[----:B---3--:R-:W0:Y:S01]  /*4a50*/  LDC.U8 R10, c[0x0][0x26c] ;  /* 0x00009b00ff0a7b82 */ /* 0x008e220000000000 */
[----:B------:R-:W-:Y:S01]  /*4a60*/  BSSY B0, `(.L_x_3550) ;  /* 0x0000042000007945 */ /* 0x000fe20003800000 */
[----:B------:R-:W-:Y:S01]  /*4a70*/  ISETP.GT.U32.AND P1, PT, R6, 0x3, PT ;  /* 0x000000030600780c */ /* 0x000fe20003f24070 */
[----:B----4-:R-:W-:-:S08]  /*4a80*/  FADD.FTZ R3, R3, R8 ;  /* 0x0000000803037221 */ /* 0x010fd00000010000 */
[----:B------:R-:W-:Y:S02]  /*4a90*/  @!P0 SHF.R.U32.HI R8, RZ, 0x3, R18 ;  /* 0x00000003ff088819 */ /* 0x000fe40000011612 */
[----:B0-----:R-:W-:Y:S01]  /*4aa0*/  ISETP.NE.AND P4, PT, R10, RZ, PT ;  /* 0x000000ff0a00720c */ /* 0x001fe20003f85270 */
[----:B------:R-:W0:Y:S01]  /*4ab0*/  SHFL.BFLY PT, R0, R3, 0x8, 0x1f ;  /* 0x0d001f0003007f89 */ /* 0x000e2200000e0000 */
[----:B------:R-:W-:Y:S01]  /*4ac0*/  @!P0 LOP3.LUT R8, R8, 0x1ffffffc, RZ, 0xc0, !PT ;  /* 0x1ffffffc08088812 */ /* 0x000fe200078ec0ff */
[----:B------:R-:W-:Y:S01]  /*4ad0*/  CS2R R10, SRZ ;  /* 0x00000000000a7805 */ /* 0x000fe2000001ff00 */
[----:B0-----:R-:W-:Y:S01]  /*4ae0*/  FADD.FTZ R0, R3, R0 ;  /* 0x0000000003007221 */ /* 0x001fe20000010000 */
[----:B------:R-:W-:Y:S02]  /*4af0*/  SHF.R.S32.HI R3, RZ, 0x5, R5 ;  /* 0x00000005ff037819 */ /* 0x000fe40000011405 */
[----:B------:R-:W-:Y:S02]  /*4b00*/  IMNMX R5, R15, c[0x0][0x1d4], PT ;  /* 0x000075000f057a17 */ /* 0x000fe40003800200 */
[----:B------:R-:W0:Y:S02]  /*4b10*/  SHFL.BFLY PT, R7, R0, 0x4, 0x1f ;  /* 0x0c801f0000077f89 */ /* 0x000e2400000e0000 */
[----:B------:R-:W-:Y:S01]  /*4b20*/  IADD3 R5, R5, 0x4, RZ ;  /* 0x0000000405057810 */ /* 0x000fe20007ffe0ff */
[----:B0-----:R-:W-:-:S05]  /*4b30*/  FADD.FTZ R7, R0, R7 ;  /* 0x0000000700077221 */ /* 0x001fca0000010000 */
[----:B------:R-:W0:Y:S02]  /*4b40*/  SHFL.BFLY PT, R2, R7, 0x2, 0x1f ;  /* 0x0c401f0007027f89 */ /* 0x000e2400000e0000 */
[----:B0-----:R-:W-:-:S05]  /*4b50*/  FADD.FTZ R2, R7, R2 ;  /* 0x0000000207027221 */ /* 0x001fca0000010000 */
[----:B------:R-:W0:Y:S02]  /*4b60*/  SHFL.BFLY PT, R9, R2, 0x1, 0x1f ;  /* 0x0c201f0002097f89 */ /* 0x000e2400000e0000 */
[----:B0-----:R-:W-:Y:S01]  /*4b70*/  FADD.FTZ R9, R2, R9 ;  /* 0x0000000902097221 */ /* 0x001fe20000010000 */
[----:B------:R-:W-:-:S04]  /*4b80*/  SHF.R.S32.HI R2, RZ, 0x1f, R17 ;  /* 0x0000001fff027819 */ /* 0x000fc80000011411 */
[----:B------:R-:W-:Y:S01]  /*4b90*/  @!P0 STS [R8+0x10], R9 ;  /* 0x0000100908008388 */ /* 0x000fe20000000800 */
[----:B------:R-:W-:-:S03]  /*4ba0*/  LEA.HI R2, R2, R17, RZ, 0x2 ;  /* 0x0000001102027211 */ /* 0x000fc600078f10ff */
[----:B------:R-:W-:Y:S01]  /*4bb0*/  BAR.SYNC.DEFER_BLOCKING 0x0 ;  /* 0x0000000000007b1d */ /* 0x000fe20000010000 */
[----:B------:R-:W-:Y:S02]  /*4bc0*/  LOP3.LUT R2, R2, 0xfffffffc, RZ, 0xc0, !PT ;  /* 0xfffffffc02027812 */ /* 0x000fe400078ec0ff */
[C---:B------:R-:W-:Y:S01]  /*4bd0*/  ISETP.GT.AND P0, PT, R21.reuse, 0x13, PT ;  /* 0x000000131500780c */ /* 0x040fe20003f04270 */
[----:B------:R-:W-:Y:S02]  /*4be0*/  IMAD.SHL.U32 R21, R21, 0x8, RZ ;  /* 0x0000000815157824 */ /* 0x000fe400078e00ff */
[----:B------:R-:W-:-:S05]  /*4bf0*/  IMAD.IADD R2, R17, 0x1, -R2 ;  /* 0x0000000111027824 */ /* 0x000fca00078e0a02 */
[----:B------:R-:W-:Y:S02]  /*4c00*/  ISETP.NE.OR P3, PT, R3, R2, P0 ;  /* 0x000000020300720c */ /* 0x000fe40000765670 */
[----:B------:R-:W-:-:S04]  /*4c10*/  SHF.R.S32.HI R2, RZ, 0x1f, R5 ;  /* 0x0000001fff027819 */ /* 0x000fc80000011405 */
[----:B------:R-:W-:Y:S01]  /*4c20*/  LEA.HI R5, R2, R5, RZ, 0x2 ;  /* 0x0000000502057211 */ /* 0x000fe200078f10ff */
        /* <DEDUP_REMOVED lines=8> */
[----:B------:R-:W-:-:S03]  /*4cb0*/  CS2R R8, SRZ ;  /* 0x0000000000087805 */ /* 0x000fc6000001ff00 */
[----:B------:R-:W0:Y:S02]  /*4cc0*/  SHFL.BFLY PT, R7, R0, 0x1, 0x1f ;  /* 0x0c201f0000077f89 */ /* 0x000e2400000e0000 */
[----:B0-----:R-:W-:Y:S02]  /*4cd0*/  FADD.FTZ R2, R0, R7 ;  /* 0x0000000700027221 */ /* 0x001fe40000010000 */
[----:B------:R-:W-:Y:S01]  /*4ce0*/  IMAD.SHL.U32 R0, R5, 0x4, RZ ;  /* 0x0000000405007824 */ /* 0x000fe200078e00ff */
[----:B------:R-:W-:-:S03]  /*4cf0*/  CS2R R6, SRZ ;  /* 0x0000000000067805 */ /* 0x000fc6000001ff00 */
[----:B------:R-:W0:Y:S01]  /*4d00*/  SHFL.IDX PT, R2, R2, RZ, 0x1f ;  /* 0x00001fff02027589 */ /* 0x000e2200000e0000 */
[----:B------:R-:W-:Y:S01]  /*4d10*/  LOP3.LUT R0, R0, 0xfffffff0, RZ, 0xc0, !PT ;  /* 0xfffffff000007812 */ /* 0x000fe200078ec0ff */
[----:B------:R-:W-:Y:S05]  /*4d20*/  @P2 BRA `(.L_x_3551) ;  /* 0x0000015000002947 */ /* 0x000fea0003800000 */
[----:B0-----:R-:W-:Y:S02]  /*4d30*/  FADD.FTZ R14, R2, 9.9999999747524270788e-07 ;  /* 0x358637bd020e7421 */ /* 0x001fe40000010000 */
[----:B------:R-:W-:Y:S02]  /*4d40*/  @P4 IMAD R2, R22, c[0x0][0x268], R15 ;  /* 0x00009a0016024a24 */ /* 0x000fe400078e020f */
[----:B-1----:R0:W1:Y:S02]  /*4d50*/  MUFU.RCP R32, R14 ;  /* 0x0000000e00207308 */ /* 0x0020640000001000 */
[----:B------:R-:W-:Y:S01]  /*4d60*/  @P4 IMAD R5, R2, c[0x0][0x1d4], RZ ;  /* 0x0000750002054a24 */ /* 0x000fe200078e02ff */
[----:B------:R-:W-:-:S03]  /*4d70*/  IADD3 R2, R0, 0x220, RZ ;  /* 0x0000022000027810 */ /* 0x000fc60007ffe0ff */
[--C-:B------:R-:W-:Y:S01]  /*4d80*/  @P4 IMAD.MOV.U32 R6, RZ, RZ, R5.reuse ;  /* 0x000000ffff064224 */ /* 0x100fe200078e0005 */
[----:B------:R-:W-:-:S03]  /*4d90*/  @P4 SHF.R.S32.HI R7, RZ, 0x1f, R5 ;  /* 0x0000001fff074819 */ /* 0x000fc60000011405 */
.L_x_3552:
[C---:B------:R-:W-:Y:S01]  /*4da0*/  IMAD.IADD R27, R25.reuse, 0x1, -R26 ;  /* 0x00000001191b7824 */ /* 0x040fe200078e0a1a */
[----:B0-----:R-:W-:-:S04]  /*4db0*/  @P4 IADD3 R15, P2, R25, R6, RZ ;  /* 0x00000006190f4210 */ /* 0x001fc80007f5e0ff */
[----:B------:R-:W3:Y:S01]  /*4dc0*/  LDS R5, [R27.X4+0x220] ;  /* 0x000220001b057984 */ /* 0x000ee20000004800 */
[----:B-----5:R-:W-:Y:S02]  /*4dd0*/  @P4 LEA.HI.X.SX32 R28, R25, R7, 0x1, P2 ;  /* 0x00000007191c4211 */ /* 0x020fe400010f0eff */
[----:B0-----:R-:W-:Y:S02]  /*4de0*/  @P4 LEA R14, P2, R15, c[0x0][0x260], 0x2 ;  /* 0x000098000f0e4a11 */ /* 0x001fe400078410ff */
[----:B------:R-:W-:Y:S02]  /*4df0*/  IADD3 R25, R25, 0x80, RZ ;  /* 0x0000008019197810 */ /* 0x000fe40007ffe0ff */
[----:B------:R-:W-:Y:S02]  /*4e00*/  @P4 LEA.HI.X R15, R15, c[0x0][0x264], R28, 0x2, P2 ;  /* 0x000099000f0f4a11 */ /* 0x000fe400010f141c */
[----:B------:R-:W-:Y:S01]  /*4e10*/  ISETP.GT.AND P2, PT, R25, R17, PT ;  /* 0x000000111900720c */ /* 0x000fe20003f44270 */
[----:B-1-3--:R-:W-:-:S02]  /*4e20*/  FMUL.FTZ R29, R5, R32 ;  /* 0x00000020051d7220 */ /* 0x00afc40000410000 */
[----:B------:R-:W-:-:S03]  /*4e30*/  IMAD R5, R27, 0x2, R2 ;  /* 0x000000021b057824 */ /* 0x000fc600078e0202 */
[----:B------:R-:W-:Y:S01]  /*4e40*/  F2FP.PACK_AB R20, RZ, R29 ;  /* 0x0000001dff14723e */ /* 0x000fe200000000ff */
[----:B------:R0:W-:Y:S04]  /*4e50*/  @P4 STG.E [R14.64], R29 ;  /* 0x0000001d0e004986 */ /* 0x0001e8000c101924 */
[----:B------:R0:W-:Y:S02]  /*4e60*/  STS.U16 [R5], R20 ;  /* 0x0000001405007388 */ /* 0x0001e40000000400 */
[----:B------:R-:W-:Y:S05]  /*4e70*/  @!P2 BRA `(.L_x_3552) ;  /* 0xffffff200000a947 */ /* 0x000fea000383ffff */
.L_x_3551:
[----:B------:R-:W-:Y:S05]  /*4e80*/  BSYNC B0 ;  /* 0x0000000000007941 */ /* 0x000fea0003800000 */
.L_x_3550:
[----:B------:R3:W5:Y:S01]  /*4e90*/  @!P1 LDG.E.128 R8, [R12.64] ;  /* 0x000000240c089981 */ /* 0x000762000c1e1d00 */
[----:B------:R-:W-:Y:S01]  /*4ea0*/  BSSY B0, `(.L_x_3553) ;  /* 0x000014e000007945 */ /* 0x000fe20003800000 */
[----:B0-----:R-:W-:Y:S01]  /*4eb0*/  IMAD R2, R22, c[0x0][0x1d4], RZ ;  /* 0x0000750016027a24 */ /* 0x001fe200078e02ff */
[----:B------:R-:W-:Y:S01]  /*4ec0*/  CS2R R44, SRZ ;  /* 0x00000000002c7805 */ /* 0x000fe2000001ff00 */
[----:B------:R-:W-:Y:S01]  /*4ed0*/  CS2R R42, SRZ ;  /* 0x00000000002a7805 */ /* 0x000fe2000001ff00 */
[----:B------:R-:W-:Y:S01]  /*4ee0*/  CS2R R40, SRZ ;  /* 0x0000000000287805 */ /* 0x000fe2000001ff00 */
[----:B-----5:R-:W-:Y:S01]  /*4ef0*/  CS2R R28, SRZ ;  /* 0x00000000001c7805 */ /* 0x020fe2000001ff00 */
[----:B------:R-:W-:Y:S06]  /*4f00*/  BAR.SYNC.DEFER_BLOCKING 0x0 ;  /* 0x0000000000007b1d */ /* 0x000fec0000010000 */
[----:B------:R-:W-:Y:S05]  /*4f10*/  @P0 BRA `(.L_x_3554) ;  /* 0x0000146000000947 */ /* 0x000fea0003800000 */
[----:B---3--:R-:W-:Y:S01]  /*4f20*/  IMAD.IADD R20, R26, 0x1, R3 ;  /* 0x000000011a147824 */ /* 0x008fe200078e0203 */
[----:B------:R-:W-:Y:S01]  /*4f30*/  IMNMX R58, R17, c[0x0][0x1d4], PT ;  /* 0x00007500113a7a17 */ /* 0x000fe20003800200 */
[----:B------:R-:W-:Y:S01]  /*4f40*/  IMAD R25, R4, c[0x0][0x1d4], R21 ;  /* 0x0000750004197a24 */ /* 0x000fe200078e0215 */
[----:B------:R-:W-:Y:S01]  /*4f50*/  BSSY B1, `(.L_x_3555) ;  /* 0x0000097000017945 */ /* 0x000fe20003800000 */
[----:B------:R-:W-:Y:S01]  /*4f60*/  IMAD.MOV.U32 R45, RZ, RZ, RZ ;  /* 0x000000ffff2d7224 */ /* 0x000fe200078e00ff */
[----:B------:R-:W-:-:S02]  /*4f70*/  ISETP.GE.AND P1, PT, R20, R58, PT ;  /* 0x0000003a1400720c */ /* 0x000fc40003f26270 */
[----:B------:R-:W-:-:S11]  /*4f80*/  SHF.R.S32.HI R27, RZ, 0x1f, R25 ;  /* 0x0000001fff1b7819 */ /* 0x000fd60000011419 */
[----:B------:R-:W-:Y:S05]  /*4f90*/  @P1 BRA `(.L_x_3556) ;  /* 0x0000092000001947 */ /* 0x000fea0003800000 */
[----:B------:R-:W-:Y:S01]  /*4fa0*/  IADD3 R4, -R26, -0x2, -R3 ;  /* 0xfffffffe1a047810 */ /* 0x000fe20007ffe903 */
[----:B------:R-:W-:Y:S01]  /*4fb0*/  BSSY B2, `(.L_x_3557) ;  /* 0x0000032000027945 */ /* 0x000fe20003800000 */
[----:B------:R-:W-:Y:S01]  /*4fc0*/  LOP3.LUT R5, RZ, R58, RZ, 0x33, !PT ;  /* 0x0000003aff057212 */ /* 0x000fe200078e33ff */
[----:B------:R-:W-:Y:S01]  /*4fd0*/  CS2R R40, SRZ ;  /* 0x0000000000287805 */ /* 0x000fe2000001ff00 */
[----:B------:R-:W-:Y:S01]  /*4fe0*/  IMAD.MOV.U32 R49, RZ, RZ, R20 ;  /* 0x000000ffff317224 */ /* 0x000fe200078e0014 */
[----:B------:R-:W-:Y:S01]  /*4ff0*/  CS2R R42, SRZ ;  /* 0x00000000002a7805 */ /* 0x000fe2000001ff00 */
[----:B------:R-:W-:Y:S01]  /*5000*/  CS2R R28, SRZ ;  /* 0x00000000001c7805 */ /* 0x000fe2000001ff00 */
[----:B------:R-:W-:Y:S01]  /*5010*/  IMAD.IADD R5, R4, 0x1, -R5 ;  /* 0x0000000104057824 */ /* 0x000fe200078e0a05 */
[----:B------:R-:W-:-:S04]  /*5020*/  CS2R R44, SRZ ;  /* 0x00000000002c7805 */ /* 0x000fc8000001ff00 */
[C---:B------:R-:W-:Y:S02]  /*5030*/  LEA.HI R4, R5.reuse, 0x1, RZ, 0x1e ;  /* 0x0000000105047811 */ /* 0x040fe400078ff0ff */
[----:B------:R-:W-:Y:S02]  /*5040*/  ISETP.GE.U32.AND P1, PT, R5, 0xc, PT ;  /* 0x0000000c0500780c */ /* 0x000fe40003f26070 */
[----:B------:R-:W-:-:S13]  /*5050*/  LOP3.LUT P2, R4, R4, 0x3, RZ, 0xc0, !PT ;  /* 0x0000000304047812 */ /* 0x000fda000784c0ff */
[----:B------:R-:W-:Y:S05]  /*5060*/  @!P2 BRA `(.L_x_3558) ;  /* 0x000002600000a947 */ /* 0x000fea0003800000 */
[----:B------:R-:W-:Y:S02]  /*5070*/  IMAD R6, R20, 0xa0, RZ ;  /* 0x000000a014067824 */ /* 0x000fe400078e02ff */
[----:B------:R-:W-:Y:S02]  /*5080*/  IMAD.MOV.U32 R12, RZ, RZ, R4 ;  /* 0x000000ffff0c7224 */ /* 0x000fe400078e0004 */
[----:B------:R-:W-:Y:S01]  /*5090*/  IMAD R4, R3, 0x2, R0 ;  /* 0x0000000203047824 */ /* 0x000fe200078e0200 */
[----:B------:R-:W-:Y:S01]  /*50a0*/  IADD3 R47, P2, R25, R6, RZ ;  /* 0x00000006192f7210 */ /* 0x000fe20007f5e0ff */
[----:B------:R-:W-:Y:S02]  /*50b0*/  IMAD.MOV.U32 R40, RZ, RZ, RZ ;  /* 0x000000ffff287224 */ /* 0x000fe400078e00ff */
[----:B------:R-:W-:Y:S01]  /*50c0*/  IMAD.MOV.U32 R49, RZ, RZ, R20 ;  /* 0x000000ffff317224 */ /* 0x000fe200078e0014 */
[----:B------:R-:W-:Y:S02]  /*50d0*/  LEA.HI.X.SX32 R6, R6, R27, 0x1, P2 ;  /* 0x0000001b06067211 */ /* 0x000fe400010f0eff */
[----:B--2---:R-:W-:-:S02]  /*50e0*/  LEA R36, P2, R47, c[0x0][0x1a0], 0x1 ;  /* 0x000068002f247a11 */ /* 0x004fc400078408ff */
[----:B------:R-:W-:Y:S02]  /*50f0*/  IADD3 R13, R4, 0x220, RZ ;  /* 0x00000220040d7810 */ /* 0x000fe40007ffe0ff */
[----:B------:R-:W-:-:S03]  /*5100*/  LEA.HI.X R47, R47, c[0x0][0x1a4], R6, 0x1, P2 ;  /* 0x000069002f2f7a11 */ /* 0x000fc600010f0c06 */
.L_x_3559:
[----:B------:R-:W-:Y:S01]  /*5110*/  IMAD.MOV.U32 R4, RZ, RZ, R36 ;  /* 0x000000ffff047224 */ /* 0x000fe200078e0024 */
[----:B------:R0:W2:Y:S01]  /*5120*/  LDS.U16 R14, [R13] ;  /* 0x000000000d0e7984 */ /* 0x0000a20000000400 */
[----:B------:R-:W-:-:S06]  /*5130*/  IMAD.MOV.U32 R5, RZ, RZ, R47 ;  /* 0x000000ffff057224 */ /* 0x000fcc00078e002f */
[----:B------:R-:W3:Y:S01]  /*5140*/  LDG.E.128 R4, [R4.64] ;  /* 0x0000002404047981 */ /* 0x000ee2000c1e1d00 */
[----:B------:R-:W-:Y:S02]  /*5150*/  IADD3 R12, R12, -0x1, RZ ;  /* 0xffffffff0c0c7810 */ /* 0x000fe40007ffe0ff */
[----:B------:R-:W-:Y:S02]  /*5160*/  IADD3 R36, P4, R36, 0x500, RZ ;  /* 0x0000050024247810 */ /* 0x000fe40007f9e0ff */
[----:B------:R-:W-:Y:S02]  /*5170*/  ISETP.NE.AND P2, PT, R12, RZ, PT ;  /* 0x000000ff0c00720c */ /* 0x000fe40003f45270 */
[----:B------:R-:W-:Y:S01]  /*5180*/  IADD3 R49, R49, 0x4, RZ ;  /* 0x0000000431317810 */ /* 0x000fe20007ffe0ff */
[----:B------:R-:W-:Y:S01]  /*5190*/  IMAD.X R47, RZ, RZ, R47, P4 ;  /* 0x000000ffff2f7224 */ /* 0x000fe200020e062f */
[----:B0-----:R-:W-:Y:S01]  /*51a0*/  IADD3 R13, R13, 0x8, RZ ;  /* 0x000000080d0d7810 */ /* 0x001fe20007ffe0ff */
[----:B--2---:R-:W-:-:S02]  /*51b0*/  HADD2.F32 R14, -RZ, R14.H0_H0 ;  /* 0x2000000eff0e7230 */ /* 0x004fc40000004100 */
[----:B---3--:R-:W-:Y:S02]  /*51c0*/  HADD2.F32 R39, -RZ, R7.H0_H0 ;  /* 0x20000007ff277230 */ /* 0x008fe40000004100 */
[--C-:B------:R-:W-:Y:S02]  /*51d0*/  HADD2.F32 R15, -RZ, R4.reuse.H0_H0 ;  /* 0x20000004ff0f7230 */ /* 0x100fe40000004100 */
[----:B-1----:R-:W-:Y:S01]  /*51e0*/  HADD2.F32 R32, -RZ, R4.H1_H1 ;  /* 0x30000004ff207230 */ /* 0x002fe20000004100 */
        /* <DEDUP_REMOVED lines=14> */
.L_x_3558:
[----:B------:R-:W-:Y:S05]  /*52d0*/  BSYNC B2 ;  /* 0x0000000000027941 */ /* 0x000fea0003800000 */
.L_x_3557:
[----:B------:R-:W-:Y:S05]  /*52e0*/  @!P1 BRA `(.L_x_3556) ;  /* 0x000005d000009947 */ /* 0x000fea0003800000 */
[C---:B------:R-:W-:Y:S02]  /*52f0*/  IMAD R5, R49.reuse, 0x2, R0 ;  /* 0x0000000231057824 */ /* 0x040fe400078e0200 */
[----:B------:R-:W-:-:S03]  /*5300*/  IMAD R4, R49, 0xa0, RZ ;  /* 0x000000a031047824 */ /* 0x000fc600078e02ff */
[----:B------:R-:W-:Y:S02]  /*5310*/  IADD3 R5, R5, 0x10, RZ ;  /* 0x0000001005057810 */ /* 0x000fe40007ffe0ff */
[----:B------:R-:W-:-:S03]  /*5320*/  IADD3 R57, P1, R25, R4, RZ ;  /* 0x0000000419397210 */ /* 0x000fc60007f3e0ff */
[----:B------:R-:W-:Y:S01]  /*5330*/  IMAD R5, R26, -0x2, R5 ;  /* 0xfffffffe1a057824 */ /* 0x000fe200078e0205 */
[----:B------:R-:W-:Y:S02]  /*5340*/  LEA.HI.X.SX32 R4, R4, R27, 0x1, P1 ;  /* 0x0000001b04047211 */ /* 0x000fe400008f0eff */
[----:B------:R-:W-:Y:S02]  /*5350*/  LEA R56, P1, R57, c[0x0][0x1a0], 0x1 ;  /* 0x0000680039387a11 */ /* 0x000fe400078208ff */
[----:B------:R-:W-:Y:S02]  /*5360*/  IADD3 R48, R5, 0x220, RZ ;  /* 0x0000022005307810 */ /* 0x000fe40007ffe0ff */
[----:B------:R-:W-:-:S03]  /*5370*/  LEA.HI.X R57, R57, c[0x0][0x1a4], R4, 0x1, P1 ;  /* 0x0000690039397a11 */ /* 0x000fc600008f0c04 */
.L_x_3560:
[----:B------:R-:W-:Y:S01]  /*5380*/  IMAD.MOV.U32 R46, RZ, RZ, R56 ;  /* 0x000000ffff2e7224 */ /* 0x000fe200078e0038 */
[----:B------:R-:W0:Y:S01]  /*5390*/  LDS.U16 R50, [R48+-0x10] ;  /* 0xfffff00030327984 */ /* 0x000e220000000400 */
[----:B------:R-:W-:-:S03]  /*53a0*/  IMAD.MOV.U32 R47, RZ, RZ, R57 ;  /* 0x000000ffff2f7224 */ /* 0x000fc600078e0039 */
[----:B------:R-:W3:Y:S04]  /*53b0*/  LDS.U16 R54, [R48+-0x8] ;  /* 0xfffff80030367984 */ /* 0x000ee80000000400 */
[----:B--2---:R-:W2:Y:S04]  /*53c0*/  LDG.E.128 R36, [R46.64] ;  /* 0x000000242e247981 */ /* 0x004ea8000c1e1d00 */
[----:B-1----:R1:W4:Y:S04]  /*53d0*/  LDG.E.128 R32, [R46.64+0x500] ;  /* 0x000500242e207981 */ /* 0x002328000c1e1d00 */
[----:B------:R1:W5:Y:S04]  /*53e0*/  LDG.E.128 R12, [R46.64+0xa00] ;  /* 0x000a00242e0c7981 */ /* 0x000368000c1e1d00 */
[----:B------:R1:W4:Y:S01]  /*53f0*/  LDG.E.128 R4, [R46.64+0xf00] ;  /* 0x000f00242e047981 */ /* 0x000322000c1e1d00 */
[----:B------:R-:W-:-:S02]  /*5400*/  IADD3 R56, P1, R46, 0x1400, RZ ;  /* 0x000014002e387810 */ /* 0x000fc40007f3e0ff */
[----:B------:R-:W-:Y:S01]  /*5410*/  IADD3 R49, R49, 0x10, RZ ;  /* 0x0000001031317810 */ /* 0x000fe20007ffe0ff */
[----:B------:R-:W1:Y:S02]  /*5420*/  LDS.U16 R55, [R48] ;  /* 0x0000000030377984 */ /* 0x000e640000000400 */
[----:B------:R-:W-:Y:S01]  /*5430*/  IMAD.X R57, RZ, RZ, R47, P1 ;  /* 0x000000ffff397224 */ /* 0x000fe200008e062f */
[----:B------:R-:W-:Y:S01]  /*5440*/  ISETP.GE.AND P1, PT, R49, R58, PT ;  /* 0x0000003a3100720c */ /* 0x000fe20003f26270 */
[----:B0-----:R-:W-:Y:S02]  /*5450*/  HADD2.F32 R50, -RZ, R50.H0_H0 ;  /* 0x20000032ff327230 */ /* 0x001fe40000004100 */
[----:B---3--:R-:W-:Y:S02]  /*5460*/  HADD2.F32 R54, -RZ, R54.H0_H0 ;  /* 0x20000036ff367230 */ /* 0x008fe40000004100 */
[----:B--2---:R-:W-:Y:S02]  /*5470*/  HADD2.F32 R51, -RZ, R36.H0_H0 ;  /* 0x20000024ff337230 */ /* 0x004fe40000004100 */
[----:B------:R-:W-:-:S02]  /*5480*/  HADD2.F32 R52, -RZ, R37.H0_H0 ;  /* 0x20000025ff347230 */ /* 0x000fc40000004100 */
[----:B------:R-:W-:Y:S01]  /*5490*/  HADD2.F32 R36, -RZ, R36.H1_H1 ;  /* 0x30000024ff247230 */ /* 0x000fe20000004100 */
[C---:B------:R-:W-:Y:S01]  /*54a0*/  FFMA.FTZ R51, R50.reuse, R51, R40 ;  /* 0x0000003332337223 */ /* 0x040fe20000010028 */
[----:B------:R-:W-:Y:S01]  /*54b0*/  HADD2.F32 R37, -RZ, R37.H1_H1 ;  /* 0x30000025ff257230 */ /* 0x000fe20000004100 */
[----:B------:R-:W0:Y:S01]  /*54c0*/  LDS.U16 R40, [R48+0x8] ;  /* 0x0000080030287984 */ /* 0x000e220000000400 */
[--C-:B-1----:R-:W-:Y:S01]  /*54d0*/  HADD2.F32 R46, -RZ, R38.reuse.H0_H0 ;  /* 0x20000026ff2e7230 */ /* 0x102fe20000004100 */
[C---:B------:R-:W-:Y:S01]  /*54e0*/  FFMA.FTZ R36, R50.reuse, R36, R43 ;  /* 0x0000002432247223 */ /* 0x040fe2000001002b */
[----:B------:R-:W-:Y:S01]  /*54f0*/  HADD2.F32 R47, -RZ, R38.H1_H1 ;  /* 0x30000026ff2f7230 */ /* 0x000fe20000004100 */
[C---:B------:R-:W-:Y:S01]  /*5500*/  FFMA.FTZ R52, R50.reuse, R52, R29 ;  /* 0x0000003432347223 */ /* 0x040fe2000001001d */
[--C-:B------:R-:W-:Y:S01]  /*5510*/  HADD2.F32 R53, -RZ, R39.reuse.H0_H0 ;  /* 0x20000027ff357230 */ /* 0x100fe20000004100 */
[C---:B------:R-:W-:Y:S01]  /*5520*/  FFMA.FTZ R37, R50.reuse, R37, R28 ;  /* 0x0000002532257223 */ /* 0x040fe2000001001c */
[----:B------:R-:W-:Y:S01]  /*5530*/  HADD2.F32 R39, -RZ, R39.H1_H1 ;  /* 0x30000027ff277230 */ /* 0x000fe20000004100 */
[C---:B------:R-:W-:Y:S01]  /*5540*/  FFMA.FTZ R46, R50.reuse, R46, R41 ;  /* 0x0000002e322e7223 */ /* 0x040fe20000010029 */
[--C-:B----4-:R-:W-:Y:S01]  /*5550*/  HADD2.F32 R28, -RZ, R32.reuse.H0_H0 ;  /* 0x20000020ff1c7230 */ /* 0x110fe20000004100 */
[C---:B------:R-:W-:Y:S01]  /*5560*/  FFMA.FTZ R47, R50.reuse, R47, R42 ;  /* 0x0000002f322f7223 */ /* 0x040fe2000001002a */
[----:B------:R-:W-:Y:S01]  /*5570*/  HADD2.F32 R29, -RZ, R32.H1_H1 ;  /* 0x30000020ff1d7230 */ /* 0x000fe20000004100 */
[C---:B------:R-:W-:Y:S01]  /*5580*/  FFMA.FTZ R39, R50.reuse, R39, R45 ;  /* 0x0000002732277223 */ /* 0x040fe2000001002d */
[--C-:B------:R-:W-:Y:S01]  /*5590*/  HADD2.F32 R41, -RZ, R33.reuse.H0_H0 ;  /* 0x20000021ff297230 */ /* 0x100fe20000004100 */
[----:B------:R-:W-:Y:S01]  /*55a0*/  FFMA.FTZ R53, R50, R53, R44 ;  /* 0x0000003532357223 */ /* 0x000fe2000001002c */
        /* <DEDUP_REMOVED lines=10> */
[----:B------:R-:W-:Y:S01]  /*5650*/  HADD2.F32 R36, -RZ, R55.H0_H0 ;  /* 0x20000037ff247230 */ /* 0x000fe20000004100 */
[C---:B------:R-:W-:Y:S01]  /*5660*/  FFMA.FTZ R43, R54.reuse, R43, R46 ;  /* 0x0000002b362b7223 */ /* 0x040fe2000001002e */
[----:B-----5:R-:W-:Y:S01]  /*5670*/  HADD2.F32 R37, -RZ, R12.H0_H0 ;  /* 0x2000000cff257230 */ /* 0x020fe20000004100 */
[C---:B------:R-:W-:Y:S01]  /*5680*/  FFMA.FTZ R35, R54.reuse, R35, R39 ;  /* 0x0000002336237223 */ /* 0x040fe20000010027 */
[----:B------:R-:W-:Y:S01]  /*5690*/  HADD2.F32 R38, -RZ, R13.H0_H0 ;  /* 0x2000000dff267230 */ /* 0x000fe20000004100 */
        /* <DEDUP_REMOVED lines=9> */
[----:B------:R-:W-:Y:S01]  /*5730*/  HADD2.F32 R39, -RZ, R14.H0_H0 ;  /* 0x2000000eff277230 */ /* 0x000fe20000004100 */
[C---:B------:R-:W-:Y:S01]  /*5740*/  FFMA.FTZ R12, R36.reuse, R12, R29 ;  /* 0x0000000c240c7223 */ /* 0x040fe2000001001d */
[----:B------:R-:W-:Y:S01]  /*5750*/  HADD2.F32 R15, -RZ, R15.H1_H1 ;  /* 0x3000000fff0f7230 */ /* 0x000fe20000004100 */
[C---:B------:R-:W-:Y:S01]  /*5760*/  FFMA.FTZ R13, R36.reuse, R13, R33 ;  /* 0x0000000d240d7223 */ /* 0x040fe20000010021 */
[----:B0-----:R-:W-:Y:S01]  /*5770*/  HADD2.F32 R45, -RZ, R40.H0_H0 ;  /* 0x20000028ff2d7230 */ /* 0x001fe20000004100 */
[C---:B------:R-:W-:Y:S01]  /*5780*/  FFMA.FTZ R39, R36.reuse, R39, R43 ;  /* 0x0000002724277223 */ /* 0x040fe2000001002b */
[----:B------:R-:W-:Y:S01]  /*5790*/  HADD2.F32 R40, -RZ, R4.H0_H0 ;  /* 0x20000004ff287230 */ /* 0x000fe20000004100 */
[----:B------:R-:W-:Y:S01]  /*57a0*/  FFMA.FTZ R15, R36, R15, R35 ;  /* 0x0000000f240f7223 */ /* 0x000fe20000010023 */
[----:B------:R-:W-:Y:S01]  /*57b0*/  HADD2.F32 R36, -RZ, R6.H0_H0 ;  /* 0x20000006ff247230 */ /* 0x000fe20000004100 */
[----:B------:R-:W-:Y:S01]  /*57c0*/  IADD3 R48, R48, 0x20, RZ ;  /* 0x0000002030307810 */ /* 0x000fe20007ffe0ff */
        /* <DEDUP_REMOVED lines=15> */
.L_x_3556:
[----:B------:R-:W-:Y:S05]  /*58c0*/  BSYNC B1 ;  /* 0x0000000000017941 */ /* 0x000fea0003800000 */
.L_x_3555:
[----:B------:R-:W-:-:S13]  /*58d0*/  ISETP.GE.AND P1, PT, R20, R17, PT ;  /* 0x000000111400720c */ /* 0x000fda0003f26270 */
[----:B------:R-:W-:Y:S05]  /*58e0*/  @P1 BRA `(.L_x_3554) ;  /* 0x00000a9000001947 */ /* 0x000fea0003800000 */
[----:B------:R-:W-:Y:S01]  /*58f0*/  LOP3.LUT R4, RZ, R3, RZ, 0x33, !PT ;  /* 0x00000003ff047212 */ /* 0x000fe200078e33ff */
[----:B------:R-:W-:Y:S03]  /*5900*/  BSSY B1, `(.L_x_3561) ;  /* 0x0000038000017945 */ /* 0x000fe60003800000 */
[----:B-1----:R-:W-:-:S04]  /*5910*/  IADD3 R34, -R26, R17, R4 ;  /* 0x000000111a227210 */ /* 0x002fc80007ffe104 */
        /* <DEDUP_REMOVED lines=32> */
[----:B------:R-:W3:Y:S01]  /*5b20*/  LDG.E.128 R4, [R4.64] ;  /* 0x0000002404047981 */ /* 0x000ee2000c1e1d00 */
[----:B--2---:R-:W-:-:S05]  /*5b30*/  IMAD R36, R3, 0x2, R0 ;  /* 0x0000000203247824 */ /* 0x004fca00078e0200 */
[----:B------:R-:W0:Y:S02]  /*5b40*/  LDS.U16 R12, [R36+0x220] ;  /* 0x00022000240c7984 */ /* 0x000e240000000400 */
[----:B0-----:R-:W-:Y:S02]  /*5b50*/  HADD2.F32 R12, -RZ, R12.H0_H0 ;  /* 0x2000000cff0c7230 */ /* 0x001fe40000004100 */
[----:B---3--:R-:W-:Y:S02]  /*5b60*/  HADD2.F32 R37, -RZ, R7.H0_H0 ;  /* 0x20000007ff257230 */ /* 0x008fe40000004100 */
[--C-:B------:R-:W-:Y:S02]  /*5b70*/  HADD2.F32 R13, -RZ, R4.reuse.H0_H0 ;  /* 0x20000004ff0d7230 */ /* 0x100fe40000004100 */
        /* <DEDUP_REMOVED lines=14> */
.L_x_3564:
[----:B------:R-:W-:Y:S05]  /*5c60*/  BSYNC B2 ;  /* 0x0000000000027941 */ /* 0x000fea0003800000 */
.L_x_3563:
[----:B------:R-:W-:Y:S02]  /*5c70*/  IADD3 R20, R20, 0x4, RZ ;  /* 0x0000000414147810 */ /* 0x000fe40007ffe0ff */
.L_x_3562:
[----:B------:R-:W-:Y:S05]  /*5c80*/  BSYNC B1 ;  /* 0x0000000000017941 */ /* 0x000fea0003800000 */
.L_x_3561:
[----:B------:R-:W-:-:S13]  /*5c90*/  LOP3.LUT P1, RZ, R34, 0xfffffffc, RZ, 0xc0, !PT ;  /* 0xfffffffc22ff7812 */ /* 0x000fda000782c0ff */
[----:B------:R-:W-:Y:S05]  /*5ca0*/  @!P1 BRA `(.L_x_3554) ;  /* 0x000006d000009947 */ /* 0x000fea0003800000 */
[----:B------:R-:W-:Y:S02]  /*5cb0*/  IMAD R5, R20, 0x2, R0 ;  /* 0x0000000214057824 */ /* 0x000fe400078e0200 */
[----:B------:R-:W-:Y:S02]  /*5cc0*/  IMAD.MOV.U32 R6, RZ, RZ, RZ ;  /* 0x000000ffff067224 */ /* 0x000fe400078e00ff */
[----:B------:R-:W-:Y:S02]  /*5cd0*/  IMAD R35, R26, -0x2, R5 ;  /* 0xfffffffe1a237824 */ /* 0x000fe400078e0205 */
.L_x_3569:
[C---:B------:R-:W-:Y:S01]  /*5ce0*/  ISETP.GE.AND P2, PT, R20.reuse, c[0x0][0x1d4], PT ;  /* 0x0000750014007a0c */ /* 0x040fe20003f46270 */
[----:B------:R-:W-:Y:S01]  /*5cf0*/  BSSY B1, `(.L_x_3565) ;  /* 0x0000033000017945 */ /* 0x000fe20003800000 */
[----:B--2---:R-:W-:Y:S01]  /*5d00*/  IADD3 R39, R20, 0x4, RZ ;  /* 0x0000000414277810 */ /* 0x004fe20007ffe0ff */
        /* <DEDUP_REMOVED lines=34> */
[--C-:B------:R-:W-:Y:S02]  /*5f30*/  HADD2.F32 R34, -RZ, R13.reuse.H0_H0 ;  /* 0x2000000dff227230 */ /* 0x100fe40000004100 */
        /* <DEDUP_REMOVED lines=14> */
.L_x_3566:
[----:B------:R-:W-:Y:S05]  /*6020*/  BSYNC B1 ;  /* 0x0000000000017941 */ /* 0x000fea0003800000 */
.L_x_3565:
        /* <DEDUP_REMOVED lines=48> */
.L_x_3568:
[----:B------:R-:W-:Y:S05]  /*6330*/  BSYNC B1 ;  /* 0x0000000000017941 */ /* 0x000fea0003800000 */
.L_x_3567:
[----:B------:R-:W-:Y:S02]  /*6340*/  IADD3 R20, R20, 0x8, RZ ;  /* 0x0000000814147810 */ /* 0x000fe40007ffe0ff */
[----:B------:R-:W-:Y:S02]  /*6350*/  IADD3 R6, R6, 0x10, RZ ;  /* 0x0000001006067810 */ /* 0x000fe40007ffe0ff */
[----:B------:R-:W-:-:S13]  /*6360*/  ISETP.GE.AND P1, PT, R20, R17, PT ;  /* 0x000000111400720c */ /* 0x000fda0003f26270 */
[----:B------:R-:W-:Y:S05]  /*6370*/  @!P1 BRA `(.L_x_3569) ;  /* 0xfffff96000009947 */ /* 0x000fea000383ffff */
.L_x_3554:
[----:B---3--:R-:W-:Y:S05]  /*6380*/  BSYNC B0 ;  /* 0x0000000000007941 */ /* 0x008fea0003800000 */
.L_x_3553:
        /* <DEDUP_REMOVED lines=12> */
[----:B-1----:R0:W5:Y:S01]  /*6450*/  @P3 LDG.E.128 R32, [R12.64] ;  /* 0x000000240c203981 */ /* 0x002162000c1e1d00 */
        /* <DEDUP_REMOVED lines=12> */
[----:B------:R-:W3:Y:S03]  /*6520*/  LDG.E R31, [R30.64+0x4] ;  /* 0x000004241e1f7981 */ /* 0x000ee6000c1e1900 */
[----:B------:R-:W-:-:S05]  /*6530*/  LEA.HI.X.SX32 R13, R24, c[0x0][0x18c], 0x1, P2 ;  /* 0x00006300180d7a11 */ /* 0x000fca00010f0eff */
[----:B------:R-:W4:Y:S02]  /*6540*/  LDG.E.64 R26, [R12.64] ;  /* 0x000000240c1a7981 */ /* 0x000f24000c1e1b00 */
[C-C-:B----4-:R-:W-:Y:S02]  /*6550*/  SHF.R.U64 R23, R26.reuse, 0x10, R27.reuse ;  /* 0x000000101a177819 */ /* 0x150fe4000000121b */
        /* <DEDUP_REMOVED lines=8> */
[----:B------:R-:W3:Y:S08]  /*65e0*/  I2F.S8 R17, R27 ;  /* 0x0000001b00117306 */ /* 0x000ef00000001400 */
[----:B------:R3:W0:Y:S08]  /*65f0*/  I2F.S8 R13, R23 ;  /* 0x00000017000d7306 */ /* 0x0006300000001400 */
[----:B------:R-:W4:Y:S08]  /*6600*/  I2F.S16 R20, R20 ;  /* 0x0000001400147306 */ /* 0x000f300000101400 */
[----:B------:R-:W2:Y:S08]  /*6610*/  I2F.S16 R0, R0 ;  /* 0x0000000000007306 */ /* 0x000eb00000101400 */
[----:B------:R-:W1:Y:S08]  /*6620*/  I2F.S8 R2, R26 ;  /* 0x0000001a00027306 */ /* 0x000e700000001400 */
[----:B------:R-:W0:Y:S08]  /*6630*/  I2F.S8 R19, R19 ;  /* 0x0000001300137306 */ /* 0x000e300000001400 */
[----:B------:R-:W1:Y:S08]  /*6640*/  I2F.S16 R16, R16 ;  /* 0x0000001000107306 */ /* 0x000e700000101400 */
[----:B------:R-:W1:Y:S01]  /*6650*/  I2F.S16 R12, R12 ;  /* 0x0000000c000c7306 */ /* 0x000e620000101400 */
[----:B---3--:R-:W-:-:S02]  /*6660*/  FMUL.FTZ R23, R17, R31 ;  /* 0x0000001f11177220 */ /* 0x008fc40000410000 */
[-C--:B0-----:R-:W-:Y:S02]  /*6670*/  FMUL.FTZ R17, R13, R31.reuse ;  /* 0x0000001f0d117220 */ /* 0x081fe40000410000 */
[-C--:B----4-:R-:W-:Y:S02]  /*6680*/  FMUL.FTZ R24, R20, R31.reuse ;  /* 0x0000001f14187220 */ /* 0x090fe40000410000 */
[-C--:B--2---:R-:W-:Y:S02]  /*6690*/  FMUL.FTZ R13, R0, R31.reuse ;  /* 0x0000001f000d7220 */ /* 0x084fe40000410000 */
        /* <DEDUP_REMOVED lines=8> */
.L_x_3572:
        /* <DEDUP_REMOVED lines=26> */
.L_x_3571:
[----:B0-----:R-:W-:Y:S05]  /*68c0*/  BSYNC B0 ;  /* 0x0000000000007941 */ /* 0x001fea0003800000 */
.L_x_3570:
        /* <DEDUP_REMOVED lines=16> */
.L_x_3574:
[----:B------:R-:W-:Y:S01]  /*69d0*/  WARPSYNC 0xffffffff ;  /* 0xffffffff00007948 */ /* 0x000fe20003800000 */
[----:B------:R-:W-:Y:S06]  /*69e0*/  BAR.SYNC.DEFER_BLOCKING 0x0 ;  /* 0x0000000000007b1d */ /* 0x000fec0000010000 */
[----:B------:R-:W-:Y:S01]  /*69f0*/  BSSY B0, `(.L_x_3575) ;  /* 0x0000013000007945 */ /* 0x000fe20003800000 */
[----:B------:R-:W-:Y:S05]  /*6a00*/  @P2 BRA `(.L_x_3576) ;  /* 0x0000011000002947 */ /* 0x000fea0003800000 */
[----:B0-----:R-:W0:Y:S02]  /*6a10*/  LDS.128 R4, [R3] ;  /* 0x0000000003047984 */ /* 0x001e240000000c00 */
[----:B0-----:R-:W-:-:S02]  /*6a20*/  HADD2.F32 R9, -RZ, R4.H0_H0 ;  /* 0x20000004ff097230 */ /* 0x001fc40000004100 */
[--C-:B------:R-:W-:Y:S02]  /*6a30*/  HADD2.F32 R0, -RZ, R5.reuse.H0_H0 ;  /* 0x20000005ff007230 */ /* 0x100fe40000004100 */
        /* <DEDUP_REMOVED lines=14> */
.L_x_3576:
[----:B------:R-:W-:Y:S05]  /*6b20*/  BSYNC B0 ;  /* 0x0000000000007941 */ /* 0x000fea0003800000 */
.L_x_3575:
        /* <DEDUP_REMOVED lines=8> */
.L_x_3578:
[----:B------:R-:W-:Y:S05]  /*6bb0*/  BSYNC B0 ;  /* 0x0000000000007941 */ /* 0x000fea0003800000 */
.L_x_3577:
        /* <DEDUP_REMOVED lines=20> */
.L_x_3580:
[----:B------:R-:W-:Y:S05]  /*6d00*/  BSYNC B0 ;  /* 0x0000000000007941 */ /* 0x000fea0003800000 */
.L_x_3579:
[----:B------:R-:W-:Y:S06]  /*6d10*/  BAR.SYNC.DEFER_BLOCKING 0x0 ;  /* 0x0000000000007b1d */ /* 0x000fec0000010000 */
.L_x_3573:
        /* <DEDUP_REMOVED lines=17> */
.L_x_3581:
[----:B------:R-:W-:Y:S02]  /*6e30*/  IMAD.MOV.U32 R2, RZ, RZ, c[0x0][0x250] ;  /* 0x00009400ff027624 */ /* 0x000fe400078e00ff */
[----:B------:R-:W-:-:S05]  /*6e40*/  IMAD.MOV.U32 R3, RZ, RZ, c[0x0][0x254] ;  /* 0x00009500ff037624 */ /* 0x000fca00078e00ff */
[----:B------:R-:W3:Y:S01]  /*6e50*/  LDG.E R2, [R2.64] ;  /* 0x0000002402027981 */ /* 0x000ee2000c1e1900 */
[----:B------:R-:W-:Y:S02]  /*6e60*/  IMAD R21, R22, 0xa0, R21 ;  /* 0x000000a016157824 */ /* 0x000fe400078e0215 */
[C---:B---3--:R-:W-:Y:S02]  /*6e70*/  FMUL.FTZ R43, R2.reuse, R43 ;  /* 0x0000002b022b7220 */ /* 0x048fe40000410000 */
[C---:B------:R-:W-:Y:S02]  /*6e80*/  FMUL.FTZ R29, R2.reuse, R29 ;  /* 0x0000001d021d7220 */ /* 0x040fe40000410000 */
[C---:B------:R-:W-:Y:S02]  /*6e90*/  FMUL.FTZ R28, R2.reuse, R28 ;  /* 0x0000001c021c7220 */ /* 0x040fe40000410000 */
[----:B------:R-:W0:Y:S01]  /*6ea0*/  F2I.S8.NTZ R43, R43 ;  /* 0x0000002b002b7305 */ /* 0x000e220000202100 */
[----:B------:R-:W-:-:S02]  /*6eb0*/  FMUL.FTZ R41, R2, R41 ;  /* 0x0000002902297220 */ /* 0x000fc40000410000 */
[C---:B------:R-:W-:Y:S02]  /*6ec0*/  FMUL.FTZ R42, R2.reuse, R42 ;  /* 0x0000002a022a7220 */ /* 0x040fe40000410000 */
[C---:B------:R-:W-:Y:S02]  /*6ed0*/  FMUL.FTZ R40, R2.reuse, R40 ;  /* 0x0000002802287220 */ /* 0x040fe40000410000 */
[C---:B------:R-:W-:Y:S01]  /*6ee0*/  FMUL.FTZ R44, R2.reuse, R44 ;  /* 0x0000002c022c7220 */ /* 0x040fe20000410000 */
[----:B------:R-:W3:Y:S01]  /*6ef0*/  F2I.S8.NTZ R29, R29 ;  /* 0x0000001d001d7305 */ /* 0x000ee20000202100 */
[----:B------:R-:W-:-:S07]  /*6f00*/  FMUL.FTZ R2, R2, R45 ;  /* 0x0000002d02027220 */ /* 0x000fce0000410000 */
[----:B------:R-:W4:Y:S01]  /*6f10*/  F2I.S8.NTZ R28, R28 ;  /* 0x0000001c001c7305 */ /* 0x000f220000202100 */
[----:B0-----:R-:W-:-:S04]  /*6f20*/  PRMT R0, R43, 0x8880, RZ ;  /* 0x000088802b007816 */ /* 0x001fc800000000ff */
[----:B------:R-:W-:-:S03]  /*6f30*/  PRMT R0, R0, 0x7710, RZ ;  /* 0x0000771000007816 */ /* 0x000fc600000000ff */
[----:B------:R-:W0:Y:S01]  /*6f40*/  F2I.S8.NTZ R41, R41 ;  /* 0x0000002900297305 */ /* 0x000e220000202100 */
[----:B---3--:R-:W-:Y:S02]  /*6f50*/  PRMT R3, R29, 0x8880, RZ ;  /* 0x000088801d037816 */ /* 0x008fe400000000ff */
[----:B------:R-:W-:Y:S02]  /*6f60*/  LOP3.LUT R9, R0, 0xff, RZ, 0xc0, !PT ;  /* 0x000000ff00097812 */ /* 0x000fe400078ec0ff */
[----:B------:R-:W-:Y:S02]  /*6f70*/  PRMT R3, R3, 0x7710, RZ ;  /* 0x0000771003037816 */ /* 0x000fe400000000ff */
[----:B----4-:R-:W-:Y:S01]  /*6f80*/  PRMT R4, R28, 0x8880, RZ ;  /* 0x000088801c047816 */ /* 0x010fe200000000ff */
[----:B------:R-:W3:Y:S01]  /*6f90*/  F2I.S8.NTZ R42, R42 ;  /* 0x0000002a002a7305 */ /* 0x000ee20000202100 */
[----:B------:R-:W-:Y:S02]  /*6fa0*/  LOP3.LUT R7, R3, 0xff, RZ, 0xc0, !PT ;  /* 0x000000ff03077812 */ /* 0x000fe400078ec0ff */
[----:B------:R-:W-:-:S02]  /*6fb0*/  PRMT R4, R4, 0x7710, RZ ;  /* 0x0000771004047816 */ /* 0x000fc400000000ff */
[----:B------:R-:W-:Y:S02]  /*6fc0*/  SHF.L.U64.HI R3, R9, 0x8, RZ ;  /* 0x0000000809037819 */ /* 0x000fe400000102ff */
[----:B------:R-:W-:Y:S01]  /*6fd0*/  LOP3.LUT R6, R4, 0xff, RZ, 0xc0, !PT ;  /* 0x000000ff04067812 */ /* 0x000fe200078ec0ff */
[----:B------:R-:W4:Y:S01]  /*6fe0*/  F2I.S8.NTZ R40, R40 ;  /* 0x0000002800287305 */ /* 0x000f220000202100 */
[----:B0-----:R-:W-:Y:S02]  /*6ff0*/  PRMT R0, R41, 0x8880, RZ ;  /* 0x0000888029007816 */ /* 0x001fe400000000ff */
[----:B------:R-:W-:Y:S02]  /*7000*/  SHF.L.U64.HI R4, R7, 0x10, RZ ;  /* 0x0000001007047819 */ /* 0x000fe400000102ff */
[----:B------:R-:W-:Y:S02]  /*7010*/  SHF.L.U64.HI R5, R6, 0x18, RZ ;  /* 0x0000001806057819 */ /* 0x000fe400000102ff */
[----:B------:R-:W-:Y:S01]  /*7020*/  PRMT R0, R0, 0x7710, RZ ;  /* 0x0000771000007816 */ /* 0x000fe200000000ff */
[----:B------:R-:W0:Y:S01]  /*7030*/  F2I.S8.NTZ R44, R44 ;  /* 0x0000002c002c7305 */ /* 0x000e220000202100 */
[----:B------:R-:W-:-:S02]  /*7040*/  LOP3.LUT R5, R5, R4, R3, 0xfe, !PT ;  /* 0x0000000405057212 */ /* 0x000fc400078efe03 */
[----:B---3--:R-:W-:Y:S02]  /*7050*/  PRMT R3, R42, 0x8880, RZ ;  /* 0x000088802a037816 */ /* 0x008fe400000000ff */
[----:B------:R-:W-:Y:S02]  /*7060*/  LOP3.LUT R0, R0, 0xff, RZ, 0xc0, !PT ;  /* 0x000000ff00007812 */ /* 0x000fe400078ec0ff */
[----:B------:R-:W-:Y:S01]  /*7070*/  PRMT R3, R3, 0x7710, RZ ;  /* 0x0000771003037816 */ /* 0x000fe200000000ff */
[----:B------:R-:W3:Y:S01]  /*7080*/  F2I.S8.NTZ R2, R2 ;  /* 0x0000000200027305 */ /* 0x000ee20000202100 */
[----:B----4-:R-:W-:Y:S02]  /*7090*/  PRMT R40, R40, 0x8880, RZ ;  /* 0x0000888028287816 */ /* 0x010fe400000000ff */
        /* <DEDUP_REMOVED lines=9> */
[----:B---3--:R-:W-:Y:S02]  /*7130*/  PRMT R2, R2, 0x8880, RZ ;  /* 0x0000888002027816 */ /* 0x008fe400000000ff */
        /* <DEDUP_REMOVED lines=9> */
.L_x_3532:
[----:B------:R-:W-:Y:S01]  /*71d0*/  IMAD.MOV.U32 R29, RZ, RZ, R3 ;  /* 0x000000ffff1d7224 */ /* 0x000fe200078e0003 */
[----:B------:R-:W-:Y:S01]  /*71e0*/  MOV R150, 0x7230 ;  /* 0x0000723000967802 */ /* 0x000fe20000000f00 */
[----:B------:R-:W-:Y:S02]  /*71f0*/  IMAD.MOV.U32 R152, RZ, RZ, 0x10 ;  /* 0x00000010ff987424 */ /* 0x000fe400078e00ff */
[----:B------:R-:W-:Y:S02]  /*7200*/  IMAD.MOV.U32 R153, RZ, RZ, 0x1f ;  /* 0x0000001fff997424 */ /* 0x000fe400078e00ff */
[----:B------:R-:W-:Y:S02]  /*7210*/  IMAD.MOV.U32 R154, RZ, RZ, -0x1 ;  /* 0xffffffffff9a7424 */ /* 0x000fe400078e00ff */
[----:B0----5:R-:W-:Y:S05]  /*7220*/  CALL.REL.NOINC `($__internal_14_$__cuda_sm70_shflsync_bfly_p) ;  /* 0x0000044000007944 */ /* 0x021fea0003c00000 */
[----:B-1----:R-:W-:Y:S01]  /*7230*/  IMAD.MOV.U32 R0, RZ, RZ, R29 ;  /* 0x000000ffff007224 */ /* 0x002fe200078e001d */
[----:B0-----:R-:W-:Y:S05]  /*7240*/  BRA `(.L_x_3582) ;  /* 0xffffb25000007947 */ /* 0x001fea000383ffff */
.L_x_3533:
[----:B------:R-:W-:Y:S01]  /*7250*/  IMAD.MOV.U32 R29, RZ, RZ, R6 ;  /* 0x000000ffff1d7224 */ /* 0x000fe200078e0006 */
[----:B------:R-:W-:Y:S01]  /*7260*/  MOV R150, 0x72b0 ;  /* 0x000072b000967802 */ /* 0x000fe20000000f00 */
[----:B------:R-:W-:-:S02]  /*7270*/  IMAD.MOV.U32 R152, RZ, RZ, 0x8 ;  /* 0x00000008ff987424 */ /* 0x000fc400078e00ff */
[----:B------:R-:W-:Y:S02]  /*7280*/  IMAD.MOV.U32 R153, RZ, RZ, 0x1f ;  /* 0x0000001fff997424 */ /* 0x000fe400078e00ff */
[----:B------:R-:W-:Y:S02]  /*7290*/  IMAD.MOV.U32 R154, RZ, RZ, -0x1 ;  /* 0xffffffffff9a7424 */ /* 0x000fe400078e00ff */
[----:B01---5:R-:W-:Y:S05]  /*72a0*/  CALL.REL.NOINC `($__internal_14_$__cuda_sm70_shflsync_bfly_p) ;  /* 0x000003c000007944 */ /* 0x023fea0003c00000 */
[----:B-1----:R-:W-:Y:S01]  /*72b0*/  FADD.FTZ R6, R6, R29 ;  /* 0x0000001d06067221 */ /* 0x002fe20000010000 */
[----:B------:R-:W-:Y:S01]  /*72c0*/  MOV R150, 0x7320 ;  /* 0x0000732000967802 */ /* 0x000fe20000000f00 */
[----:B0-----:R-:W-:Y:S02]  /*72d0*/  IMAD.MOV.U32 R152, RZ, RZ, 0x4 ;  /* 0x00000004ff987424 */ /* 0x001fe400078e00ff */
[----:B------:R-:W-:Y:S02]  /*72e0*/  IMAD.MOV.U32 R153, RZ, RZ, 0x1f ;  /* 0x0000001fff997424 */ /* 0x000fe400078e00ff */
[----:B------:R-:W-:Y:S02]  /*72f0*/  IMAD.MOV.U32 R154, RZ, RZ, -0x1 ;  /* 0xffffffffff9a7424 */ /* 0x000fe400078e00ff */
[----:B------:R-:W-:-:S02]  /*7300*/  IMAD.MOV.U32 R29, RZ, RZ, R6 ;  /* 0x000000ffff1d7224 */ /* 0x000fc400078e0006 */
[----:B------:R-:W-:Y:S05]  /*7310*/  CALL.REL.NOINC `($__internal_14_$__cuda_sm70_shflsync_bfly_p) ;  /* 0x0000035000007944 */ /* 0x000fea0003c00000 */
[----:B-1----:R-:W-:Y:S01]  /*7320*/  FADD.FTZ R4, R6, R29 ;  /* 0x0000001d06047221 */ /* 0x002fe20000010000 */
[----:B------:R-:W-:Y:S01]  /*7330*/  MOV R150, 0x7390 ;  /* 0x0000739000967802 */ /* 0x000fe20000000f00 */
[----:B0-----:R-:W-:-:S02]  /*7340*/  IMAD.MOV.U32 R152, RZ, RZ, 0x2 ;  /* 0x00000002ff987424 */ /* 0x001fc400078e00ff */
[----:B------:R-:W-:Y:S02]  /*7350*/  IMAD.MOV.U32 R153, RZ, RZ, 0x1f ;  /* 0x0000001fff997424 */ /* 0x000fe400078e00ff */
[----:B------:R-:W-:Y:S02]  /*7360*/  IMAD.MOV.U32 R154, RZ, RZ, -0x1 ;  /* 0xffffffffff9a7424 */ /* 0x000fe400078e00ff */
[----:B------:R-:W-:Y:S02]  /*7370*/  IMAD.MOV.U32 R29, RZ, RZ, R4 ;  /* 0x000000ffff1d7224 */ /* 0x000fe400078e0004 */
[----:B------:R-:W-:Y:S05]  /*7380*/  CALL.REL.NOINC `($__internal_14_$__cuda_sm70_shflsync_bfly_p) ;  /* 0x000002e000007944 */ /* 0x000fea0003c00000 */
[----:B-1----:R-:W-:Y:S01]  /*7390*/  FADD.FTZ R4, R4, R29 ;  /* 0x0000001d04047221 */ /* 0x002fe20000010000 */
[----:B------:R-:W-:Y:S01]  /*73a0*/  MOV R150, 0x7400 ;  /* 0x0000740000967802 */ /* 0x000fe20000000f00 */
[----:B0-----:R-:W-:Y:S02]  /*73b0*/  IMAD.MOV.U32 R152, RZ, RZ, 0x1 ;  /* 0x00000001ff987424 */ /* 0x001fe400078e00ff */
[----:B------:R-:W-:Y:S02]  /*73c0*/  IMAD.MOV.U32 R153, RZ, RZ, 0x1f ;  /* 0x0000001fff997424 */ /* 0x000fe400078e00ff */
[----:B------:R-:W-:-:S02]  /*73d0*/  IMAD.MOV.U32 R154, RZ, RZ, -0x1 ;  /* 0xffffffffff9a7424 */ /* 0x000fc400078e00ff */
[----:B------:R-:W-:Y:S02]  /*73e0*/  IMAD.MOV.U32 R29, RZ, RZ, R4 ;  /* 0x000000ffff1d7224 */ /* 0x000fe400078e0004 */
[----:B------:R-:W-:Y:S05]  /*73f0*/  CALL.REL.NOINC `($__internal_14_$__cuda_sm70_shflsync_bfly_p) ;  /* 0x0000027000007944 */ /* 0x000fea0003c00000 */
[----:B-1----:R-:W-:Y:S01]  /*7400*/  IMAD.MOV.U32 R5, RZ, RZ, R29 ;  /* 0x000000ffff057224 */ /* 0x002fe200078e001d */
[----:B0-----:R-:W-:Y:S05]  /*7410*/  BRA `(.L_x_3583) ;  /* 0xffffb11000007947 */ /* 0x001fea000383ffff */
.L_x_3538:
[----:B------:R-:W-:Y:S01]  /*7420*/  IMAD.MOV.U32 R29, RZ, RZ, R156 ;  /* 0x000000ffff1d7224 */ /* 0x000fe200078e009c */
[----:B------:R-:W-:Y:S01]  /*7430*/  MOV R150, 0x7480 ;  /* 0x0000748000967802 */ /* 0x000fe20000000f00 */
[----:B------:R-:W-:Y:S02]  /*7440*/  IMAD.MOV.U32 R152, RZ, RZ, 0x1 ;  /* 0x00000001ff987424 */ /* 0x000fe400078e00ff */
[----:B------:R-:W-:Y:S02]  /*7450*/  IMAD.MOV.U32 R153, RZ, RZ, 0x1f ;  /* 0x0000001fff997424 */ /* 0x000fe400078e00ff */
[----:B------:R-:W-:Y:S02]  /*7460*/  IMAD.MOV.U32 R154, RZ, RZ, -0x1 ;  /* 0xffffffffff9a7424 */ /* 0x000fe400078e00ff */
[----:B-----5:R-:W-:Y:S05]  /*7470*/  CALL.REL.NOINC `($__internal_14_$__cuda_sm70_shflsync_bfly_p) ;  /* 0x000001f000007944 */ /* 0x020fea0003c00000 */
[----:B01----:R-:W-:Y:S05]  /*7480*/  BRA `(.L_x_3584) ;  /* 0xffffcfb000007947 */ /* 0x003fea000383ffff */
.L_x_3542:
[----:B------:R-:W-:Y:S01]  /*7490*/  IMAD.MOV.U32 R29, RZ, RZ, R0 ;  /* 0x000000ffff1d7224 */ /* 0x000fe200078e0000 */
[----:B------:R-:W-:Y:S01]  /*74a0*/  MOV R150, 0x74f0 ;  /* 0x000074f000967802 */ /* 0x000fe20000000f00 */
[----:B------:R-:W-:Y:S02]  /*74b0*/  IMAD.MOV.U32 R152, RZ, RZ, 0x10 ;  /* 0x00000010ff987424 */ /* 0x000fe400078e00ff */
[----:B------:R-:W-:-:S02]  /*74c0*/  IMAD.MOV.U32 R153, RZ, RZ, 0x1f ;  /* 0x0000001fff997424 */ /* 0x000fc400078e00ff */
[----:B------:R-:W-:Y:S02]  /*74d0*/  IMAD.MOV.U32 R154, RZ, RZ, -0x1 ;  /* 0xffffffffff9a7424 */ /* 0x000fe400078e00ff */
[----:B-123-5:R-:W-:Y:S05]  /*74e0*/  CALL.REL.NOINC `($__internal_14_$__cuda_sm70_shflsync_bfly_p) ;  /* 0x0000018000007944 */ /* 0x02efea0003c00000 */
[----:B-1----:R-:W-:Y:S01]  /*74f0*/  IMAD.MOV.U32 R3, RZ, RZ, R29 ;  /* 0x000000ffff037224 */ /* 0x002fe200078e001d */
[----:B0-----:R-:W-:Y:S05]  /*7500*/  BRA `(.L_x_3585) ;  /* 0xffffd17000007947 */ /* 0x001fea000383ffff */
.L_x_3543:
[----:B------:R-:W-:Y:S01]  /*7510*/  IMAD.MOV.U32 R29, RZ, RZ, R5 ;  /* 0x000000ffff1d7224 */ /* 0x000fe200078e0005 */
[----:B------:R-:W-:Y:S01]  /*7520*/  MOV R150, 0x7570 ;  /* 0x0000757000967802 */ /* 0x000fe20000000f00 */
[----:B------:R-:W-:Y:S02]  /*7530*/  IMAD.MOV.U32 R152, RZ, RZ, 0x8 ;  /* 0x00000008ff987424 */ /* 0x000fe400078e00ff */
[----:B------:R-:W-:Y:S02]  /*7540*/  IMAD.MOV.U32 R153, RZ, RZ, 0x1f ;  /* 0x0000001fff997424 */ /* 0x000fe400078e00ff */
[----:B------:R-:W-:Y:S02]  /*7550*/  IMAD.MOV.U32 R154, RZ, RZ, -0x1 ;  /* 0xffffffffff9a7424 */ /* 0x000fe400078e00ff */
[----:B0123-5:R-:W-:Y:S05]  /*7560*/  CALL.REL.NOINC `($__internal_14_$__cuda_sm70_shflsync_bfly_p) ;  /* 0x0000010000007944 */ /* 0x02ffea0003c00000 */
[----:B-1----:R-:W-:Y:S01]  /*7570*/  FMNMX.FTZ R0, R5, R29, !PT ;  /* 0x0000001d05007209 */ /* 0x002fe20007810000 */
[----:B0-----:R-:W-:Y:S01]  /*7580*/  IMAD.MOV.U32 R152, RZ, RZ, 0x4 ;  /* 0x00000004ff987424 */ /* 0x001fe200078e00ff */
[----:B------:R-:W-:Y:S01]  /*7590*/  MOV R150, 0x75e0 ;  /* 0x000075e000967802 */ /* 0x000fe20000000f00 */
[----:B------:R-:W-:-:S02]  /*75a0*/  IMAD.MOV.U32 R153, RZ, RZ, 0x1f ;  /* 0x0000001fff997424 */ /* 0x000fc400078e00ff */
[----:B------:R-:W-:Y:S02]  /*75b0*/  IMAD.MOV.U32 R154, RZ, RZ, -0x1 ;  /* 0xffffffffff9a7424 */ /* 0x000fe400078e00ff */
[----:B------:R-:W-:Y:S02]  /*75c0*/  IMAD.MOV.U32 R29, RZ, RZ, R0 ;  /* 0x000000ffff1d7224 */ /* 0x000fe400078e0000 */
[----:B------:R-:W-:Y:S05]  /*75d0*/  CALL.REL.NOINC `($__internal_14_$__cuda_sm70_shflsync_bfly_p) ;  /* 0x0000009000007944 */ /* 0x000fea0003c00000 */
[----:B-1----:R-:W-:Y:S01]  /*75e0*/  FMNMX.FTZ R3, R0, R29, !PT ;  /* 0x0000001d00037209 */ /* 0x002fe20007810000 */
[----:B0-----:R-:W-:Y:S01]  /*75f0*/  IMAD.MOV.U32 R152, RZ, RZ, 0x2 ;  /* 0x00000002ff987424 */ /* 0x001fe200078e00ff */
[----:B------:R-:W-:Y:S01]  /*7600*/  MOV R150, 0x7650 ;  /* 0x0000765000967802 */ /* 0x000fe20000000f00 */
[----:B------:R-:W-:Y:S02]  /*7610*/  IMAD.MOV.U32 R153, RZ, RZ, 0x1f ;  /* 0x0000001fff997424 */ /* 0x000fe400078e00ff */
[----:B------:R-:W-:Y:S02]  /*7620*/  IMAD.MOV.U32 R154, RZ, RZ, -0x1 ;  /* 0xffffffffff9a7424 */ /* 0x000fe400078e00ff */
[----:B------:R-:W-:Y:S02]  /*7630*/  IMAD.MOV.U32 R29, RZ, RZ, R3 ;  /* 0x000000ffff1d7224 */ /* 0x000fe400078e0003 */
[----:B------:R-:W-:Y:S05]  /*7640*/  CALL.REL.NOINC `($__internal_14_$__cuda_sm70_shflsync_bfly_p) ;  /* 0x0000002000007944 */ /* 0x000fea0003c00000 */
[----:B-1----:R-:W-:Y:S01]  /*7650*/  IMAD.MOV.U32 R6, RZ, RZ, R29 ;  /* 0x000000ffff067224 */ /* 0x002fe200078e001d */
[----:B0-----:R-:W-:Y:S05]  /*7660*/  BRA `(.L_x_3586) ;  /* 0xffffd08000007947 */ /* 0x001fea000383ffff */
        .weak           $__internal_14_$__cuda_sm70_shflsync_bfly_p
        .type           $__internal_14_$__cuda_sm70_shflsync_bfly_p,@function
        .size           $__internal_14_$__cuda_sm70_shflsync_bfly_p,(.L_x_4320 - $__internal_14_$__cuda_sm70_shflsync_bfly_p)
$__internal_14_$__cuda_sm70_shflsync_bfly_p:
[----:B------:R-:W-:Y:S01]  /*7670*/  IMAD.MOV.U32 R151, RZ, RZ, 0x0 ;  /* 0x00000000ff977424 */ /* 0x000fe200078e00ff */
[----:B------:R-:W-:Y:S04]  /*7680*/  WARPSYNC R154 ;  /* 0x0000009a00007348 */ /* 0x000fe80003800000 */
[----:B------:R0:W1:Y:S01]  /*7690*/  SHFL.BFLY PT, R29, R29, R152, R153 ;  /* 0x0c0000981d1d7389 */ /* 0x00006200000e0099 */
[----:B------:R-:W-:Y:S05]  /*76a0*/  RET.REL.NODEC R150 `(_ZN4mmha33masked_multihead_attention_kernelItLi160ELi256ELi2ELi32ELi128ELb0ELb0EEEv26Multihead_attention_paramsIT_XT5_EE) ;  /* 0xffff895096007950 */ /* 0x000fea0003c3ffff */
.L_x_3587:
        /* <DEDUP_REMOVED lines=13> */
.L_x_4320:


//--------------------- .text._ZN4mmha33masked_multihead_attention_kernelItLi160ELi256ELi4ELi32ELi64ELb0ELb0EEEv26Multihead_attention_paramsIT_XT5_EE --------------------------
	.section	.text._ZN4mmha33masked_multihead_attention_kernelItLi160ELi256ELi4ELi32ELi64ELb0ELb0EEEv26Multihead_attention_paramsIT_XT5_EE,"ax",@progbits
	.sectioninfo	@"SHI_REGISTERS=96"
	.align	128
        .global         _ZN4mmha33masked_multihead_attention_kernelItLi160ELi256ELi4ELi32ELi64ELb0ELb0EEEv26Multihead_attention_paramsIT_XT5_EE
        .type           _ZN4mmha33masked_multihead_attention_kernelItLi160ELi256ELi4ELi32ELi64ELb0ELb0EEEv26Multihead_attention_paramsIT_XT5_EE,@function
        .size           _ZN4mmha33masked_multihead_attention_kernelItLi160ELi256ELi4ELi32ELi64ELb0ELb0EEEv26Multihead_attention_paramsIT_XT5_EE,(.L_x_4321 - _ZN4mmha33masked_multihead_attention_kernelItLi160ELi256ELi4ELi32ELi64ELb0ELb0EEEv26Multihead_attention_paramsIT_XT5_EE)
        .other          _ZN4mmha33masked_multihead_attention_kernelItLi160ELi256ELi4ELi32ELi64ELb0ELb0EEEv26Multihead_attention_paramsIT_XT5_EE,@"STO_CUDA_ENTRY STV_DEFAULT"
_ZN4mmha33masked_multihead_attention_kernelItLi160ELi256ELi4ELi32ELi64ELb0ELb0EEEv26Multihead_attention_paramsIT_XT5_EE:
.text._ZN4mmha33masked_multihead_attention_kernelItLi160ELi256ELi4ELi32ELi64ELb0ELb0EEEv26Multihead_attention_paramsIT_XT5_EE:
        /* <DEDUP_REMOVED lines=11> */
.L_x_3588:
        /* <DEDUP_REMOVED lines=53> */
[----:B-1----:R-:W-:-:S04]  /*0400*/  IMAD R19, R29, c[0x0][0x1d8], R22 ;  /* 0x000076001d137a24 */ /* 0x002fc800078e0216 */
[----:B------:R-:W-:Y:S02]  /*0410*/  IMAD R43, R19, 0xa0, RZ ;  /* 0x000000a0132b7824 */ /* 0x000fe400078e02ff */
[----:B------:R-:W-:Y:S02]  /*0420*/  IMAD.SHL.U32 R26, R23, 0x8, RZ ;  /* 0x00000008171a7824 */ /* 0x000fe400078e00ff */
[----:B------:R-:W-:Y:S01]  /*0430*/  IMAD R31, R20, c[0x0][0x24c], RZ ;  /* 0x00009300141f7a24 */ /* 0x000fe200078e02ff */
[----:B------:R-:W-:Y:S01]  /*0440*/  ISETP.NE.AND P1, PT, R0, c[0x0][0x258], PT ;  /* 0x0000960000007a0c */ /* 0x000fe20003f25270 */
        /* <DEDUP_REMOVED lines=9> */
[----:B------:R-:W-:Y:S01]  /*04e0*/  ISETP.GT.U32.AND P0, PT, R7, R18, PT ;  /* 0x000000120700720c */ /* 0x000fe20003f04070 */
[----:B------:R-:W-:Y:S01]  /*04f0*/  IMAD R5, R22, 0xa0, RZ ;  /* 0x000000a016057824 */ /* 0x000fe200078e02ff */
[----:B------:R-:W-:-:S11]  /*0500*/  ISETP.GE.AND P2, PT, R25, RZ, PT ;  /* 0x000000ff1900720c */ /* 0x000fd60003f46270 */
[----:B------:R-:W-:-:S05]  /*0510*/  @!P0 IMAD.IADD R18, R18, 0x1, -R7 ;  /* 0x0000000112128824 */ /* 0x000fca00078e0a07 */
[----:B------:R-:W-:Y:S01]  /*0520*/  ISETP.GT.U32.AND P0, PT, R7, R18, PT ;  /* 0x000000120700720c */ /* 0x000fe20003f04070 */
[----:B------:R-:W-:-:S05]  /*0530*/  IMAD R4, R29, c[0x0][0x1c8], R5 ;  /* 0x000072001d047a24 */ /* 0x000fca00078e0205 */
[----:B------:R-:W-:Y:S01]  /*0540*/  SEL R17, R43, R4, !P3 ;  /* 0x000000042b117207 */ /* 0x000fe20005800000 */
[----:B------:R-:W-:Y:S01]  /*0550*/  IMAD.IADD R5, R5, 0x1, R26 ;  /* 0x0000000105057824 */ /* 0x000fe200078e021a */
[----:B------:R-:W-:-:S05]  /*0560*/  IADD3 R16, R25, -c[0x0][0x1d4], R20 ;  /* 0x8000750019107a10 */ /* 0x000fca0007ffe014 */
[----:B------:R-:W-:Y:S01]  /*0570*/  @!P0 IMAD.IADD R18, R18, 0x1, -R7 ;  /* 0x0000000112128824 */ /* 0x000fe200078e0a07 */
[----:B------:R-:W-:Y:S01]  /*0580*/  ISETP.NE.AND P0, PT, RZ, c[0x0][0x1d4], PT ;  /* 0x00007500ff007a0c */ /* 0x000fe20003f05270 */
[----:B------:R-:W-:Y:S02]  /*0590*/  IMAD.IADD R11, R26, 0x1, R17 ;  /* 0x000000011a0b7824 */ /* 0x000fe400078e0211 */
        /* <DEDUP_REMOVED lines=42> */
.L_x_3590:
[----:B------:R-:W-:Y:S05]  /*0840*/  BSYNC B0 ;  /* 0x0000000000007941 */ /* 0x000fea0003800000 */
.L_x_3589:
        /* <DEDUP_REMOVED lines=13> */
.L_x_3592:
[----:B------:R-:W-:-:S04]  /*0920*/  IADD3 R2, P0, R11, c[0x0][0x178], RZ ;  /* 0x00005e000b027a10 */ /* 0x000fc80007f1e0ff */
[----:B------:R-:W-:Y:S02]  /*0930*/  LEA.HI.X.SX32 R3, R11, c[0x0][0x17c], 0x1, P0 ;  /* 0x00005f000b037a11 */ /* 0x000fe400000f0eff */
[----:B------:R-:W2:Y:S04]  /*0940*/  LDG.E R11, [R30.64] ;  /* 0x000000241e0b7981 */ /* 0x000ea8000c1e1900 */
[----:B------:R-:W3:Y:S02]  /*0950*/  LDG.E.64 R2, [R2.64] ;  /* 0x0000002402027981 */ /* 0x000ee4000c1e1b00 */
[C---:B---3--:R-:W-:Y:S02]  /*0960*/  PRMT R7, R2.reuse, 0x9910, RZ ;  /* 0x0000991002077816 */ /* 0x048fe400000000ff */
[----:B------:R-:W-:Y:S01]  /*0970*/  PRMT R13, R3, 0x9910, RZ ;  /* 0x00009910030d7816 */ /* 0x000fe200000000ff */
[----:B------:R0:W-:Y:S01]  /*0980*/  I2F.S8 R4, R2 ;  /* 0x0000000200047306 */ /* 0x0001e20000001400 */
[----:B------:R-:W-:-:S02]  /*0990*/  SHF.R.U64 R12, R2, 0x10, R3 ;  /* 0x00000010020c7819 */ /* 0x000fc40000001203 */
        /* <DEDUP_REMOVED lines=26> */
.L_x_3593:
[----:B------:R-:W-:Y:S05]  /*0b40*/  BSYNC B0 ;  /* 0x0000000000007941 */ /* 0x000fea0003800000 */
.L_x_3591:
[C---:B------:R-:W-:Y:S02]  /*0b50*/  ISETP.GT.AND P4, PT, R23.reuse, 0x1f, PT ;  /* 0x0000001f1700780c */ /* 0x040fe40003f84270 */
[----:B------:R-:W-:Y:S01]  /*0b60*/  ISETP.EQ.U32.AND P0, PT, RZ, c[0x0][0x240], PT ;  /* 0x00009000ff007a0c */ /* 0x000fe20003f02070 */
[----:B------:R-:W-:Y:S01]  /*0b70*/  CS2R R12, SRZ ;  /* 0x00000000000c7805 */ /* 0x000fe2000001ff00 */
[----:B------:R-:W-:Y:S01]  /*0b80*/  ISETP.GT.AND P3, PT, R23, 0x13, PT ;  /* 0x000000131700780c */ /* 0x000fe20003f64270 */
[----:B------:R-:W-:Y:S01]  /*0b90*/  CS2R R14, SRZ ;  /* 0x00000000000e7805 */ /* 0x000fe2000001ff00 */
[----:B------:R-:W-:-:S02]  /*0ba0*/  ISETP.EQ.U32.AND P2, PT, RZ, c[0x0][0x180], PT ;  /* 0x00006000ff007a0c */ /* 0x000fc40003f42070 */
[----:B------:R-:W-:Y:S02]  /*0bb0*/  ISETP.EQ.U32.AND P1, PT, RZ, c[0x0][0x170], PT ;  /* 0x00005c00ff007a0c */ /* 0x000fe40003f22070 */
        /* <DEDUP_REMOVED lines=9> */
[-C--:B------:R-:W-:Y:S01]  /*0c50*/  @!P1 IMAD.WIDE R2, R5, R0.reuse, c[0x0][0x170] ;  /* 0x00005c0005029625 */ /* 0x080fe200078e0200 */
[----:B------:R-:W2:Y:S03]  /*0c60*/  @!P2 LDG.E.128 R8, [R44.64] ;  /* 0x000000242c08a981 */ /* 0x000ea6000c1e1d00 */
[----:B------:R-:W-:Y:S01]  /*0c70*/  @!P0 IMAD R5, R7, 0xa0, R26 ;  /* 0x000000a007058824 */ /* 0x000fe200078e021a */
[----:B------:R0:W3:Y:S01]  /*0c80*/  @!P1 LDG.E.128 R12, [R2.64] ;  /* 0x00000024020c9981 */ /* 0x0000e2000c1e1d00 */
[----:B------:R-:W-:Y:S02]  /*0c90*/  ISETP.NE.U32.AND P1, PT, RZ, c[0x0][0x1f8], PT ;  /* 0x00007e00ff007a0c */ /* 0x000fe40003f25070 */
[----:B------:R-:W-:Y:S02]  /*0ca0*/  @!P0 IMAD.WIDE R4, R5, R0, c[0x0][0x230] ;  /* 0x00008c0005048625 */ /* 0x000fe400078e0200 */
[----:B------:R-:W-:-:S04]  /*0cb0*/  ISETP.NE.AND.EX P1, PT, RZ, c[0x0][0x1fc], PT, P1 ;  /* 0x00007f00ff007a0c */ /* 0x000fc80003f25310 */
[----:B------:R-:W4:Y:S01]  /*0cc0*/  @!P0 LDG.E.128 R4, [R4.64] ;  /* 0x0000002404048981 */ /* 0x000f22000c1e1d00 */
[----:B0-----:R-:W0:Y:S01]  /*0cd0*/  LDC.U8 R3, c[0x0][0x1e4] ;  /* 0x00007900ff037b82 */ /* 0x001e220000000000 */
[----:B------:R-:W-:Y:S01]  /*0ce0*/  ISETP.LT.AND P3, PT, RZ, c[0x0][0x1e0], PT ;  /* 0x00007800ff007a0c */ /* 0x000fe20003f61270 */
[----:B------:R-:W-:-:S06]  /*0cf0*/  IMAD.MOV.U32 R2, RZ, RZ, RZ ;  /* 0x000000ffff027224 */ /* 0x000fcc00078e00ff */
        /* <DEDUP_REMOVED lines=76> */
.L_x_3596:
        /* <DEDUP_REMOVED lines=145> */
.L_x_3600:
[----:B------:R-:W-:Y:S05]  /*1ad0*/  BSYNC B1 ;  /* 0x0000000000017941 */ /* 0x000fea0003800000 */
.L_x_3599:
[----:B------:R-:W-:Y:S02]  /*1ae0*/  LOP3.LUT R10, R33, 0xffff, RZ, 0xc0, !PT ;  /* 0x0000ffff210a7812 */ /* 0x000fe400078ec0ff */
[----:B------:R-:W-:Y:S02]  /*1af0*/  LOP3.LUT R8, R37, 0xffff, RZ, 0xc0, !PT ;  /* 0x0000ffff25087812 */ /* 0x000fe400078ec0ff */
[----:B------:R-:W-:Y:S01]  /*1b00*/  PRMT R12, R39, 0x7732, RZ ;  /* 0x00007732270c7816 */ /* 0x000fe200000000ff */
[----:B------:R-:W-:Y:S01]  /*1b10*/  IMAD.WIDE.U32 R10, R10, 0x10000, RZ ;  /* 0x000100000a0a7825 */ /* 0x000fe200078e00ff */
[C---:B------:R-:W-:Y:S02]  /*1b20*/  PRMT R13, R38.reuse, 0x7732, RZ ;  /* 0x00007732260d7816 */ /* 0x040fe400000000ff */
[----:B------:R-:W-:Y:S01]  /*1b30*/  PRMT R21, R38, 0x5410, R39 ;  /* 0x0000541026157816 */ /* 0x000fe20000000027 */
[----:B------:R-:W-:Y:S01]  /*1b40*/  IMAD.WIDE.U32 R8, R8, 0x10000, RZ ;  /* 0x0001000008087825 */ /* 0x000fe200078e00ff */
[----:B------:R-:W-:-:S02]  /*1b50*/  LOP3.LUT R14, R10, 0xffff, R32, 0xf8, !PT ;  /* 0x0000ffff0a0e7812 */ /* 0x000fc400078ef820 */
[----:B------:R-:W-:Y:S02]  /*1b60*/  PRMT R15, R34, 0x5410, R35 ;  /* 0x00005410220f7816 */ /* 0x000fe40000000023 */
[----:B------:R-:W-:Y:S02]  /*1b70*/  PRMT R10, R37, 0x7732, RZ ;  /* 0x00007732250a7816 */ /* 0x000fe400000000ff */
[----:B------:R-:W-:Y:S02]  /*1b80*/  LOP3.LUT R9, R21, R9, RZ, 0xfc, !PT ;  /* 0x0000000915097212 */ /* 0x000fe400078efcff */
[----:B------:R-:W-:Y:S02]  /*1b90*/  PRMT R49, R13, 0x5410, R12 ;  /* 0x000054100d317816 */ /* 0x000fe4000000000c */
[----:B------:R-:W-:Y:S02]  /*1ba0*/  PRMT R20, R35, 0x7732, RZ ;  /* 0x0000773223147816 */ /* 0x000fe400000000ff */
[----:B------:R-:W-:-:S02]  /*1bb0*/  PRMT R12, R33, 0x7732, RZ ;  /* 0x00007732210c7816 */ /* 0x000fc400000000ff */
[----:B------:R-:W-:Y:S02]  /*1bc0*/  PRMT R21, R34, 0x7732, RZ ;  /* 0x0000773222157816 */ /* 0x000fe400000000ff */
[----:B------:R-:W-:Y:S01]  /*1bd0*/  PRMT R24, R32, 0x7732, RZ ;  /* 0x0000773220187816 */ /* 0x000fe200000000ff */
[----:B------:R-:W-:Y:S01]  /*1be0*/  IMAD.WIDE.U32 R12, R12, 0x10000, RZ ;  /* 0x000100000c0c7825 */ /* 0x000fe200078e00ff */
[----:B------:R-:W-:Y:S02]  /*1bf0*/  LOP3.LUT R15, R15, R11, RZ, 0xfc, !PT ;  /* 0x0000000b0f0f7212 */ /* 0x000fe400078efcff */
[----:B------:R-:W-:Y:S01]  /*1c00*/  PRMT R45, R36, 0x7732, RZ ;  /* 0x00007732242d7816 */ /* 0x000fe200000000ff */
[----:B------:R-:W-:Y:S01]  /*1c10*/  IMAD.WIDE.U32 R10, R10, 0x10000, RZ ;  /* 0x000100000a0a7825 */ /* 0x000fe200078e00ff */
[----:B------:R-:W-:Y:S02]  /*1c20*/  PRMT R47, R21, 0x5410, R20 ;  /* 0x00005410152f7816 */ /* 0x000fe40000000014 */
[----:B------:R-:W-:Y:S01]  /*1c30*/  LOP3.LUT R8, R8, 0xffff, R36, 0xf8, !PT ;  /* 0x0000ffff08087812 */ /* 0x000fe200078ef824 */
[----:B------:R-:W-:Y:S01]  /*1c40*/  IMAD.MOV.U32 R21, RZ, RZ, R24 ;  /* 0x000000ffff157224 */ /* 0x000fe200078e0018 */
[----:B------:R-:W-:-:S02]  /*1c50*/  LOP3.LUT R11, R49, R11, RZ, 0xfc, !PT ;  /* 0x0000000b310b7212 */ /* 0x000fc400078efcff */
[----:B------:R-:W-:Y:S01]  /*1c60*/  LOP3.LUT R10, R10, R45, RZ, 0xfc, !PT ;  /* 0x0000002d0a0a7212 */ /* 0x000fe200078efcff */
[----:B------:R0:W-:Y:S01]  /*1c70*/  STS.64 [R7], R8 ;  /* 0x0000000807007388 */ /* 0x0001e20000000a00 */
[----:B------:R-:W-:Y:S02]  /*1c80*/  LOP3.LUT R13, R47, R13, RZ, 0xfc, !PT ;  /* 0x0000000d2f0d7212 */ /* 0x000fe400078efcff */
[----:B------:R-:W-:Y:S01]  /*1c90*/  LOP3.LUT R12, R12, R21, RZ, 0xfc, !PT ;  /* 0x000000150c0c7212 */ /* 0x000fe200078efcff */
[----:B------:R0:W-:Y:S04]  /*1ca0*/  STS.64 [R5], R10 ;  /* 0x0000000a05007388 */ /* 0x0001e80000000a00 */
[----:B------:R0:W-:Y:S04]  /*1cb0*/  STS.64 [R4], R14 ;  /* 0x0000000e04007388 */ /* 0x0001e80000000a00 */
[----:B------:R0:W-:Y:S02]  /*1cc0*/  STS.64 [R6], R12 ;  /* 0x0000000c06007388 */ /* 0x0001e40000000a00 */
.L_x_3598:
[----:B------:R-:W-:Y:S05]  /*1cd0*/  BSYNC B0 ;  /* 0x0000000000007941 */ /* 0x000fea0003800000 */
.L_x_3597:
[----:B------:R-:W-:Y:S06]  /*1ce0*/  BAR.SYNC.DEFER_BLOCKING 0x0 ;  /* 0x0000000000007b1d */ /* 0x000fec0000010000 */
[----:B0-----:R0:W1:Y:S04]  /*1cf0*/  @P6 LDS.128 R32, [R0] ;  /* 0x0000000000206984 */ /* 0x0010680000000c00 */
[----:B------:R0:W2:Y:S04]  /*1d00*/  @P6 LDS.128 R36, [R3] ;  /* 0x0000000003246984 */ /* 0x0000a80000000c00 */
[----:B------:R-:W-:Y:S06]  /*1d10*/  BAR.SYNC.DEFER_BLOCKING 0x0 ;  /* 0x0000000000007b1d */ /* 0x000fec0000010000 */
[----:B------:R-:W-:Y:S05]  /*1d20*/  BRA `(.L_x_3595) ;  /* 0x0000063000007947 */ /* 0x000fea0003800000 */
.L_x_3594:
        /* <DEDUP_REMOVED lines=98> */
.L_x_3601:
[----:B------:R-:W-:Y:S05]  /*2350*/  BSYNC B0 ;  /* 0x0000000000007941 */ /* 0x000fea0003800000 */
.L_x_3595:
        /* <DEDUP_REMOVED lines=21> */
.L_x_3651:
        /* <DEDUP_REMOVED lines=9> */
.L_x_3652:
[----:B-1----:R-:W-:Y:S02]  /*2540*/  FADD.FTZ R0, R51, R4 ;  /* 0x0000000433007221 */ /* 0x002fe40000010000 */
.L_x_3603:
[----:B------:R-:W-:Y:S05]  /*2550*/  BSYNC B0 ;  /* 0x0000000000007941 */ /* 0x000fea0003800000 */
.L_x_3602:
        /* <DEDUP_REMOVED lines=16> */
.L_x_3607:
[----:B------:R3:W-:Y:S02]  /*2660*/  STS [R6.X4+0x210], R3 ;  /* 0x0002100306007388 */ /* 0x0007e40000004800 */
.L_x_3606:
        /* <DEDUP_REMOVED lines=18> */
[----:B------:R-:W-:Y:S01]  /*2790*/  IMAD.IADD R0, R23, 0x1, -R0 ;  /* 0x0000000117007824 */ /* 0x000fe200078e0a00 */
[----:B------:R-:W-:Y:S01]  /*27a0*/  IADD3 R57, R57, c[0x0][0x210], RZ ;  /* 0x0000840039397a10 */ /* 0x000fe20007ffe0ff */
[----:B------:R-:W-:Y:S02]  /*27b0*/  IMAD R55, R55, 0xa0, RZ ;  /* 0x000000a037377824 */ /* 0x000fe400078e02ff */
[----:B------:R-:W-:Y:S01]  /*27c0*/  IMAD.SHL.U32 R48, R0, 0x2, RZ ;  /* 0x0000000200307824 */ /* 0x000fe200078e00ff */
[----:B---3--:R0:W3:Y:S03]  /*27d0*/  LDS R6, [R0.X4+0x10] ;  /* 0x0000100000067984 */ /* 0x0080e60000004800 */
[----:B------:R-:W-:Y:S01]  /*27e0*/  IMAD R53, R5, c[0x0][0x1d4], R48 ;  /* 0x0000750005357a24 */ /* 0x000fe200078e0230 */
[----:B------:R0:W4:Y:S04]  /*27f0*/  LDS R7, [R0.X4+0x20] ;  /* 0x0000200000077984 */ /* 0x0001280000004800 */
        /* <DEDUP_REMOVED lines=31> */
.L_x_3614:
[----:B------:R-:W-:Y:S01]  /*29f0*/  IABS R50, c[0x0][0x1d4] ;  /* 0x0000750000327a13 */ /* 0x000fe20000000000 */
[----:B------:R-:W-:Y:S01]  /*2a00*/  IMAD.MOV.U32 R48, RZ, RZ, RZ ;  /* 0x000000ffff307224 */ /* 0x000fe200078e00ff */
[----:B------:R-:W-:-:S02]  /*2a10*/  ISETP.GE.AND P1, PT, R54, RZ, PT ;  /* 0x000000ff3600720c */ /* 0x000fc40003f26270 */
[----:B------:R-:W2:Y:S01]  /*2a20*/  I2F.RP R51, R50 ;  /* 0x0000003200337306 */ /* 0x000ea20000209400 */
[----:B------:R-:W-:-:S04]  /*2a30*/  ISETP.GE.AND P2, PT, R54, R25, PT ;  /* 0x000000193600720c */ /* 0x000fc80003f46270 */
[----:B------:R-:W-:-:S03]  /*2a40*/  SEL R58, R58, RZ, P2 ;  /* 0x000000ff3a3a7207 */ /* 0x000fc60001000000 */
[----:B--2---:R-:W2:Y:S02]  /*2a50*/  MUFU.RCP R51, R51 ;  /* 0x0000003300337308 */ /* 0x004ea40000001000 */
[----:B--2---:R-:W-:-:S06]  /*2a60*/  IADD3 R80, R51, 0xffffffe, RZ ;  /* 0x0ffffffe33507810 */ /* 0x004fcc0007ffe0ff */
[----:B------:R-:W2:Y:S02]  /*2a70*/  F2I.FTZ.U32.TRUNC.NTZ R49, R80 ;  /* 0x0000005000317305 */ /* 0x000ea4000021f000 */
[----:B--2---:R-:W-:-:S04]  /*2a80*/  IMAD.MOV R86, RZ, RZ, -R49 ;  /* 0x000000ffff567224 */ /* 0x004fc800078e0a31 */
[----:B------:R-:W-:-:S04]  /*2a90*/  IMAD R86, R86, R50, RZ ;  /* 0x0000003256567224 */ /* 0x000fc800078e02ff */
[----:B------:R-:W-:Y:S01]  /*2aa0*/  IMAD.HI.U32 R48, R49, R86, R48 ;  /* 0x0000005631307227 */ /* 0x000fe200078e0030 */
[----:B------:R-:W-:-:S05]  /*2ab0*/  IABS R49, R54 ;  /* 0x0000003600317213 */ /* 0x000fca0000000000 */
        /* <DEDUP_REMOVED lines=11> */
[----:B------:R-:W-:-:S04]  /*2b70*/  IADD3 R48, R86, c[0x0][0x1d4], RZ ;  /* 0x0000750056307a10 */ /* 0x000fc80007ffe0ff */
[C---:B------:R-:W-:Y:S01]  /*2b80*/  IADD3 R51, R48.reuse, c[0x0][0x1d4], RZ ;  /* 0x0000750030337a10 */ /* 0x040fe20007ffe0ff */
[----:B------:R-:W-:-:S04]  /*2b90*/  IMAD.SHL.U32 R50, R48, 0x8, RZ ;  /* 0x0000000830327824 */ /* 0x000fc800078e00ff */
[----:B------:R-:W-:Y:S01]  /*2ba0*/  IMAD.SHL.U32 R80, R51, 0x8, RZ ;  /* 0x0000000833507824 */ /* 0x000fe200078e00ff */
[----:B------:R-:W-:-:S13]  /*2bb0*/  ISETP.GE.OR P3, PT, R50, R55, P0 ;  /* 0x000000373200720c */ /* 0x000fda0000766670 */
[----:B------:R-:W-:-:S04]  /*2bc0*/  @!P3 IADD3 R49, P1, R53, R50, RZ ;  /* 0x000000323531b210 */ /* 0x000fc80007f3e0ff */
[----:B------:R-:W-:Y:S02]  /*2bd0*/  @!P3 LEA.HI.X.SX32 R50, R50, R56, 0x1, P1 ;  /* 0x000000383232b211 */ /* 0x000fe400008f0eff */
[----:B------:R-:W-:-:S04]  /*2be0*/  @!P3 LEA R48, P1, R49, c[0x0][0x198], 0x1 ;  /* 0x000066003130ba11 */ /* 0x000fc800078208ff */
[----:B------:R-:W-:Y:S02]  /*2bf0*/  @!P3 LEA.HI.X R49, R49, c[0x0][0x19c], R50, 0x1, P1 ;  /* 0x000067003131ba11 */ /* 0x000fe400008f0c32 */
[----:B------:R-:W-:Y:S02]  /*2c00*/  ISETP.GE.OR P1, PT, R80, R55, P0 ;  /* 0x000000375000720c */ /* 0x000fe40000726670 */
[----:B------:R-:W-:Y:S01]  /*2c10*/  IADD3 R50, R51, c[0x0][0x1d4], RZ ;  /* 0x0000750033327a10 */ /* 0x000fe20007ffe0ff */
[----:B------:R2:W3:Y:S01]  /*2c20*/  @!P3 LDG.E R58, [R48.64] ;  /* 0x00000024303ab981 */ /* 0x0004e2000c1e1900 */
[----:B------:R-:W-:-:S03]  /*2c30*/  SEL R59, R59, RZ, P2 ;  /* 0x000000ff3b3b7207 */ /* 0x000fc60001000000 */
[----:B------:R-:W-:-:S05]  /*2c40*/  IMAD.SHL.U32 R88, R50, 0x8, RZ ;  /* 0x0000000832587824 */ /* 0x000fca00078e00ff */
[----:B------:R-:W-:Y:S02]  /*2c50*/  ISETP.GE.OR P3, PT, R88, R55, P0 ;  /* 0x000000375800720c */ /* 0x000fe40000766670 */
[----:B------:R-:W-:-:S04]  /*2c60*/  @!P1 IADD3 R51, P4, R53, R80, RZ ;  /* 0x0000005035339210 */ /* 0x000fc80007f9e0ff */
[----:B------:R-:W-:Y:S02]  /*2c70*/  @!P1 LEA.HI.X.SX32 R80, R80, R56, 0x1, P4 ;  /* 0x0000003850509211 */ /* 0x000fe400020f0eff */
[----:B------:R-:W-:-:S04]  /*2c80*/  @!P1 LEA R50, P4, R51, c[0x0][0x198], 0x1 ;  /* 0x0000660033329a11 */ /* 0x000fc800078808ff */
[----:B------:R-:W-:-:S05]  /*2c90*/  @!P1 LEA.HI.X R51, R51, c[0x0][0x19c], R80, 0x1, P4 ;  /* 0x0000670033339a11 */ /* 0x000fca00020f0c50 */
[----:B------:R4:W3:Y:S01]  /*2ca0*/  @!P1 LDG.E R59, [R50.64] ;  /* 0x00000024323b9981 */ /* 0x0008e2000c1e1900 */
[----:B------:R-:W-:Y:S02]  /*2cb0*/  @!P3 IADD3 R80, P1, R53, R88, RZ ;  /* 0x000000583550b210 */ /* 0x000fe40007f3e0ff */
[----:B------:R-:W-:Y:S02]  /*2cc0*/  SEL R60, R60, RZ, P2 ;  /* 0x000000ff3c3c7207 */ /* 0x000fe40001000000 */
[----:B--2---:R-:W-:Y:S02]  /*2cd0*/  @!P3 LEA.HI.X.SX32 R49, R88, R56, 0x1, P1 ;  /* 0x000000385831b211 */ /* 0x004fe400008f0eff */
[----:B------:R-:W-:-:S04]  /*2ce0*/  @!P3 LEA R48, P1, R80, c[0x0][0x198], 0x1 ;  /* 0x000066005030ba11 */ /* 0x000fc800078208ff */
[----:B------:R-:W-:Y:S01]  /*2cf0*/  @!P3 LEA.HI.X R49, R80, c[0x0][0x19c], R49, 0x1, P1 ;  /* 0x000067005031ba11 */ /* 0x000fe200008f0c31 */
[----:B------:R-:W-:-:S04]  /*2d00*/  IMAD.MOV.U32 R80, RZ, RZ, c[0x0][0x1d4] ;  /* 0x00007500ff507624 */ /* 0x000fc800078e00ff */
[----:B------:R-:W-:Y:S01]  /*2d10*/  IMAD R90, R80, 0x4, R86 ;  /* 0x00000004505a7824 */ /* 0x000fe200078e0256 */
[----:B------:R2:W3:Y:S01]  /*2d20*/  @!P3 LDG.E R60, [R48.64] ;  /* 0x00000024303cb981 */ /* 0x0004e2000c1e1900 */
[----:B------:R-:W-:Y:S02]  /*2d30*/  SEL R61, R61, RZ, P2 ;  /* 0x000000ff3d3d7207 */ /* 0x000fe40001000000 */
[----:B------:R-:W-:-:S05]  /*2d40*/  IMAD.SHL.U32 R88, R90, 0x8, RZ ;  /* 0x000000085a587824 */ /* 0x000fca00078e00ff */
[----:B------:R-:W-:Y:S02]  /*2d50*/  ISETP.GE.OR P1, PT, R88, R55, P0 ;  /* 0x000000375800720c */ /* 0x000fe40000726670 */
[----:B--2---:R-:W-:-:S11]  /*2d60*/  IADD3 R48, R90, c[0x0][0x1d4], RZ ;  /* 0x000075005a307a10 */ /* 0x004fd60007ffe0ff */
[----:B----4-:R-:W-:-:S04]  /*2d70*/  @!P1 IADD3 R51, P3, R53, R88, RZ ;  /* 0x0000005835339210 */ /* 0x010fc80007f7e0ff */
[----:B------:R-:W-:Y:S02]  /*2d80*/  @!P1 LEA.HI.X.SX32 R88, R88, R56, 0x1, P3 ;  /* 0x0000003858589211 */ /* 0x000fe400018f0eff */
[----:B------:R-:W-:-:S04]  /*2d90*/  @!P1 LEA R50, P3, R51, c[0x0][0x198], 0x1 ;  /* 0x0000660033329a11 */ /* 0x000fc800078608ff */
[----:B------:R-:W-:Y:S01]  /*2da0*/  @!P1 LEA.HI.X R51, R51, c[0x0][0x19c], R88, 0x1, P3 ;  /* 0x0000670033339a11 */ /* 0x000fe200018f0c58 */
[----:B------:R-:W-:-:S04]  /*2db0*/  IMAD.SHL.U32 R88, R48, 0x8, RZ ;  /* 0x0000000830587824 */ /* 0x000fc800078e00ff */
[----:B------:R2:W4:Y:S01]  /*2dc0*/  @!P1 LDG.E R61, [R50.64] ;  /* 0x00000024323d9981 */ /* 0x000522000c1e1900 */
[----:B------:R-:W-:Y:S02]  /*2dd0*/  ISETP.GE.OR P1, PT, R88, R55, P0 ;  /* 0x000000375800720c */ /* 0x000fe40000726670 */
[----:B------:R-:W-:Y:S02]  /*2de0*/  IADD3 R48, R48, c[0x0][0x1d4], RZ ;  /* 0x0000750030307a10 */ /* 0x000fe40007ffe0ff */
[----:B------:R-:W-:-:S03]  /*2df0*/  SEL R62, R62, RZ, P2 ;  /* 0x000000ff3e3e7207 */ /* 0x000fc60001000000 */
[----:B------:R-:W-:-:S06]  /*2e00*/  IMAD.SHL.U32 R90, R48, 0x8, RZ ;  /* 0x00000008305a7824 */ /* 0x000fcc00078e00ff */
[----:B------:R-:W-:-:S04]  /*2e10*/  @!P1 IADD3 R49, P3, R53, R88, RZ ;  /* 0x0000005835319210 */ /* 0x000fc80007f7e0ff */
[----:B------:R-:W-:Y:S02]  /*2e20*/  @!P1 LEA.HI.X.SX32 R88, R88, R56, 0x1, P3 ;  /* 0x0000003858589211 */ /* 0x000fe400018f0eff */
[----:B------:R-:W-:-:S04]  /*2e30*/  @!P1 LEA R48, P3, R49, c[0x0][0x198], 0x1 ;  /* 0x0000660031309a11 */ /* 0x000fc800078608ff */
[----:B------:R-:W-:Y:S02]  /*2e40*/  @!P1 LEA.HI.X R49, R49, c[0x0][0x19c], R88, 0x1, P3 ;  /* 0x0000670031319a11 */ /* 0x000fe400018f0c58 */
[----:B------:R-:W-:-:S03]  /*2e50*/  ISETP.GE.OR P3, PT, R90, R55, P0 ;  /* 0x000000375a00720c */ /* 0x000fc60000766670 */
[----:B------:R1:W3:Y:S01]  /*2e60*/  @!P1 LDG.E R62, [R48.64] ;  /* 0x00000024303e9981 */ /* 0x0002e2000c1e1900 */
[----:B------:R-:W-:-:S09]  /*2e70*/  SEL R63, R63, RZ, P2 ;  /* 0x000000ff3f3f7207 */ /* 0x000fd20001000000 */
[----:B--2---:R-:W-:-:S04]  /*2e80*/  @!P3 IADD3 R51, P1, R53, R90, RZ ;  /* 0x0000005a3533b210 */ /* 0x004fc80007f3e0ff */
[----:B------:R-:W-:Y:S01]  /*2e90*/  @!P3 LEA.HI.X.SX32 R88, R90, R56, 0x1, P1 ;  /* 0x000000385a58b211 */ /* 0x000fe200008f0eff */
[----:B------:R-:W-:Y:S01]  /*2ea0*/  IMAD R90, R80, 0x7, R86 ;  /* 0x00000007505a7824 */ /* 0x000fe200078e0256 */
[----:B------:R-:W-:-:S03]  /*2eb0*/  @!P3 LEA R50, P1, R51, c[0x0][0x198], 0x1 ;  /* 0x000066003332ba11 */ /* 0x000fc600078208ff */
[----:B------:R-:W-:Y:S01]  /*2ec0*/  IMAD.SHL.U32 R92, R90, 0x8, RZ ;  /* 0x000000085a5c7824 */ /* 0x000fe200078e00ff */
[----:B------:R-:W-:-:S04]  /*2ed0*/  @!P3 LEA.HI.X R51, R51, c[0x0][0x19c], R88, 0x1, P1 ;  /* 0x000067003333ba11 */ /* 0x000fc800008f0c58 */
[----:B------:R-:W-:Y:S01]  /*2ee0*/  ISETP.GE.OR P1, PT, R92, R55, P0 ;  /* 0x000000375c00720c */ /* 0x000fe20000726670 */
[----:B------:R2:W3:Y:S01]  /*2ef0*/  @!P3 LDG.E R63, [R50.64] ;  /* 0x00000024323fb981 */ /* 0x0004e2000c1e1900 */
[----:B------:R-:W-:Y:S02]  /*2f00*/  IADD3 R90, R90, c[0x0][0x1d4], RZ ;  /* 0x000075005a5a7a10 */ /* 0x000fe40007ffe0ff */
[----:B------:R-:W-:-:S09]  /*2f10*/  SEL R64, R64, RZ, P2 ;  /* 0x000000ff40407207 */ /* 0x000fd20001000000 */
[----:B------:R-:W-:-:S04]  /*2f20*/  @!P1 IADD3 R88, P3, R53, R92, RZ ;  /* 0x0000005c35589210 */ /* 0x000fc80007f7e0ff */
[----:B-1----:R-:W-:Y:S02]  /*2f30*/  @!P1 LEA.HI.X.SX32 R49, R92, R56, 0x1, P3 ;  /* 0x000000385c319211 */ /* 0x002fe400018f0eff */
[----:B------:R-:W-:-:S04]  /*2f40*/  @!P1 LEA R48, P3, R88, c[0x0][0x198], 0x1 ;  /* 0x0000660058309a11 */ /* 0x000fc800078608ff */
[----:B------:R-:W-:Y:S01]  /*2f50*/  @!P1 LEA.HI.X R49, R88, c[0x0][0x19c], R49, 0x1, P3 ;  /* 0x0000670058319a11 */ /* 0x000fe200018f0c31 */
[----:B------:R-:W-:-:S04]  /*2f60*/  IMAD.SHL.U32 R88, R90, 0x8, RZ ;  /* 0x000000085a587824 */ /* 0x000fc800078e00ff */
[----:B------:R1:W3:Y:S01]  /*2f70*/  @!P1 LDG.E R64, [R48.64] ;  /* 0x0000002430409981 */ /* 0x0002e2000c1e1900 */
[----:B------:R-:W-:Y:S02]  /*2f80*/  ISETP.GE.OR P1, PT, R88, R55, P0 ;  /* 0x000000375800720c */ /* 0x000fe40000726670 */
[----:B--2---:R-:W-:Y:S02]  /*2f90*/  IADD3 R50, R90, c[0x0][0x1d4], RZ ;  /* 0x000075005a327a10 */ /* 0x004fe40007ffe0ff */
        /* <DEDUP_REMOVED lines=9> */
[----:B-1----:R-:W-:-:S04]  /*3030*/  @!P3 IADD3 R49, P1, R53, R90, RZ ;  /* 0x0000005a3531b210 */ /* 0x002fc80007f3e0ff */
        /* <DEDUP_REMOVED lines=10> */
[----:B--2---:R-:W-:Y:S02]  /*30e0*/  @!P1 LEA.HI.X.SX32 R51, R92, R56, 0x1, P3 ;  /* 0x000000385c339211 */ /* 0x004fe400018f0eff */
[----:B------:R-:W-:-:S04]  /*30f0*/  @!P1 LEA R50, P3, R88, c[0x0][0x198], 0x1 ;  /* 0x0000660058329a11 */ /* 0x000fc800078608ff */
[----:B------:R-:W-:Y:S01]  /*3100*/  @!P1 LEA.HI.X R51, R88, c[0x0][0x19c], R51, 0x1, P3 ;  /* 0x0000670058339a11 */ /* 0x000fe200018f0c33 */
[----:B------:R-:W-:-:S04]  /*3110*/  IMAD.SHL.U32 R88, R90, 0x8, RZ ;  /* 0x000000085a587824 */ /* 0x000fc800078e00ff */
[----:B------:R2:W3:Y:S01]  /*3120*/  @!P1 LDG.E R67, [R50.64] ;  /* 0x0000002432439981 */ /* 0x0004e2000c1e1900 */
[----:B------:R-:W-:Y:S02]  /*3130*/  ISETP.GE.OR P1, PT, R88, R55, P0 ;  /* 0x000000375800720c */ /* 0x000fe40000726670 */
[----:B-1----:R-:W-:Y:S02]  /*3140*/  IADD3 R48, R90, c[0x0][0x1d4], RZ ;  /* 0x000075005a307a10 */ /* 0x002fe40007ffe0ff */
        /* <DEDUP_REMOVED lines=116> */
[----:B0-----:R-:W-:-:S09]  /*3890*/  SEL R0, R0, RZ, P2 ;  /* 0x000000ff00007207 */ /* 0x001fd20001000000 */
[----:B--2---:R-:W-:-:S04]  /*38a0*/  @!P3 IADD3 R51, P1, R53, R90, RZ ;  /* 0x0000005a3533b210 */ /* 0x004fc80007f3e0ff */
[----:B------:R-:W-:Y:S01]  /*38b0*/  @!P3 LEA.HI.X.SX32 R88, R90, R56, 0x1, P1 ;  /* 0x000000385a58b211 */ /* 0x000fe200008f0eff */
[----:B------:R-:W-:Y:S01]  /*38c0*/  IMAD R90, R80, 0x19, R86 ;  /* 0x00000019505a7824 */ /* 0x000fe200078e0256 */
[----:B------:R-:W-:-:S03]  /*38d0*/  @!P3 LEA R50, P1, R51, c[0x0][0x198], 0x1 ;  /* 0x000066003332ba11 */ /* 0x000fc600078208ff */
[----:B------:R-:W-:Y:S01]  /*38e0*/  IMAD.SHL.U32 R92, R90, 0x8, RZ ;  /* 0x000000085a5c7824 */ /* 0x000fe200078e00ff */
[----:B------:R-:W-:-:S04]  /*38f0*/  @!P3 LEA.HI.X R51, R51, c[0x0][0x19c], R88, 0x1, P1 ;  /* 0x000067003333ba11 */ /* 0x000fc800008f0c58 */
[----:B------:R-:W-:Y:S01]  /*3900*/  ISETP.GE.OR P1, PT, R92, R55, P0 ;  /* 0x000000375c00720c */ /* 0x000fe20000726670 */
[----:B------:R0:W2:Y:S01]  /*3910*/  @!P3 LDG.E R0, [R50.64] ;  /* 0x000000243200b981 */ /* 0x0000a2000c1e1900 */
[----:B------:R-:W-:Y:S02]  /*3920*/  IADD3 R90, R90, c[0x0][0x1d4], RZ ;  /* 0x000075005a5a7a10 */ /* 0x000fe40007ffe0ff */
[----:B------:R-:W-:-:S09]  /*3930*/  SEL R85, R85, RZ, P2 ;  /* 0x000000ff55557207 */ /* 0x000fd20001000000 */
[----:B------:R-:W-:-:S04]  /*3940*/  @!P1 IADD3 R88, P3, R53, R92, RZ ;  /* 0x0000005c35589210 */ /* 0x000fc80007f7e0ff */
[----:B-1----:R-:W-:Y:S02]  /*3950*/  @!P1 LEA.HI.X.SX32 R49, R92, R56, 0x1, P3 ;  /* 0x000000385c319211 */ /* 0x002fe400018f0eff */
[----:B------:R-:W-:-:S04]  /*3960*/  @!P1 LEA R48, P3, R88, c[0x0][0x198], 0x1 ;  /* 0x0000660058309a11 */ /* 0x000fc800078608ff */
[----:B------:R-:W-:Y:S01]  /*3970*/  @!P1 LEA.HI.X R49, R88, c[0x0][0x19c], R49, 0x1, P3 ;  /* 0x0000670058319a11 */ /* 0x000fe200018f0c31 */
[C---:B------:R-:W-:Y:S01]  /*3980*/  IMAD.SHL.U32 R88, R90.reuse, 0x8, RZ ;  /* 0x000000085a587824 */ /* 0x040fe200078e00ff */
[----:B0-----:R-:W-:-:S03]  /*3990*/  IADD3 R50, R90, c[0x0][0x1d4], RZ ;  /* 0x000075005a327a10 */ /* 0x001fc60007ffe0ff */
[----:B------:R0:W2:Y:S01]  /*39a0*/  @!P1 LDG.E R85, [R48.64] ;  /* 0x0000002430559981 */ /* 0x0000a2000c1e1900 */
[----:B------:R-:W-:Y:S01]  /*39b0*/  ISETP.GE.OR P3, PT, R88, R55, P0 ;  /* 0x000000375800720c */ /* 0x000fe20000766670 */
[----:B------:R-:W-:Y:S01]  /*39c0*/  IMAD.SHL.U32 R90, R50, 0x8, RZ ;  /* 0x00000008325a7824 */ /* 0x000fe200078e00ff */
[----:B------:R-:W-:-:S11]  /*39d0*/  SEL R78, R78, RZ, P2 ;  /* 0x000000ff4e4e7207 */ /* 0x000fd60001000000 */
[----:B------:R-:W-:-:S04]  /*39e0*/  @!P3 IADD3 R51, P1, R53, R88, RZ ;  /* 0x000000583533b210 */ /* 0x000fc80007f3e0ff */
[----:B------:R-:W-:Y:S02]  /*39f0*/  @!P3 LEA.HI.X.SX32 R88, R88, R56, 0x1, P1 ;  /* 0x000000385858b211 */ /* 0x000fe400008f0eff */
[----:B------:R-:W-:-:S04]  /*3a00*/  @!P3 LEA R50, P1, R51, c[0x0][0x198], 0x1 ;  /* 0x000066003332ba11 */ /* 0x000fc800078208ff */
[----:B------:R-:W-:Y:S02]  /*3a10*/  @!P3 LEA.HI.X R51, R51, c[0x0][0x19c], R88, 0x1, P1 ;  /* 0x000067003333ba11 */ /* 0x000fe400008f0c58 */
[----:B------:R-:W-:-:S03]  /*3a20*/  ISETP.GE.OR P1, PT, R90, R55, P0 ;  /* 0x000000375a00720c */ /* 0x000fc60000726670 */
[----:B------:R1:W2:Y:S01]  /*3a30*/  @!P3 LDG.E R78, [R50.64] ;  /* 0x00000024324eb981 */ /* 0x0002a2000c1e1900 */
[----:B------:R-:W-:-:S09]  /*3a40*/  SEL R89, R89, RZ, P2 ;  /* 0x000000ff59597207 */ /* 0x000fd20001000000 */
[----:B0-----:R-:W-:-:S04]  /*3a50*/  @!P1 IADD3 R49, P3, R53, R90, RZ ;  /* 0x0000005a35319210 */ /* 0x001fc80007f7e0ff */
[----:B------:R-:W-:Y:S01]  /*3a60*/  @!P1 LEA.HI.X.SX32 R88, R90, R56, 0x1, P3 ;  /* 0x000000385a589211 */ /* 0x000fe200018f0eff */
[----:B------:R-:W-:Y:S01]  /*3a70*/  IMAD.SHL.U32 R90, R86, 0x8, RZ ;  /* 0x00000008565a7824 */ /* 0x000fe200078e00ff */
[----:B------:R-:W-:-:S04]  /*3a80*/  @!P1 LEA R48, P3, R49, c[0x0][0x198], 0x1 ;  /* 0x0000660031309a11 */ /* 0x000fc800078608ff */
[----:B------:R-:W-:Y:S02]  /*3a90*/  @!P1 LEA.HI.X R49, R49, c[0x0][0x19c], R88, 0x1, P3 ;  /* 0x0000670031319a11 */ /* 0x000fe400018f0c58 */
[----:B------:R-:W-:-:S03]  /*3aa0*/  ISETP.GE.OR P3, PT, R90, R55, P0 ;  /* 0x000000375a00720c */ /* 0x000fc60000766670 */
[----:B------:R0:W2:Y:S01]  /*3ab0*/  @!P1 LDG.E R89, [R48.64] ;  /* 0x0000002430599981 */ /* 0x0000a2000c1e1900 */
[----:B------:R-:W-:-:S09]  /*3ac0*/  SEL R87, R87, RZ, P2 ;  /* 0x000000ff57577207 */ /* 0x000fd20001000000 */
[----:B------:R-:W-:-:S04]  /*3ad0*/  @!P3 IADD3 R88, P1, R53, R90, RZ ;  /* 0x0000005a3558b210 */ /* 0x000fc80007f3e0ff */
[----:B------:R-:W-:Y:S02]  /*3ae0*/  @!P3 LEA.HI.X.SX32 R90, R90, R56, 0x1, P1 ;  /* 0x000000385a5ab211 */ /* 0x000fe400008f0eff */
[----:B-1----:R-:W-:-:S04]  /*3af0*/  @!P3 LEA R50, P1, R88, c[0x0][0x198], 0x1 ;  /* 0x000066005832ba11 */ /* 0x002fc800078208ff */
[----:B------:R-:W-:-:S05]  /*3b00*/  @!P3 LEA.HI.X R51, R88, c[0x0][0x19c], R90, 0x1, P1 ;  /* 0x000067005833ba11 */ /* 0x000fca00008f0c5a */
[----:B------:R1:W2:Y:S01]  /*3b10*/  @!P3 LDG.E R87, [R50.64] ;  /* 0x000000243257b981 */ /* 0x0002a2000c1e1900 */
[--C-:B------:R-:W-:Y:S01]  /*3b20*/  IMAD R88, R80, 0x1c, R86.reuse ;  /* 0x0000001c50587824 */ /* 0x100fe200078e0256 */
[----:B------:R-:W-:Y:S01]  /*3b30*/  SEL R82, R82, RZ, P2 ;  /* 0x000000ff52527207 */ /* 0x000fe20001000000 */
[----:B------:R-:W-:Y:S02]  /*3b40*/  IMAD R80, R80, 0x1f, R86 ;  /* 0x0000001f50507824 */ /* 0x000fe400078e0256 */
[C---:B------:R-:W-:Y:S01]  /*3b50*/  IMAD.SHL.U32 R90, R88.reuse, 0x8, RZ ;  /* 0x00000008585a7824 */ /* 0x040fe200078e00ff */
[----:B------:R-:W-:-:S04]  /*3b60*/  IADD3 R88, R88, c[0x0][0x1d4], RZ ;  /* 0x0000750058587a10 */ /* 0x000fc80007ffe0ff */
[----:B------:R-:W-:-:S13]  /*3b70*/  ISETP.GE.OR P3, PT, R90, R55, P0 ;  /* 0x000000375a00720c */ /* 0x000fda0000766670 */
[----:B0-----:R-:W-:-:S04]  /*3b80*/  @!P3 IADD3 R49, P1, R53, R90, RZ ;  /* 0x0000005a3531b210 */ /* 0x001fc80007f3e0ff */
[----:B------:R-:W-:Y:S02]  /*3b90*/  @!P3 LEA.HI.X.SX32 R86, R90, R56, 0x1, P1 ;  /* 0x000000385a56b211 */ /* 0x000fe400008f0eff */
[----:B------:R-:W-:-:S04]  /*3ba0*/  @!P3 LEA R48, P1, R49, c[0x0][0x198], 0x1 ;  /* 0x000066003130ba11 */ /* 0x000fc800078208ff */
[----:B------:R-:W-:Y:S01]  /*3bb0*/  @!P3 LEA.HI.X R49, R49, c[0x0][0x19c], R86, 0x1, P1 ;  /* 0x000067003131ba11 */ /* 0x000fe200008f0c56 */
[C---:B------:R-:W-:Y:S01]  /*3bc0*/  IMAD.SHL.U32 R86, R88.reuse, 0x8, RZ ;  /* 0x0000000858567824 */ /* 0x040fe200078e00ff */
[----:B-1----:R-:W-:-:S03]  /*3bd0*/  IADD3 R50, R88, c[0x0][0x1d4], RZ ;  /* 0x0000750058327a10 */ /* 0x002fc60007ffe0ff */
[----:B------:R0:W4:Y:S01]  /*3be0*/  @!P3 LDG.E R82, [R48.64] ;  /* 0x000000243052b981 */ /* 0x000122000c1e1900 */
[----:B------:R-:W-:Y:S01]  /*3bf0*/  ISETP.GE.OR P1, PT, R86, R55, P0 ;  /* 0x000000375600720c */ /* 0x000fe20000726670 */
[----:B------:R-:W-:-:S05]  /*3c00*/  IMAD.SHL.U32 R88, R50, 0x8, RZ ;  /* 0x0000000832587824 */ /* 0x000fca00078e00ff */
[----:B------:R-:W-:-:S07]  /*3c10*/  ISETP.GE.OR P3, PT, R88, R55, P0 ;  /* 0x000000375800720c */ /* 0x000fce0000766670 */
[----:B------:R-:W-:-:S04]  /*3c20*/  @!P1 IADD3 R51, P4, R53, R86, RZ ;  /* 0x0000005635339210 */ /* 0x000fc80007f9e0ff */
[----:B------:R-:W-:Y:S02]  /*3c30*/  @!P1 LEA.HI.X.SX32 R86, R86, R56, 0x1, P4 ;  /* 0x0000003856569211 */ /* 0x000fe400020f0eff */
[----:B------:R-:W-:-:S04]  /*3c40*/  @!P1 LEA R50, P4, R51, c[0x0][0x198], 0x1 ;  /* 0x0000660033329a11 */ /* 0x000fc800078808ff */
[----:B------:R-:W-:Y:S01]  /*3c50*/  @!P1 LEA.HI.X R51, R51, c[0x0][0x19c], R86, 0x1, P4 ;  /* 0x0000670033339a11 */ /* 0x000fe200020f0c56 */
[----:B------:R-:W-:Y:S01]  /*3c60*/  IMAD.SHL.U32 R86, R80, 0x8, RZ ;  /* 0x0000000850567824 */ /* 0x000fe200078e00ff */
[----:B------:R-:W-:Y:S02]  /*3c70*/  SEL R91, R91, RZ, P2 ;  /* 0x000000ff5b5b7207 */ /* 0x000fe40001000000 */
[----:B0-----:R-:W-:Y:S02]  /*3c80*/  @!P3 IADD3 R49, P4, R53, R88, RZ ;  /* 0x000000583531b210 */ /* 0x001fe40007f9e0ff */
[----:B------:R-:W-:Y:S02]  /*3c90*/  ISETP.GE.OR P0, PT, R86, R55, P0 ;  /* 0x000000375600720c */ /* 0x000fe40000706670 */
[----:B------:R-:W-:Y:S01]  /*3ca0*/  @!P3 LEA.HI.X.SX32 R80, R88, R56, 0x1, P4 ;  /* 0x000000385850b211 */ /* 0x000fe200020f0eff */
[----:B------:R0:W4:Y:S01]  /*3cb0*/  @!P1 LDG.E R91, [R50.64] ;  /* 0x00000024325b9981 */ /* 0x000122000c1e1900 */
[----:B------:R-:W-:-:S02]  /*3cc0*/  @!P3 LEA R48, P4, R49, c[0x0][0x198], 0x1 ;  /* 0x000066003130ba11 */ /* 0x000fc400078808ff */
[----:B------:R-:W-:Y:S02]  /*3cd0*/  ISETP.NE.U32.AND P1, PT, RZ, c[0x0][0x200], PT ;  /* 0x00008000ff007a0c */ /* 0x000fe40003f25070 */
[----:B------:R-:W-:Y:S02]  /*3ce0*/  SEL R84, R84, RZ, P2 ;  /* 0x000000ff54547207 */ /* 0x000fe40001000000 */
[----:B------:R-:W-:Y:S02]  /*3cf0*/  @!P3 LEA.HI.X R49, R49, c[0x0][0x19c], R80, 0x1, P4 ;  /* 0x000067003131ba11 */ /* 0x000fe400020f0c50 */
[----:B------:R-:W-:-:S03]  /*3d00*/  ISETP.NE.AND.EX P1, PT, RZ, c[0x0][0x204], PT, P1 ;  /* 0x00008100ff007a0c */ /* 0x000fc60003f25310 */
[----:B------:R1:W4:Y:S01]  /*3d10*/  @!P3 LDG.E R84, [R48.64] ;  /* 0x000000243054b981 */ /* 0x000322000c1e1900 */
[----:B0-----:R-:W-:-:S04]  /*3d20*/  @!P0 IADD3 R50, P3, R53, R86, RZ ;  /* 0x0000005635328210 */ /* 0x001fc80007f7e0ff */
[----:B------:R-:W-:Y:S02]  /*3d30*/  @!P0 LEA.HI.X.SX32 R80, R86, R56, 0x1, P3 ;  /* 0x0000003856508211 */ /* 0x000fe400018f0eff */
[----:B------:R-:W-:Y:S02]  /*3d40*/  SEL R93, R93, RZ, P2 ;  /* 0x000000ff5d5d7207 */ /* 0x000fe40001000000 */
[----:B-1----:R-:W-:Y:S01]  /*3d50*/  @!P0 LEA R48, P3, R50, c[0x0][0x198], 0x1 ;  /* 0x0000660032308a11 */ /* 0x002fe200078608ff */
[----:B------:R-:W-:-:S03]  /*3d60*/  @P1 IMAD R51, R29, c[0x0][0x1d4], RZ ;  /* 0x000075001d331a24 */ /* 0x000fc600078e02ff */
[----:B------:R-:W-:Y:S02]  /*3d70*/  @!P0 LEA.HI.X R49, R50, c[0x0][0x19c], R80, 0x1, P3 ;  /* 0x0000670032318a11 */ /* 0x000fe400018f0c50 */
[--C-:B------:R-:W-:Y:S02]  /*3d80*/  @P1 SHF.R.S32.HI R80, RZ, 0x1f, R51.reuse ;  /* 0x0000001fff501819 */ /* 0x100fe40000011433 */
[----:B------:R-:W-:Y:S01]  /*3d90*/  @P1 IADD3 R50, P3, P4, R54, c[0x0][0x200], R51 ;  /* 0x0000800036321a10 */ /* 0x000fe20007c7e033 */
[----:B------:R2:W4:Y:S01]  /*3da0*/  @!P0 LDG.E R93, [R48.64] ;  /* 0x00000024305d8981 */ /* 0x000522000c1e1900 */
[----:B------:R-:W-:-:S04]  /*3db0*/  @P1 SHF.R.S32.HI R51, RZ, 0x1f, R54 ;  /* 0x0000001fff331819 */ /* 0x000fc80000011436 */
[----:B------:R-:W-:-:S05]  /*3dc0*/  @P1 IADD3.X R51, R51, c[0x0][0x204], R80, P3, P4 ;  /* 0x0000810033331a10 */ /* 0x000fca0001fe8450 */
[----:B------:R-:W4:Y:S01]  /*3dd0*/  @P1 LDG.E.U8 R50, [R50.64] ;  /* 0x0000002432321981 */ /* 0x000f22000c1e1100 */
[----:B--2---:R-:W-:-:S04]  /*3de0*/  HMUL2 R49, R6, R87 ;  /* 0x0000005706317232 */ /* 0x004fc80000000000 */
[----:B---3--:R-:W-:-:S06]  /*3df0*/  HFMA2 R49, R7, R58, R49 ;  /* 0x0000003a07317231 */ /* 0x008fcc0000000031 */
[----:B------:R-:W-:-:S10]  /*3e00*/  HFMA2.MMA R49, R8, R59, R49 ;  /* 0x0000003b08317235 */ /* 0x000fd40000000031 */
[----:B------:R-:W-:-:S06]  /*3e10*/  HFMA2 R49, R9, R60, R49 ;  /* 0x0000003c09317231 */ /* 0x000fcc0000000031 */
        /* <DEDUP_REMOVED lines=27> */
[----:B------:R-:W-:-:S05]  /*3fd0*/  HFMA2 R49, R52, R93, R49 ;  /* 0x0000005d34317231 */ /* 0x000fca0000000031 */
[--C-:B------:R-:W-:Y:S02]  /*3fe0*/  HADD2.F32 R48, -RZ, R49.reuse.H0_H0 ;  /* 0x20000031ff307230 */ /* 0x100fe40000004100 */
[----:B------:R-:W-:Y:S01]  /*3ff0*/  HADD2.F32 R49, -RZ, R49.H1_H1 ;  /* 0x30000031ff317230 */ /* 0x000fe20000004100 */
[----:B------:R-:W-:Y:S02]  /*4000*/  ISETP.NE.AND P0, PT, R50, RZ, P1 ;  /* 0x000000ff3200720c */ /* 0x000fe40000f05270 */
[----:B------:R-:W-:Y:S02]  /*4010*/  LOP3.LUT P1, RZ, R23, 0x3, RZ, 0xc0, !PT ;  /* 0x0000000317ff7812 */ /* 0x000fe4000782c0ff */
[----:B------:R-:W-:Y:S01]  /*4020*/  FADD.FTZ R86, R48, R49 ;  /* 0x0000003130567221 */ /* 0x000fe20000010000 */
[----:B------:R-:W-:Y:S08]  /*4030*/  BRA.DIV ~URZ, `(.L_x_3610) ;  /* 0x00002db27f007947 */ /* 0x000ff0000b800000 */
[----:B------:R0:W1:Y:S02]  /*4040*/  SHFL.BFLY PT, R51, R86, 0x2, 0x1f ;  /* 0x0c401f0056337f89 */ /* 0x00006400000e0000 */
.L_x_3653:
[----:B01----:R-:W-:Y:S01]  /*4050*/  FADD.FTZ R86, R86, R51 ;  /* 0x0000003356567221 */ /* 0x003fe20000010000 */
[----:B------:R-:W-:Y:S05]  /*4060*/  BRA.DIV ~URZ, `(.L_x_3611) ;  /* 0x00002de27f007947 */ /* 0x000fea000b800000 */
[----:B------:R0:W1:Y:S02]  /*4070*/  SHFL.BFLY PT, R51, R86, 0x1, 0x1f ;  /* 0x0c201f0056337f89 */ /* 0x00006400000e0000 */
.L_x_3654:
        /* <DEDUP_REMOVED lines=10> */
[----:B------:R-:W-:-:S04]  /*4120*/  @P2 IMAD R49, R49, c[0x0][0x220], R54 ;  /* 0x0000880031312a24 */ /* 0x000fc800078e0236 */
[----:B------:R-:W-:-:S04]  /*4130*/  @P2 IMAD.WIDE R50, R49, R50, c[0x0][0x218] ;  /* 0x0000860031322625 */ /* 0x000fc800078e0232 */
[----:B------:R-:W-:Y:S02]  /*4140*/  @P1 IMAD.MOV.U32 R49, RZ, RZ, 0x2 ;  /* 0x00000002ff311424 */ /* 0x000fe400078e00ff */
[----:B------:R-:W2:Y:S02]  /*4150*/  @P2 LDG.E.U16 R50, [R50.64] ;  /* 0x0000002432322981 */ /* 0x000ea4000c1e1500 */
[----:B------:R-:W-:-:S06]  /*4160*/  @P1 IMAD.WIDE R48, R22, R49, c[0x0][0x228] ;  /* 0x00008a0016301625 */ /* 0x000fcc00078e0231 */
[----:B------:R-:W3:Y:S01]  /*4170*/  @P1 LDG.E.U16 R48, [R48.64] ;  /* 0x0000002430301981 */ /* 0x000ee2000c1e1500 */
[----:B------:R-:W-:Y:S01]  /*4180*/  @P1 ISETP.GE.AND P3, PT, R54, R57, PT ;  /* 0x000000393600120c */ /* 0x000fe20003f66270 */
[----:B------:R-:W-:-:S03]  /*4190*/  FMUL.FTZ R80, R80, c[0x0][0x1f0] ;  /* 0x00007c0050507a20 */ /* 0x000fc60000410000 */
[----:B0----5:R-:W-:-:S04]  /*41a0*/  @P1 SEL R86, R2, RZ, !P3 ;  /* 0x000000ff02561207 */ /* 0x021fc80005800000 */
[----:B------:R-:W-:-:S06]  /*41b0*/  @P1 IADD3 R88, R86, R54, -R25 ;  /* 0x0000003656581210 */ /* 0x000fcc0007ffe819 */
[----:B------:R-:W0:Y:S01]  /*41c0*/  @P1 I2F R88, R88 ;  /* 0x0000005800581306 */ /* 0x000e220000201400 */
[----:B--2---:R-:W-:-:S05]  /*41d0*/  @P2 HADD2.F32 R86, -RZ, R50.H0_H0 ;  /* 0x20000032ff562230 */ /* 0x004fca0000004100 */
[----:B------:R-:W-:Y:S01]  /*41e0*/  @P2 FADD.FTZ R80, R80, R86 ;  /* 0x0000005650502221 */ /* 0x000fe20000010000 */
[----:B---3--:R-:W-:-:S05]  /*41f0*/  @P1 HADD2.F32 R51, -RZ, R48.H0_H0 ;  /* 0x20000030ff331230 */ /* 0x008fca0000004100 */
[----:B0-----:R-:W-:Y:S02]  /*4200*/  @P1 FFMA.FTZ R80, R88, R51, R80 ;  /* 0x0000003358501223 */ /* 0x001fe40000010050 */
[----:B------:R-:W-:-:S03]  /*4210*/  IMAD.IADD R51, R54, 0x1, -R16 ;  /* 0x0000000136337824 */ /* 0x000fc600078e0a10 */
[----:B------:R-:W-:Y:S02]  /*4220*/  @!P0 FMNMX.FTZ R3, R3, R80, !PT ;  /* 0x0000005003038209 */ /* 0x000fe40007810000 */
[----:B------:R0:W-:Y:S04]  /*4230*/  STS [R51.X4+0x210], R80 ;  /* 0x0002105033007388 */ /* 0x0001e80000004800 */
.L_x_3613:
[----:B------:R-:W-:Y:S05]  /*4240*/  BSYNC B1 ;  /* 0x0000000000017941 */ /* 0x000fea0003800000 */
.L_x_3612:
[----:B------:R-:W-:-:S04]  /*4250*/  IADD3 R54, R54, 0x10, RZ ;  /* 0x0000001036367810 */ /* 0x000fc80007ffe0ff */
[----:B------:R-:W-:-:S13]  /*4260*/  ISETP.GE.AND P0, PT, R54, R4, PT ;  /* 0x000000043600720c */ /* 0x000fda0003f06270 */
[----:B0----5:R-:W-:Y:S01]  /*4270*/  @P0 CALL.REL.NOINC `(.L_x_3609) ;  /* 0x0000001000000944 */ /* 0x021fe20003c00000 */
[----:B------:R-:W-:Y:S05]  /*4280*/  BRA `(.L_x_3614) ;  /* 0xffffe76000007947 */ /* 0x000fea000383ffff */
.L_x_3609:
[----:B------:R-:W-:Y:S05]  /*4290*/  BSYNC B0 ;  /* 0x0000000000007941 */ /* 0x000fea0003800000 */
.L_x_3608:
[----:B------:R-:W-:Y:S01]  /*42a0*/  SHF.R.S32.HI R4, RZ, 0x1f, R23 ;  /* 0x0000001fff047819 */ /* 0x000fe20000011417 */
[----:B------:R-:W-:Y:S05]  /*42b0*/  BRA.DIV ~URZ, `(.L_x_3615) ;  /* 0x00002bf27f007947 */ /* 0x000fea000b800000 */
[----:B------:R0:W4:Y:S02]  /*42c0*/  SHFL.BFLY PT, R51, R3, 0x10, 0x1f ;  /* 0x0e001f0003337f89 */ /* 0x00012400000e0000 */
.L_x_3655:
[----:B----4-:R-:W-:Y:S01]  /*42d0*/  FMNMX.FTZ R86, R51, R3, !PT ;  /* 0x0000000333567209 */ /* 0x010fe20007810000 */
[----:B------:R-:W-:Y:S05]  /*42e0*/  BRA.DIV ~URZ, `(.L_x_3616) ;  /* 0x00002c327f007947 */ /* 0x000fea000b800000 */
[----:B------:R-:W4:Y:S02]  /*42f0*/  SHFL.BFLY PT, R0, R86, 0x8, 0x1f ;  /* 0x0d001f0056007f89 */ /* 0x000f2400000e0000 */
[----:B----4-:R-:W-:-:S05]  /*4300*/  FMNMX.FTZ R0, R86, R0, !PT ;  /* 0x0000000056007209 */ /* 0x010fca0007810000 */
[----:B------:R4:W0:Y:S02]  /*4310*/  SHFL.BFLY PT, R51, R0, 0x4, 0x1f ;  /* 0x0c801f0000337f89 */ /* 0x00082400000e0000 */
.L_x_3656:
[----:B------:R-:W-:Y:S01]  /*4320*/  LEA.HI R4, R4, R23, RZ, 0x5 ;  /* 0x0000001704047211 */ /* 0x000fe200078f28ff */
[----:B------:R-:W-:Y:S03]  /*4330*/  WARPSYNC 0xffffffff ;  /* 0xffffffff00007948 */ /* 0x000fe60003800000 */
[----:B-----5:R-:W-:-:S05]  /*4340*/  LOP3.LUT R2, R4, 0xffffffe0, RZ, 0xc0, !PT ;  /* 0xffffffe004027812 */ /* 0x020fca00078ec0ff */
[----:B---3--:R-:W-:-:S05]  /*4350*/  IMAD.IADD R6, R23, 0x1, -R2 ;  /* 0x0000000117067824 */ /* 0x008fca00078e0a02 */
[----:B------:R-:W-:-:S13]  /*4360*/  ISETP.NE.AND P0, PT, R6, RZ, PT ;  /* 0x000000ff0600720c */ /* 0x000fda0003f05270 */
[----:B0-----:R-:W-:Y:S02]  /*4370*/  @!P0 FMNMX.FTZ R51, R51, R0, !PT ;  /* 0x0000000033338209 */ /* 0x001fe40007810000 */
[----:B----4-:R-:W-:-:S05]  /*4380*/  @!P0 SHF.R.S32.HI R0, RZ, 0x5, R4 ;  /* 0x00000005ff008819 */ /* 0x010fca0000011404 */
        /* <DEDUP_REMOVED lines=17> */
.L_x_3622:
        /* <DEDUP_REMOVED lines=13> */
.L_x_3620:
[----:B------:R-:W4:Y:S02]  /*4570*/  LDS R2, [R11] ;  /* 0x000000000b027984 */ /* 0x000f240000000800 */
[----:B---34-:R-:W-:-:S04]  /*4580*/  FADD.FTZ R2, -R9, R2 ;  /* 0x0000000209027221 */ /* 0x018fc80000010100 */
[----:B------:R-:W-:-:S04]  /*4590*/  FMUL.FTZ R2, R2, 1.4426950216293334961 ;  /* 0x3fb8aa3b02027820 */ /* 0x000fc80000410000 */
[----:B------:R3:W4:Y:S03]  /*45a0*/  MUFU.EX2 R8, R2 ;  /* 0x0000000200087308 */ /* 0x0007260000000800 */
.L_x_3621:
[----:B------:R-:W-:Y:S05]  /*45b0*/  BSYNC B1 ;  /* 0x0000000000017941 */ /* 0x000fea0003800000 */
.L_x_3619:
[----:B----4-:R4:W-:Y:S01]  /*45c0*/  STS [R11], R8 ;  /* 0x000000080b007388 */ /* 0x0109e20000000800 */
[----:B------:R-:W-:Y:S01]  /*45d0*/  IADD3 R0, R0, 0x40, RZ ;  /* 0x0000004000007810 */ /* 0x000fe20007ffe0ff */
[----:B------:R-:W-:-:S03]  /*45e0*/  FADD.FTZ R7, R8, R7 ;  /* 0x0000000708077221 */ /* 0x000fc60000010000 */
[----:B------:R-:W-:-:S13]  /*45f0*/  ISETP.GT.AND P1, PT, R0, R25, PT ;  /* 0x000000190000720c */ /* 0x000fda0003f24270 */
[----:B----4-:R-:W-:Y:S05]  /*4600*/  @!P1 BRA `(.L_x_3622) ;  /* 0xfffffe9000009947 */ /* 0x010fea000383ffff */
.L_x_3618:
[----:B------:R-:W-:Y:S05]  /*4610*/  BSYNC B0 ;  /* 0x0000000000007941 */ /* 0x000fea0003800000 */
.L_x_3617:
[----:B------:R-:W4:Y:S01]  /*4620*/  SHFL.BFLY PT, R0, R7, 0x10, 0x1f ;  /* 0x0e001f0007007f89 */ /* 0x000f2200000e0000 */
[----:B------:R-:W-:Y:S01]  /*4630*/  LOP3.LUT P0, R10, R23, 0x1f, RZ, 0xc0, !PT ;  /* 0x0000001f170a7812 */ /* 0x000fe2000780c0ff */
[----:B------:R-:W5:Y:S01]  /*4640*/  LDC.U8 R12, c[0x0][0x26c] ;  /* 0x00009b00ff0c7b82 */ /* 0x000f620000000000 */
[----:B------:R-:W-:Y:S01]  /*4650*/  IMAD.MOV.U32 R14, RZ, RZ, c[0x0][0x1ec] ;  /* 0x00007b00ff0e7624 */ /* 0x000fe200078e00ff */
[----:B------:R-:W-:Y:S01]  /*4660*/  BSSY B0, `(.L_x_3623) ;  /* 0x000003f000007945 */ /* 0x000fe20003800000 */
[----:B------:R-:W-:Y:S01]  /*4670*/  ISETP.GT.U32.AND P1, PT, R10, 0x1, PT ;  /* 0x000000010a00780c */ /* 0x000fe20003f24070 */
[----:B----4-:R-:W-:-:S08]  /*4680*/  FADD.FTZ R0, R0, R7 ;  /* 0x0000000700007221 */ /* 0x010fd00000010000 */
[----:B------:R-:W-:Y:S02]  /*4690*/  @!P0 SHF.R.U32.HI R7, RZ, 0x3, R23 ;  /* 0x00000003ff078819 */ /* 0x000fe40000011617 */
[----:B-----5:R-:W-:Y:S01]  /*46a0*/  ISETP.NE.AND P4, PT, R12, RZ, PT ;  /* 0x000000ff0c00720c */ /* 0x020fe20003f85270 */
[----:B0-----:R-:W0:Y:S01]  /*46b0*/  SHFL.BFLY PT, R3, R0, 0x8, 0x1f ;  /* 0x0d001f0000037f89 */ /* 0x001e2200000e0000 */
[----:B------:R-:W-:Y:S01]  /*46c0*/  @!P0 LOP3.LUT R7, R7, 0x1ffffffc, RZ, 0xc0, !PT ;  /* 0x1ffffffc07078812 */ /* 0x000fe200078ec0ff */
[----:B0-----:R-:W-:Y:S01]  /*46d0*/  FADD.FTZ R3, R0, R3 ;  /* 0x0000000300037221 */ /* 0x001fe20000010000 */
[----:B------:R-:W-:-:S04]  /*46e0*/  LEA.HI R0, R25, R25, RZ, 0x1 ;  /* 0x0000001919007211 */ /* 0x000fc800078f08ff */
[----:B---3--:R-:W0:Y:S01]  /*46f0*/  SHFL.BFLY PT, R2, R3, 0x4, 0x1f ;  /* 0x0c801f0003027f89 */ /* 0x008e2200000e0000 */
[----:B------:R-:W-:-:S05]  /*4700*/  LOP3.LUT R0, R0, 0xfffffffe, RZ, 0xc0, !PT ;  /* 0xfffffffe00007812 */ /* 0x000fca00078ec0ff */
[----:B------:R-:W-:Y:S02]  /*4710*/  IMAD.IADD R0, R25, 0x1, -R0 ;  /* 0x0000000119007824 */ /* 0x000fe400078e0a00 */
[----:B0-----:R-:W-:Y:S01]  /*4720*/  FADD.FTZ R2, R3, R2 ;  /* 0x0000000203027221 */ /* 0x001fe20000010000 */
[----:B------:R-:W-:-:S04]  /*4730*/  SHF.R.S32.HI R3, RZ, 0x5, R4 ;  /* 0x00000005ff037819 */ /* 0x000fc80000011404 */
[----:B------:R-:W0:Y:S02]  /*4740*/  SHFL.BFLY PT, R9, R2, 0x2, 0x1f ;  /* 0x0c401f0002097f89 */ /* 0x000e2400000e0000 */
[----:B0-----:R-:W-:Y:S01]  /*4750*/  FADD.FTZ R9, R2, R9 ;  /* 0x0000000902097221 */ /* 0x001fe20000010000 */
[----:B------:R-:W-:-:S04]  /*4760*/  IMNMX R2, R14, c[0x0][0x1d4], PT ;  /* 0x000075000e027a17 */ /* 0x000fc80003800200 */
[----:B------:R-:W0:Y:S01]  /*4770*/  SHFL.BFLY PT, R8, R9, 0x1, 0x1f ;  /* 0x0c201f0009087f89 */ /* 0x000e2200000e0000 */
[----:B------:R-:W-:Y:S01]  /*4780*/  IADD3 R2, R2, 0x4, RZ ;  /* 0x0000000402027810 */ /* 0x000fe20007ffe0ff */
[----:B0-----:R-:W-:-:S05]  /*4790*/  FADD.FTZ R8, R9, R8 ;  /* 0x0000000809087221 */ /* 0x001fca0000010000 */
[----:B------:R0:W-:Y:S04]  /*47a0*/  @!P0 STS [R7+0x8], R8 ;  /* 0x0000080807008388 */ /* 0x0001e80000000800 */
[----:B------:R-:W-:Y:S01]  /*47b0*/  BAR.SYNC.DEFER_BLOCKING 0x0 ;  /* 0x0000000000007b1d */ /* 0x000fe20000010000 */
[----:B------:R-:W-:-:S04]  /*47c0*/  ISETP.GT.AND P0, PT, R6, 0x13, PT ;  /* 0x000000130600780c */ /* 0x000fc80003f04270 */
[----:B------:R-:W-:Y:S01]  /*47d0*/  ISETP.NE.OR P3, PT, R3, R0, P0 ;  /* 0x000000000300720c */ /* 0x000fe20000765670 */
[----:B------:R-:W-:Y:S01]  /*47e0*/  IMAD.SHL.U32 R0, R6, 0x8, RZ ;  /* 0x0000000806007824 */ /* 0x000fe200078e00ff */
[----:B0-----:R-:W-:-:S04]  /*47f0*/  SHF.R.S32.HI R7, RZ, 0x1f, R2 ;  /* 0x0000001fff077819 */ /* 0x001fc80000011402 */
[----:B------:R-:W-:Y:S02]  /*4800*/  LEA.HI R4, R7, R2, RZ, 0x2 ;  /* 0x0000000207047211 */ /* 0x000fe400078f10ff */
[----:B------:R-:W-:-:S03]  /*4810*/  CS2R R6, SRZ ;  /* 0x0000000000067805 */ /* 0x000fc6000001ff00 */
[----:B------:R-:W-:-:S05]  /*4820*/  IMAD.SHL.U32 R4, R4, 0x4, RZ ;  /* 0x0000000404047824 */ /* 0x000fca00078e00ff */
[----:B------:R-:W-:Y:S01]  /*4830*/  LOP3.LUT R28, R4, 0xfffffff0, RZ, 0xc0, !PT ;  /* 0xfffffff0041c7812 */ /* 0x000fe200078ec0ff */
        /* <DEDUP_REMOVED lines=8> */
[----:B------:R-:W-:Y:S01]  /*48c0*/  CS2R R10, SRZ ;  /* 0x00000000000a7805 */ /* 0x000fe2000001ff00 */
[----:B------:R-:W-:-:S03]  /*48d0*/  CS2R R8, SRZ ;  /* 0x0000000000087805 */ /* 0x000fc6000001ff00 */
[----:B------:R-:W0:Y:S01]  /*48e0*/  SHFL.IDX PT, R2, R2, RZ, 0x1f ;  /* 0x00001fff02027589 */ /* 0x000e2200000e0000 */
[----:B------:R-:W-:Y:S05]  /*48f0*/  @P2 BRA `(.L_x_3624) ;  /* 0x0000015000002947 */ /* 0x000fea0003800000 */
[----:B0-----:R-:W-:Y:S02]  /*4900*/  FADD.FTZ R4, R2, 9.9999999747524270788e-07 ;  /* 0x358637bd02047421 */ /* 0x001fe40000010000 */
[----:B------:R-:W-:Y:S02]  /*4910*/  @P4 IMAD R2, R19, c[0x0][0x268], R14 ;  /* 0x00009a0013024a24 */ /* 0x000fe400078e020e */
[----:B------:R0:W3:Y:S02]  /*4920*/  MUFU.RCP R29, R4 ;  /* 0x00000004001d7308 */ /* 0x0000e40000001000 */
[----:B------:R-:W-:Y:S01]  /*4930*/  @P4 IMAD R15, R2, c[0x0][0x1d4], RZ ;  /* 0x00007500020f4a24 */ /* 0x000fe200078e02ff */
[----:B------:R-:W-:-:S03]  /*4940*/  IADD3 R2, R28, 0x210, RZ ;  /* 0x000002101c027810 */ /* 0x000fc60007ffe0ff */
[--C-:B------:R-:W-:Y:S01]  /*4950*/  @P4 IMAD.MOV.U32 R6, RZ, RZ, R15.reuse ;  /* 0x000000ffff064224 */ /* 0x100fe200078e000f */
[----:B------:R-:W-:-:S03]  /*4960*/  @P4 SHF.R.S32.HI R7, RZ, 0x1f, R15 ;  /* 0x0000001fff074819 */ /* 0x000fc6000001140f */
.L_x_3625:
[C---:B-1----:R-:W-:Y:S01]  /*4970*/  IMAD.IADD R33, R21.reuse, 0x1, -R16 ;  /* 0x0000000115217824 */ /* 0x042fe200078e0a10 */
[----:B------:R-:W-:-:S04]  /*4980*/  @P4 IADD3 R15, P2, R21, R6, RZ ;  /* 0x00000006150f4210 */ /* 0x000fc80007f5e0ff */
[----:B0-----:R-:W0:Y:S02]  /*4990*/  LDS R4, [R33.X4+0x210] ;  /* 0x0002100021047984 */ /* 0x001e240000004800 */
[----:B0--3--:R-:W-:Y:S01]  /*49a0*/  FMUL.FTZ R35, R4, R29 ;  /* 0x0000001d04237220 */ /* 0x009fe20000410000 */
        /* <DEDUP_REMOVED lines=10> */
.L_x_3624:
[----:B------:R-:W-:Y:S05]  /*4a50*/  BSYNC B0 ;  /* 0x0000000000007941 */ /* 0x000fea0003800000 */
.L_x_3623:
[----:B------:R3:W5:Y:S01]  /*4a60*/  @!P1 LDG.E.128 R8, [R12.64] ;  /* 0x000000240c089981 */ /* 0x000762000c1e1d00 */
[----:B------:R-:W-:Y:S01]  /*4a70*/  BSSY B0, `(.L_x_3626) ;  /* 0x0000154000007945 */ /* 0x000fe20003800000 */
[----:B------:R-:W-:Y:S01]  /*4a80*/  IMAD R45, R19, c[0x0][0x1d4], RZ ;  /* 0x00007500132d7a24 */ /* 0x000fe200078e02ff */
[----:B------:R-:W-:Y:S01]  /*4a90*/  CS2R R20, SRZ ;  /* 0x0000000000147805 */ /* 0x000fe2000001ff00 */
[----:B0-----:R-:W-:-:S02]  /*4aa0*/  IMAD.MOV.U32 R2, RZ, RZ, RZ ;  /* 0x000000ffff027224 */ /* 0x001fc400078e00ff */
[----:B------:R-:W-:Y:S02]  /*4ab0*/  IMAD.MOV.U32 R29, RZ, RZ, RZ ;  /* 0x000000ffff1d7224 */ /* 0x000fe400078e00ff */
[----:B------:R-:W-:Y:S02]  /*4ac0*/  IMAD.MOV.U32 R24, RZ, RZ, RZ ;  /* 0x000000ffff187224 */ /* 0x000fe400078e00ff */
[----:B------:R-:W-:Y:S02]  /*4ad0*/  IMAD.MOV.U32 R41, RZ, RZ, RZ ;  /* 0x000000ffff297224 */ /* 0x000fe400078e00ff */
[----:B------:R-:W-:Y:S02]  /*4ae0*/  IMAD.MOV.U32 R26, RZ, RZ, RZ ;  /* 0x000000ffff1a7224 */ /* 0x000fe400078e00ff */
[----:B------:R-:W-:Y:S01]  /*4af0*/  IMAD.MOV.U32 R43, RZ, RZ, RZ ;  /* 0x000000ffff2b7224 */ /* 0x000fe200078e00ff */
        /* <DEDUP_REMOVED lines=19> */
[C---:B------:R-:W-:Y:S01]  /*4c30*/  LEA.HI R2, R5.reuse, 0x1, RZ, 0x1f ;  /* 0x0000000105027811 */ /* 0x040fe200078ff8ff */
[----:B------:R-:W-:Y:S01]  /*4c40*/  IMAD.MOV.U32 R24, RZ, RZ, RZ ;  /* 0x000000ffff187224 */ /* 0x000fe200078e00ff */
[----:B------:R-:W-:Y:S01]  /*4c50*/  ISETP.GE.U32.AND P1, PT, R5, 0x6, PT ;  /* 0x000000060500780c */ /* 0x000fe20003f26070 */
[----:B------:R-:W-:Y:S01]  /*4c60*/  IMAD.MOV.U32 R29, RZ, RZ, RZ ;  /* 0x000000ffff1d7224 */ /* 0x000fe200078e00ff */
[----:B------:R-:W-:Y:S01]  /*4c70*/  LOP3.LUT P2, R4, R2, 0x3, RZ, 0xc0, !PT ;  /* 0x0000000302047812 */ /* 0x000fe2000784c0ff */
[----:B------:R-:W-:-:S12]  /*4c80*/  IMAD.MOV.U32 R2, RZ, RZ, RZ ;  /* 0x000000ffff027224 */ /* 0x000fd800078e00ff */
[----:B------:R-:W-:Y:S05]  /*4c90*/  @!P2 BRA `(.L_x_3631) ;  /* 0x000002600000a947 */ /* 0x000fea0003800000 */
[----:B------:R-:W-:Y:S02]  /*4ca0*/  IMAD R5, R40, 0xa0, RZ ;  /* 0x000000a028057824 */ /* 0x000fe400078e02ff */
[----:B------:R-:W-:Y:S02]  /*4cb0*/  IMAD.MOV.U32 R12, RZ, RZ, R4 ;  /* 0x000000ffff0c7224 */ /* 0x000fe400078e0004 */
[----:B------:R-:W-:Y:S01]  /*4cc0*/  IMAD R4, R3, 0x2, R28 ;  /* 0x0000000203047824 */ /* 0x000fe200078e021c */
[----:B--2---:R-:W-:Y:S01]  /*4cd0*/  IADD3 R39, P2, R44, R5, RZ ;  /* 0x000000052c277210 */ /* 0x004fe20007f5e0ff */
[----:B------:R-:W-:Y:S02]  /*4ce0*/  IMAD.MOV.U32 R43, RZ, RZ, RZ ;  /* 0x000000ffff2b7224 */ /* 0x000fe400078e00ff */
[----:B------:R-:W-:Y:S01]  /*4cf0*/  IMAD.MOV.U32 R46, RZ, RZ, R40 ;  /* 0x000000ffff2e7224 */ /* 0x000fe200078e0028 */
[----:B------:R-:W-:Y:S02]  /*4d00*/  LEA.HI.X.SX32 R6, R5, R42, 0x1, P2 ;  /* 0x0000002a05067211 */ /* 0x000fe400010f0eff */
[----:B------:R-:W-:-:S02]  /*4d10*/  LEA R36, P2, R39, c[0x0][0x1a0], 0x1 ;  /* 0x0000680027247a11 */ /* 0x000fc400078408ff */
[----:B------:R-:W-:Y:S02]  /*4d20*/  IADD3 R13, R4, 0x210, RZ ;  /* 0x00000210040d7810 */ /* 0x000fe40007ffe0ff */
[----:B------:R-:W-:-:S03]  /*4d30*/  LEA.HI.X R39, R39, c[0x0][0x1a4], R6, 0x1, P2 ;  /* 0x0000690027277a11 */ /* 0x000fc600010f0c06 */
.L_x_3632:
        /* <DEDUP_REMOVED lines=12> */
[----:B-1----:R-:W-:Y:S02]  /*4e00*/  HADD2.F32 R34, -RZ, R7.H0_H0 ;  /* 0x20000007ff227230 */ /* 0x002fe40000004100 */
        /* <DEDUP_REMOVED lines=15> */
.L_x_3631:
[----:B------:R-:W-:Y:S05]  /*4f00*/  BSYNC B2 ;  /* 0x0000000000027941 */ /* 0x000fea0003800000 */
.L_x_3630:
        /* <DEDUP_REMOVED lines=10> */
.L_x_3633:
[----:B------:R-:W-:Y:S01]  /*4fb0*/  IMAD.MOV.U32 R52, RZ, RZ, R48 ;  /* 0x000000ffff347224 */ /* 0x000fe200078e0030 */
[----:B------:R-:W0:Y:S01]  /*4fc0*/  LDS.U16 R50, [R49+-0x8] ;  /* 0xfffff80031327984 */ /* 0x000e220000000400 */
[----:B------:R-:W-:-:S03]  /*4fd0*/  IMAD.MOV.U32 R53, RZ, RZ, R51 ;  /* 0x000000ffff357224 */ /* 0x000fc600078e0033 */
[----:B------:R-:W3:Y:S04]  /*4fe0*/  LDS.U16 R56, [R49+-0x4] ;  /* 0xfffffc0031387984 */ /* 0x000ee80000000400 */
[----:B------:R-:W4:Y:S04]  /*4ff0*/  LDG.E.128 R4, [R52.64] ;  /* 0x0000002434047981 */ /* 0x000f28000c1e1d00 */
[----:B------:R2:W2:Y:S04]  /*5000*/  LDG.E.128 R12, [R52.64+0x280] ;  /* 0x00028024340c7981 */ /* 0x0004a8000c1e1d00 */
[----:B-1----:R2:W2:Y:S04]  /*5010*/  LDG.E.128 R32, [R52.64+0x500] ;  /* 0x0005002434207981 */ /* 0x0024a8000c1e1d00 */
[----:B--2---:R1:W2:Y:S01]  /*5020*/  LDG.E.128 R36, [R52.64+0x780] ;  /* 0x0007802434247981 */ /* 0x0042a2000c1e1d00 */
[----:B------:R-:W-:-:S02]  /*5030*/  IADD3 R48, P1, R52, 0xa00, RZ ;  /* 0x00000a0034307810 */ /* 0x000fc40007f3e0ff */
[----:B------:R-:W-:Y:S01]  /*5040*/  IADD3 R46, R46, 0x8, RZ ;  /* 0x000000082e2e7810 */ /* 0x000fe20007ffe0ff */
[----:B------:R-:W1:Y:S02]  /*5050*/  LDS.U16 R57, [R49] ;  /* 0x0000000031397984 */ /* 0x000e640000000400 */
[----:B------:R-:W-:Y:S01]  /*5060*/  IMAD.X R51, RZ, RZ, R53, P1 ;  /* 0x000000ffff337224 */ /* 0x000fe200008e0635 */
[----:B------:R-:W-:Y:S01]  /*5070*/  ISETP.GE.AND P1, PT, R46, R47, PT ;  /* 0x0000002f2e00720c */ /* 0x000fe20003f26270 */
[----:B0-----:R-:W-:Y:S02]  /*5080*/  HADD2.F32 R50, -RZ, R50.H0_H0 ;  /* 0x20000032ff327230 */ /* 0x001fe40000004100 */
[----:B---3--:R-:W-:Y:S02]  /*5090*/  HADD2.F32 R56, -RZ, R56.H0_H0 ;  /* 0x20000038ff387230 */ /* 0x008fe40000004100 */
[----:B-1----:R-:W-:Y:S02]  /*50a0*/  HADD2.F32 R57, -RZ, R57.H0_H0 ;  /* 0x20000039ff397230 */ /* 0x002fe40000004100 */
[----:B----4-:R-:W-:-:S02]  /*50b0*/  HADD2.F32 R54, -RZ, R4.H0_H0 ;  /* 0x20000004ff367230 */ /* 0x010fc40000004100 */
[----:B------:R-:W-:Y:S02]  /*50c0*/  HADD2.F32 R55, -RZ, R4.H1_H1 ;  /* 0x30000004ff377230 */ /* 0x000fe40000004100 */
[----:B------:R-:W-:Y:S01]  /*50d0*/  HADD2.F32 R4, -RZ, R5.H0_H0 ;  /* 0x20000005ff047230 */ /* 0x000fe20000004100 */
[C---:B------:R-:W-:Y:S01]  /*50e0*/  FFMA.FTZ R54, R50.reuse, R54, R43 ;  /* 0x0000003632367223 */ /* 0x040fe2000001002b */
[--C-:B------:R-:W-:Y:S01]  /*50f0*/  HADD2.F32 R52, -RZ, R7.reuse.H0_H0 ;  /* 0x20000007ff347230 */ /* 0x100fe20000004100 */
[C---:B------:R-:W-:Y:S01]  /*5100*/  FFMA.FTZ R55, R50.reuse, R55, R26 ;  /* 0x0000003732377223 */ /* 0x040fe2000001001a */
[----:B------:R-:W-:Y:S01]  /*5110*/  HADD2.F32 R7, -RZ, R7.H1_H1 ;  /* 0x30000007ff077230 */ /* 0x000fe20000004100 */
[C---:B------:R-:W-:Y:S01]  /*5120*/  FFMA.FTZ R41, R50.reuse, R4, R41 ;  /* 0x0000000432297223 */ /* 0x040fe20000010029 */
[--C-:B------:R-:W-:Y:S01]  /*5130*/  HADD2.F32 R53, -RZ, R6.reuse.H0_H0 ;  /* 0x20000006ff357230 */ /* 0x100fe20000004100 */
[----:B------:R-:W0:Y:S01]  /*5140*/  LDS.U16 R4, [R49+0x4] ;  /* 0x0000040031047984 */ /* 0x000e220000000400 */
        /* <DEDUP_REMOVED lines=16> */
[--C-:B------:R-:W-:Y:S01]  /*5250*/  HADD2.F32 R29, -RZ, R14.reuse.H1_H1 ;  /* 0x3000000eff1d7230 */ /* 0x100fe20000004100 */
[C---:B------:R-:W-:Y:S01]  /*5260*/  FFMA.FTZ R5, R56.reuse, R13, R5 ;  /* 0x0000000d38057223 */ /* 0x040fe20000010005 */
[----:B------:R-:W-:Y:S01]  /*5270*/  HADD2.F32 R20, -RZ, R14.H0_H0 ;  /* 0x2000000eff147230 */ /* 0x000fe20000004100 */
[C---:B------:R-:W-:Y:S01]  /*5280*/  FFMA.FTZ R12, R56.reuse, R12, R55 ;  /* 0x0000000c380c7223 */ /* 0x040fe20000010037 */
[----:B------:R-:W-:Y:S01]  /*5290*/  HADD2.F32 R14, -RZ, R32.H0_H0 ;  /* 0x20000020ff0e7230 */ /* 0x000fe20000004100 */
[C---:B------:R-:W-:Y:S01]  /*52a0*/  FFMA.FTZ R6, R56.reuse, R29, R6 ;  /* 0x0000001d38067223 */ /* 0x040fe20000010006 */
[----:B------:R-:W-:Y:S01]  /*52b0*/  HADD2.F32 R24, -RZ, R33.H1_H1 ;  /* 0x30000021ff187230 */ /* 0x000fe20000004100 */
[C---:B------:R-:W-:Y:S01]  /*52c0*/  FFMA.FTZ R2, R56.reuse, R2, R41 ;  /* 0x0000000238027223 */ /* 0x040fe20000010029 */
[----:B------:R-:W-:Y:S01]  /*52d0*/  HADD2.F32 R15, -RZ, R34.H0_H0 ;  /* 0x20000022ff0f7230 */ /* 0x000fe20000004100 */
        /* <DEDUP_REMOVED lines=11> */
[--C-:B--2---:R-:W-:Y:S01]  /*5390*/  HADD2.F32 R41, -RZ, R37.reuse.H0_H0 ;  /* 0x20000025ff297230 */ /* 0x104fe20000004100 */
[C---:B------:R-:W-:Y:S01]  /*53a0*/  FFMA.FTZ R2, R57.reuse, R13, R2 ;  /* 0x0000000d39027223 */ /* 0x040fe20000010002 */
[----:B------:R-:W-:Y:S01]  /*53b0*/  HADD2.F32 R43, -RZ, R36.H0_H0 ;  /* 0x20000024ff2b7230 */ /* 0x000fe20000004100 */
[C---:B------:R-:W-:Y:S01]  /*53c0*/  FFMA.FTZ R20, R57.reuse, R15, R20 ;  /* 0x0000000f39147223 */ /* 0x040fe20000010014 */
[----:B0-----:R-:W-:Y:S01]  /*53d0*/  HADD2.F32 R5, -RZ, R4.H0_H0 ;  /* 0x20000004ff057230 */ /* 0x001fe20000004100 */
[----:B------:R-:W-:Y:S01]  /*53e0*/  FFMA.FTZ R7, R57, R50, R7 ;  /* 0x0000003239077223 */ /* 0x000fe20000010007 */
[----:B------:R-:W-:Y:S01]  /*53f0*/  HADD2.F32 R26, -RZ, R36.H1_H1 ;  /* 0x30000024ff1a7230 */ /* 0x000fe20000004100 */
[----:B------:R-:W-:Y:S01]  /*5400*/  IADD3 R49, R49, 0x10, RZ ;  /* 0x0000001031317810 */ /* 0x000fe20007ffe0ff */
        /* <DEDUP_REMOVED lines=11> */
[C---:B------:R-:W-:Y:S02]  /*54c0*/  FFMA.FTZ R21, R5.reuse, R32, R21 ;  /* 0x0000002005157223 */ /* 0x040fe40000010015 */
[----:B------:R-:W-:Y:S01]  /*54d0*/  FFMA.FTZ R2, R5, R34, R7 ;  /* 0x0000002205027223 */ /* 0x000fe20000010007 */
[----:B------:R-:W-:Y:S05]  /*54e0*/  @!P1 BRA `(.L_x_3633) ;  /* 0xfffffac000009947 */ /* 0x000fea000383ffff */
.L_x_3629:
[----:B------:R-:W-:Y:S05]  /*54f0*/  BSYNC B1 ;  /* 0x0000000000017941 */ /* 0x000fea0003800000 */
.L_x_3628:
        /* <DEDUP_REMOVED lines=57> */
.L_x_3637:
[----:B------:R-:W-:Y:S05]  /*5890*/  BSYNC B2 ;  /* 0x0000000000027941 */ /* 0x000fea0003800000 */
.L_x_3636:
[----:B------:R-:W-:Y:S02]  /*58a0*/  IADD3 R40, R40, 0x2, RZ ;  /* 0x0000000228287810 */ /* 0x000fe40007ffe0ff */
.L_x_3635:
[----:B------:R-:W-:Y:S05]  /*58b0*/  BSYNC B1 ;  /* 0x0000000000017941 */ /* 0x000fea0003800000 */
.L_x_3634:
[----:B------:R-:W-:-:S13]  /*58c0*/  LOP3.LUT P1, RZ, R34, 0xfffffffe, RZ, 0xc0, !PT ;  /* 0xfffffffe22ff7812 */ /* 0x000fda000782c0ff */
[----:B------:R-:W-:Y:S05]  /*58d0*/  @!P1 BRA `(.L_x_3627) ;  /* 0x000006d000009947 */ /* 0x000fea0003800000 */
[----:B------:R-:W-:Y:S02]  /*58e0*/  IMAD R13, R40, 0x2, R28 ;  /* 0x00000002280d7824 */ /* 0x000fe400078e021c */
[----:B------:R-:W-:Y:S02]  /*58f0*/  IMAD.MOV.U32 R12, RZ, RZ, RZ ;  /* 0x000000ffff0c7224 */ /* 0x000fe400078e00ff */
[----:B------:R-:W-:Y:S02]  /*5900*/  IMAD R13, R16, -0x2, R13 ;  /* 0xfffffffe100d7824 */ /* 0x000fe400078e020d */
.L_x_3642:
        /* <DEDUP_REMOVED lines=52> */
.L_x_3639:
[----:B------:R-:W-:Y:S05]  /*5c50*/  BSYNC B1 ;  /* 0x0000000000017941 */ /* 0x000fea0003800000 */
.L_x_3638:
[----:B------:R-:W-:Y:S01]  /*5c60*/  BSSY B1, `(.L_x_3640) ;  /* 0x0000030000017945 */ /* 0x000fe20003800000 */
[----:B------:R-:W-:Y:S05]  /*5c70*/  @!P1 BRA `(.L_x_3641) ;  /* 0x000002e000009947 */ /* 0x000fea0003800000 */
[----:B------:R-:W-:Y:S01]  /*5c80*/  IABS R7, c[0x0][0x1d4] ;  /* 0x0000750000077a13 */ /* 0x000fe20000000000 */
[----:B------:R-:W0:Y:S01]  /*5c90*/  LDS.U16 R14, [R14+0x214] ;  /* 0x000214000e0e7984 */ /* 0x000e220000000400 */
        /* <DEDUP_REMOVED lines=44> */
.L_x_3641:
[----:B------:R-:W-:Y:S05]  /*5f60*/  BSYNC B1 ;  /* 0x0000000000017941 */ /* 0x000fea0003800000 */
.L_x_3640:
[----:B------:R-:W-:Y:S02]  /*5f70*/  IADD3 R40, R40, 0x4, RZ ;  /* 0x0000000428287810 */ /* 0x000fe40007ffe0ff */
[----:B------:R-:W-:Y:S02]  /*5f80*/  IADD3 R12, R12, 0x8, RZ ;  /* 0x000000080c0c7810 */ /* 0x000fe40007ffe0ff */
[----:B------:R-:W-:-:S13]  /*5f90*/  ISETP.GE.AND P1, PT, R40, R25, PT ;  /* 0x000000192800720c */ /* 0x000fda0003f26270 */
[----:B------:R-:W-:Y:S05]  /*5fa0*/  @!P1 BRA `(.L_x_3642) ;  /* 0xfffff96000009947 */ /* 0x000fea000383ffff */
.L_x_3627:
[----:B---3--:R-:W-:Y:S05]  /*5fb0*/  BSYNC B0 ;  /* 0x0000000000007941 */ /* 0x008fea0003800000 */
.L_x_3626:
        /* <DEDUP_REMOVED lines=8> */
[----:B------:R-:W-:-:S04]  /*6040*/  @P1 IMAD R4, R27, 0xa0, R0 ;  /* 0x000000a01b041824 */ /* 0x000fc800078e0200 */
[----:B------:R-:W-:-:S04]  /*6050*/  @P1 IMAD.WIDE R4, R4, R13, c[0x0][0x238] ;  /* 0x00008e0004041625 */ /* 0x000fc800078e020d */
[----:B------:R-:W-:Y:S02]  /*6060*/  @P3 IMAD.WIDE R12, R22, R13, c[0x0][0x188] ;  /* 0x00006200160c3625 */ /* 0x000fe400078e020d */
[----:B------:R-:W5:Y:S04]  /*6070*/  @P1 LDG.E.128 R4, [R4.64] ;  /* 0x0000002404041981 */ /* 0x000f68000c1e1d00 */
[----:B------:R-:W5:Y:S01]  /*6080*/  @P3 LDG.E.128 R12, [R12.64] ;  /* 0x000000240c0c3981 */ /* 0x000f62000c1e1d00 */
[----:B-1----:R-:W-:Y:S02]  /*6090*/  IMAD.IADD R33, R25, 0x1, -R16 ;  /* 0x0000000119217824 */ /* 0x002fe400078e0a10 */
        /* <DEDUP_REMOVED lines=11> */
[----:B------:R1:W3:Y:S03]  /*6150*/  LDG.E R30, [R30.64+0x4] ;  /* 0x000004241e1e7981 */ /* 0x0002e6000c1e1900 */
[----:B------:R-:W-:-:S06]  /*6160*/  LEA.HI.X.SX32 R13, R22, c[0x0][0x18c], 0x1, P2 ;  /* 0x00006300160d7a11 */ /* 0x000fcc00010f0eff */
[----:B------:R-:W4:Y:S02]  /*6170*/  LDG.E.64 R12, [R12.64] ;  /* 0x000000240c0c7981 */ /* 0x000f24000c1e1b00 */
[C---:B----4-:R-:W-:Y:S02]  /*6180*/  PRMT R18, R12.reuse, 0x9910, RZ ;  /* 0x000099100c127816 */ /* 0x050fe400000000ff */
[----:B-1----:R-:W-:Y:S01]  /*6190*/  PRMT R31, R13, 0x9910, RZ ;  /* 0x000099100d1f7816 */ /* 0x002fe200000000ff */
[----:B------:R1:W-:Y:S01]  /*61a0*/  I2F.S8 R14, R12 ;  /* 0x0000000c000e7306 */ /* 0x0003e20000001400 */
[--C-:B------:R-:W-:Y:S02]  /*61b0*/  SHF.R.U64 R28, R12, 0x10, R13.reuse ;  /* 0x000000100c1c7819 */ /* 0x100fe4000000120d */
[--C-:B------:R-:W-:Y:S02]  /*61c0*/  SHF.R.U32.HI R25, RZ, 0x10, R13.reuse ;  /* 0x00000010ff197819 */ /* 0x100fe4000001160d */
[----:B------:R-:W-:-:S03]  /*61d0*/  SHF.R.S32.HI R27, RZ, 0x18, R13 ;  /* 0x00000018ff1b7819 */ /* 0x000fc6000001140d */
[----:B------:R4:W3:Y:S01]  /*61e0*/  I2F.S8 R22, R13 ;  /* 0x0000000d00167306 */ /* 0x0008e20000001400 */
[----:B-1----:R-:W-:Y:S01]  /*61f0*/  SHF.R.S32.HI R12, RZ, 0x8, R18 ;  /* 0x00000008ff0c7819 */ /* 0x002fe20000011412 */
[----:B------:R-:W-:Y:S01]  /*6200*/  IMAD.MOV.U32 R18, RZ, RZ, R31 ;  /* 0x000000ffff127224 */ /* 0x000fe200078e001f */
[----:B----4-:R-:W-:-:S04]  /*6210*/  PRMT R13, R28, 0x9910, RZ ;  /* 0x000099101c0d7816 */ /* 0x010fc800000000ff */
[----:B------:R-:W-:Y:S02]  /*6220*/  SHF.R.S32.HI R18, RZ, 0x8, R18 ;  /* 0x00000008ff127819 */ /* 0x000fe40000011412 */
[----:B------:R-:W-:Y:S01]  /*6230*/  SHF.R.S32.HI R13, RZ, 0x8, R13 ;  /* 0x00000008ff0d7819 */ /* 0x000fe2000001140d */
[----:B------:R3:W1:Y:S08]  /*6240*/  I2F.S8 R15, R28 ;  /* 0x0000001c000f7306 */ /* 0x0006700000001400 */
[----:B------:R-:W4:Y:S08]  /*6250*/  I2F.S8 R25, R25 ;  /* 0x0000001900197306 */ /* 0x000f300000001400 */
[----:B------:R-:W2:Y:S08]  /*6260*/  I2F.S16 R27, R27 ;  /* 0x0000001b001b7306 */ /* 0x000eb00000101400 */
[----:B------:R-:W0:Y:S08]  /*6270*/  I2F.S16 R12, R12 ;  /* 0x0000000c000c7306 */ /* 0x000e300000101400 */
[----:B------:R-:W0:Y:S08]  /*6280*/  I2F.S16 R18, R18 ;  /* 0x0000001200127306 */ /* 0x000e300000101400 */
[----:B------:R-:W0:Y:S01]  /*6290*/  I2F.S16 R13, R13 ;  /* 0x0000000d000d7306 */ /* 0x000e220000101400 */
[----:B---3--:R-:W-:-:S02]  /*62a0*/  FMUL.FTZ R28, R22, R30 ;  /* 0x0000001e161c7220 */ /* 0x008fc40000410000 */
[-C--:B-1----:R-:W-:Y:S02]  /*62b0*/  FMUL.FTZ R22, R15, R30.reuse ;  /* 0x0000001e0f167220 */ /* 0x082fe40000410000 */
[-C--:B----4-:R-:W-:Y:S02]  /*62c0*/  FMUL.FTZ R15, R25, R30.reuse ;  /* 0x0000001e190f7220 */ /* 0x090fe40000410000 */
[-C--:B------:R-:W-:Y:S02]  /*62d0*/  FMUL.FTZ R14, R14, R30.reuse ;  /* 0x0000001e0e0e7220 */ /* 0x080fe40000410000 */
[-C--:B--2---:R-:W-:Y:S02]  /*62e0*/  FMUL.FTZ R32, R27, R30.reuse ;  /* 0x0000001e1b207220 */ /* 0x084fe40000410000 */
[-C--:B0-----:R-:W-:Y:S02]  /*62f0*/  FMUL.FTZ R25, R12, R30.reuse ;  /* 0x0000001e0c197220 */ /* 0x081fe40000410000 */
[----:B------:R-:W-:-:S02]  /*6300*/  FMUL.FTZ R31, R18, R30 ;  /* 0x0000001e121f7220 */ /* 0x000fc40000410000 */
[----:B------:R-:W-:Y:S01]  /*6310*/  FMUL.FTZ R27, R13, R30 ;  /* 0x0000001e0d1b7220 */ /* 0x000fe20000410000 */
[----:B------:R-:W-:Y:S02]  /*6320*/  F2FP.PACK_AB R12, R25, R14 ;  /* 0x0000000e190c723e */ /* 0x000fe400000000ff */
[----:B------:R-:W-:Y:S02]  /*6330*/  F2FP.PACK_AB R15, R32, R15 ;  /* 0x0000000f200f723e */ /* 0x000fe400000000ff */
[----:B------:R-:W-:Y:S02]  /*6340*/  F2FP.PACK_AB R14, R31, R28 ;  /* 0x0000001c1f0e723e */ /* 0x000fe400000000ff */
[----:B------:R-:W-:-:S04]  /*6350*/  F2FP.PACK_AB R13, R27, R22 ;  /* 0x000000161b0d723e */ /* 0x000fc800000000ff */
.L_x_3645:
        /* <DEDUP_REMOVED lines=26> */
.L_x_3644:
[----:B0-----:R-:W-:Y:S05]  /*6500*/  BSYNC B0 ;  /* 0x0000000000007941 */ /* 0x001fea0003800000 */
.L_x_3643:
        /* <DEDUP_REMOVED lines=13> */
.L_x_3647:
        /* <DEDUP_REMOVED lines=9> */
[--C-:B------:R-:W-:Y:S01]  /*6670*/  HADD2.F32 R11, -RZ, R6.reuse.H0_H0 ;  /* 0x20000006ff0b7230 */ /* 0x100fe20000004100 */
        /* <DEDUP_REMOVED lines=11> */
.L_x_3649:
[----:B------:R-:W-:Y:S05]  /*6730*/  BSYNC B0 ;  /* 0x0000000000007941 */ /* 0x000fea0003800000 */
.L_x_3648:
[----:B------:R-:W-:Y:S06]  /*6740*/  BAR.SYNC.DEFER_BLOCKING 0x0 ;  /* 0x0000000000007b1d */ /* 0x000fec0000010000 */
.L_x_3646:
        /* <DEDUP_REMOVED lines=17> */
.L_x_3650:
        /* <DEDUP_REMOVED lines=19> */
[----:B-----5:R-:W-:Y:S02]  /*6990*/  LOP3.LUT R10, R3, 0xff, RZ, 0xc0, !PT ;  /* 0x000000ff030a7812 */ /* 0x020fe400078ec0ff */
[----:B------:R-:W-:Y:S02]  /*69a0*/  PRMT R5, R5, 0x7710, RZ ;  /* 0x0000771005057816 */ /* 0x000fe400000000ff */
[----:B------:R-:W-:Y:S01]  /*69b0*/  SHF.L.U64.HI R9, R10, 0x8, RZ ;  /* 0x000000080a097819 */ /* 0x000fe200000102ff */
[----:B------:R-:W3:Y:S01]  /*69c0*/  F2I.S8.NTZ R29, R29 ;  /* 0x0000001d001d7305 */ /* 0x000ee20000202100 */
[----:B----4-:R-:W-:Y:S02]  /*69d0*/  PRMT R6, R24, 0x8880, RZ ;  /* 0x0000888018067816 */ /* 0x010fe400000000ff */
[----:B------:R-:W-:-:S02]  /*69e0*/  LOP3.LUT R8, R5, 0xff, RZ, 0xc0, !PT ;  /* 0x000000ff05087812 */ /* 0x000fc400078ec0ff */
[----:B------:R-:W-:Y:S02]  /*69f0*/  PRMT R6, R6, 0x7710, RZ ;  /* 0x0000771006067816 */ /* 0x000fe400000000ff */
[----:B------:R-:W-:Y:S01]  /*6a00*/  SHF.L.U64.HI R5, R8, 0x10, RZ ;  /* 0x0000001008057819 */ /* 0x000fe200000102ff */
[----:B------:R-:W4:Y:S01]  /*6a10*/  F2I.S8.NTZ R43, R43 ;  /* 0x0000002b002b7305 */ /* 0x000f220000202100 */
[----:B------:R-:W-:Y:S02]  /*6a20*/  LOP3.LUT R7, R6, 0xff, RZ, 0xc0, !PT ;  /* 0x000000ff06077812 */ /* 0x000fe400078ec0ff */
[----:B0-----:R-:W-:Y:S02]  /*6a30*/  PRMT R3, R20, 0x8880, RZ ;  /* 0x0000888014037816 */ /* 0x001fe400000000ff */
[----:B------:R-:W-:Y:S02]  /*6a40*/  SHF.L.U64.HI R6, R7, 0x18, RZ ;  /* 0x0000001807067819 */ /* 0x000fe400000102ff */
[----:B------:R-:W-:Y:S01]  /*6a50*/  PRMT R3, R3, 0x7710, RZ ;  /* 0x0000771003037816 */ /* 0x000fe200000000ff */
[----:B------:R-:W0:Y:S01]  /*6a60*/  F2I.S8.NTZ R21, R21 ;  /* 0x0000001500157305 */ /* 0x000e220000202100 */
[----:B---3--:R-:W-:-:S02]  /*6a70*/  PRMT R4, R29, 0x8880, RZ ;  /* 0x000088801d047816 */ /* 0x008fc400000000ff */
[----:B------:R-:W-:Y:S02]  /*6a80*/  LOP3.LUT R6, R6, R5, R9, 0xfe, !PT ;  /* 0x0000000506067212 */ /* 0x000fe400078efe09 */
        /* <DEDUP_REMOVED lines=23> */
.L_x_3604:
[----:B------:R-:W-:Y:S01]  /*6c00*/  IMAD.MOV.U32 R80, RZ, RZ, 0x10 ;  /* 0x00000010ff507424 */ /* 0x000fe200078e00ff */
[----:B------:R-:W-:Y:S01]  /*6c10*/  MOV R48, 0x6c50 ;  /* 0x00006c5000307802 */ /* 0x000fe20000000f00 */
[----:B------:R-:W-:Y:S02]  /*6c20*/  IMAD.MOV.U32 R51, RZ, RZ, 0x1f ;  /* 0x0000001fff337424 */ /* 0x000fe400078e00ff */
[----:B------:R-:W-:Y:S02]  /*6c30*/  IMAD.MOV.U32 R50, RZ, RZ, -0x1 ;  /* 0xffffffffff327424 */ /* 0x000fe400078e00ff */
[----:B0----5:R-:W-:Y:S05]  /*6c40*/  CALL.REL.NOINC `($__internal_15_$__cuda_sm70_shflsync_bfly_p) ;  /* 0x000003a000007944 */ /* 0x021fea0003c00000 */
[----:B01----:R-:W-:Y:S05]  /*6c50*/  BRA `(.L_x_3651) ;  /* 0xffffb85000007947 */ /* 0x003fea000383ffff */
.L_x_3605:
[----:B------:R-:W-:Y:S01]  /*6c60*/  IMAD.MOV.U32 R80, RZ, RZ, 0x8 ;  /* 0x00000008ff507424 */ /* 0x000fe200078e00ff */
[----:B------:R-:W-:Y:S01]  /*6c70*/  MOV R48, 0x6cb0 ;  /* 0x00006cb000307802 */ /* 0x000fe20000000f00 */
[----:B------:R-:W-:Y:S02]  /*6c80*/  IMAD.MOV.U32 R51, RZ, RZ, 0x1f ;  /* 0x0000001fff337424 */ /* 0x000fe400078e00ff */
[----:B------:R-:W-:Y:S02]  /*6c90*/  IMAD.MOV.U32 R50, RZ, RZ, -0x1 ;  /* 0xffffffffff327424 */ /* 0x000fe400078e00ff */
[----:B0----5:R-:W-:Y:S05]  /*6ca0*/  CALL.REL.NOINC `($__internal_15_$__cuda_sm70_shflsync_bfly_p) ;  /* 0x0000034000007944 */ /* 0x021fea0003c00000 */
[----:B01----:R-:W-:Y:S01]  /*6cb0*/  FADD.FTZ R86, R86, R51 ;  /* 0x0000003356567221 */ /* 0x003fe20000010000 */
[----:B------:R-:W-:Y:S01]  /*6cc0*/  MOV R48, 0x6d10 ;  /* 0x00006d1000307802 */ /* 0x000fe20000000f00 */
[----:B------:R-:W-:-:S02]  /*6cd0*/  IMAD.MOV.U32 R80, RZ, RZ, 0x4 ;  /* 0x00000004ff507424 */ /* 0x000fc400078e00ff */
[----:B------:R-:W-:Y:S02]  /*6ce0*/  IMAD.MOV.U32 R51, RZ, RZ, 0x1f ;  /* 0x0000001fff337424 */ /* 0x000fe400078e00ff */
[----:B------:R-:W-:Y:S02]  /*6cf0*/  IMAD.MOV.U32 R50, RZ, RZ, -0x1 ;  /* 0xffffffffff327424 */ /* 0x000fe400078e00ff */
[----:B------:R-:W-:Y:S05]  /*6d00*/  CALL.REL.NOINC `($__internal_15_$__cuda_sm70_shflsync_bfly_p) ;  /* 0x000002e000007944 */ /* 0x000fea0003c00000 */
[----:B01----:R-:W-:Y:S01]  /*6d10*/  FADD.FTZ R86, R86, R51 ;  /* 0x0000003356567221 */ /* 0x003fe20000010000 */
[----:B------:R-:W-:Y:S01]  /*6d20*/  MOV R48, 0x6d70 ;  /* 0x00006d7000307802 */ /* 0x000fe20000000f00 */
[----:B------:R-:W-:Y:S02]  /*6d30*/  IMAD.MOV.U32 R80, RZ, RZ, 0x2 ;  /* 0x00000002ff507424 */ /* 0x000fe400078e00ff */
[----:B------:R-:W-:Y:S02]  /*6d40*/  IMAD.MOV.U32 R51, RZ, RZ, 0x1f ;  /* 0x0000001fff337424 */ /* 0x000fe400078e00ff */
[----:B------:R-:W-:Y:S02]  /*6d50*/  IMAD.MOV.U32 R50, RZ, RZ, -0x1 ;  /* 0xffffffffff327424 */ /* 0x000fe400078e00ff */
[----:B------:R-:W-:Y:S05]  /*6d60*/  CALL.REL.NOINC `($__internal_15_$__cuda_sm70_shflsync_bfly_p) ;  /* 0x0000028000007944 */ /* 0x000fea0003c00000 */
[----:B-1----:R-:W-:Y:S01]  /*6d70*/  FADD.FTZ R4, R86, R51 ;  /* 0x0000003356047221 */ /* 0x002fe20000010000 */
[----:B------:R-:W-:Y:S01]  /*6d80*/  MOV R48, 0x6de0 ;  /* 0x00006de000307802 */ /* 0x000fe20000000f00 */
[----:B0-----:R-:W-:-:S02]  /*6d90*/  IMAD.MOV.U32 R80, RZ, RZ, 0x1 ;  /* 0x00000001ff507424 */ /* 0x001fc400078e00ff */
[----:B------:R-:W-:Y:S02]  /*6da0*/  IMAD.MOV.U32 R51, RZ, RZ, 0x1f ;  /* 0x0000001fff337424 */ /* 0x000fe400078e00ff */
[----:B------:R-:W-:Y:S02]  /*6db0*/  IMAD.MOV.U32 R50, RZ, RZ, -0x1 ;  /* 0xffffffffff327424 */ /* 0x000fe400078e00ff */
[----:B------:R-:W-:Y:S02]  /*6dc0*/  IMAD.MOV.U32 R86, RZ, RZ, R4 ;  /* 0x000000ffff567224 */ /* 0x000fe400078e0004 */
[----:B------:R-:W-:Y:S05]  /*6dd0*/  CALL.REL.NOINC `($__internal_15_$__cuda_sm70_shflsync_bfly_p) ;  /* 0x0000021000007944 */ /* 0x000fea0003c00000 */
[----:B01----:R-:W-:Y:S05]  /*6de0*/  BRA `(.L_x_3652) ;  /* 0xffffb75000007947 */ /* 0x003fea000383ffff */
.L_x_3610:
[----:B------:R-:W-:Y:S01]  /*6df0*/  IMAD.MOV.U32 R80, RZ, RZ, 0x2 ;  /* 0x00000002ff507424 */ /* 0x000fe200078e00ff */
[----:B------:R-:W-:Y:S01]  /*6e00*/  MOV R48, 0x6e40 ;  /* 0x00006e4000307802 */ /* 0x000fe20000000f00 */
[----:B------:R-:W-:Y:S02]  /*6e10*/  IMAD.MOV.U32 R51, RZ, RZ, 0x1f ;  /* 0x0000001fff337424 */ /* 0x000fe400078e00ff */
[----:B------:R-:W-:Y:S02]  /*6e20*/  IMAD.MOV.U32 R50, RZ, RZ, -0x1 ;  /* 0xffffffffff327424 */ /* 0x000fe400078e00ff */
[----:B-----5:R-:W-:Y:S05]  /*6e30*/  CALL.REL.NOINC `($__internal_15_$__cuda_sm70_shflsync_bfly_p) ;  /* 0x000001b000007944 */ /* 0x020fea0003c00000 */
[----:B01----:R-:W-:Y:S05]  /*6e40*/  BRA `(.L_x_3653) ;  /* 0xffffd20000007947 */ /* 0x003fea000383ffff */
.L_x_3611:
[----:B------:R-:W-:Y:S01]  /*6e50*/  IMAD.MOV.U32 R80, RZ, RZ, 0x1 ;  /* 0x00000001ff507424 */ /* 0x000fe200078e00ff */
[----:B------:R-:W-:Y:S01]  /*6e60*/  MOV R48, 0x6ea0 ;  /* 0x00006ea000307802 */ /* 0x000fe20000000f00 */
[----:B------:R-:W-:-:S02]  /*6e70*/  IMAD.MOV.U32 R51, RZ, RZ, 0x1f ;  /* 0x0000001fff337424 */ /* 0x000fc400078e00ff */
[----:B------:R-:W-:Y:S02]  /*6e80*/  IMAD.MOV.U32 R50, RZ, RZ, -0x1 ;  /* 0xffffffffff327424 */ /* 0x000fe400078e00ff */
[----:B-----5:R-:W-:Y:S05]  /*6e90*/  CALL.REL.NOINC `($__internal_15_$__cuda_sm70_shflsync_bfly_p) ;  /* 0x0000015000007944 */ /* 0x020fea0003c00000 */
[----:B01----:R-:W-:Y:S05]  /*6ea0*/  BRA `(.L_x_3654) ;  /* 0xffffd1d000007947 */ /* 0x003fea000383ffff */
.L_x_3615:
[----:B------:R-:W-:Y:S01]  /*6eb0*/  IMAD.MOV.U32 R86, RZ, RZ, R3 ;  /* 0x000000ffff567224 */ /* 0x000fe200078e0003 */
[----:B------:R-:W-:Y:S01]  /*6ec0*/  MOV R48, 0x6f10 ;  /* 0x00006f1000307802 */ /* 0x000fe20000000f00 */
[----:B------:R-:W-:Y:S02]  /*6ed0*/  IMAD.MOV.U32 R80, RZ, RZ, 0x10 ;  /* 0x00000010ff507424 */ /* 0x000fe400078e00ff */
[----:B------:R-:W-:Y:S02]  /*6ee0*/  IMAD.MOV.U32 R51, RZ, RZ, 0x1f ;  /* 0x0000001fff337424 */ /* 0x000fe400078e00ff */
[----:B------:R-:W-:Y:S02]  /*6ef0*/  IMAD.MOV.U32 R50, RZ, RZ, -0x1 ;  /* 0xffffffffff327424 */ /* 0x000fe400078e00ff */
[----:B-123-5:R-:W-:Y:S05]  /*6f00*/  CALL.REL.NOINC `($__internal_15_$__cuda_sm70_shflsync_bfly_p) ;  /* 0x000000e000007944 */ /* 0x02efea0003c00000 */
[----:B01----:R-:W-:Y:S05]  /*6f10*/  BRA `(.L_x_3655) ;  /* 0xffffd3b000007947 */ /* 0x003fea000383ffff */
.L_x_3616:
[----:B------:R-:W-:Y:S01]  /*6f20*/  IMAD.MOV.U32 R80, RZ, RZ, 0x8 ;  /* 0x00000008ff507424 */ /* 0x000fe200078e00ff */
[----:B------:R-:W-:Y:S01]  /*6f30*/  MOV R48, 0x6f70 ;  /* 0x00006f7000307802 */ /* 0x000fe20000000f00 */
[----:B------:R-:W-:Y:S02]  /*6f40*/  IMAD.MOV.U32 R51, RZ, RZ, 0x1f ;  /* 0x0000001fff337424 */ /* 0x000fe400078e00ff */
[----:B------:R-:W-:-:S02]  /*6f50*/  IMAD.MOV.U32 R50, RZ, RZ, -0x1 ;  /* 0xffffffffff327424 */ /* 0x000fc400078e00ff */
[----:B0123-5:R-:W-:Y:S05]  /*6f60*/  CALL.REL.NOINC `($__internal_15_$__cuda_sm70_shflsync_bfly_p) ;  /* 0x0000008000007944 */ /* 0x02ffea0003c00000 */
[----:B-1----:R-:W-:Y:S01]  /*6f70*/  FMNMX.FTZ R0, R86, R51, !PT ;  /* 0x0000003356007209 */ /* 0x002fe20007810000 */
[----:B0-----:R-:W-:Y:S01]  /*6f80*/  IMAD.MOV.U32 R80, RZ, RZ, 0x4 ;  /* 0x00000004ff507424 */ /* 0x001fe200078e00ff */
[----:B------:R-:W-:Y:S01]  /*6f90*/  MOV R48, 0x6fe0 ;  /* 0x00006fe000307802 */ /* 0x000fe20000000f00 */
[----:B------:R-:W-:-:S02]  /*6fa0*/  IMAD.MOV.U32 R51, RZ, RZ, 0x1f ;  /* 0x0000001fff337424 */ /* 0x000fc400078e00ff */
[----:B------:R-:W-:Y:S02]  /*6fb0*/  IMAD.MOV.U32 R50, RZ, RZ, -0x1 ;  /* 0xffffffffff327424 */ /* 0x000fe400078e00ff */
[----:B------:R-:W-:Y:S02]  /*6fc0*/  IMAD.MOV.U32 R86, RZ, RZ, R0 ;  /* 0x000000ffff567224 */ /* 0x000fe400078e0000 */
[----:B------:R-:W-:Y:S05]  /*6fd0*/  CALL.REL.NOINC `($__internal_15_$__cuda_sm70_shflsync_bfly_p) ;  /* 0x0000001000007944 */ /* 0x000fea0003c00000 */
[----:B01----:R-:W-:Y:S05]  /*6fe0*/  BRA `(.L_x_3656) ;  /* 0xffffd33000007947 */ /* 0x003fea000383ffff */
        .weak           $__internal_15_$__cuda_sm70_shflsync_bfly_p
        .type           $__internal_15_$__cuda_sm70_shflsync_bfly_p,@function
        .size           $__internal_15_$__cuda_sm70_shflsync_bfly_p,(.L_x_4321 - $__internal_15_$__cuda_sm70_shflsync_bfly_p)
$__internal_15_$__cuda_sm70_shflsync_bfly_p:
[----:B------:R-:W-:Y:S01]  /*6ff0*/  IMAD.MOV.U32 R49, RZ, RZ, 0x0 ;  /* 0x00000000ff317424 */ /* 0x000fe200078e00ff */
[----:B------:R-:W-:Y:S04]  /*7000*/  WARPSYNC R50 ;  /* 0x0000003200007348 */ /* 0x000fe80003800000 */
[----:B------:R0:W1:Y:S01]  /*7010*/  SHFL.BFLY PT, R51, R86, R80, R51 ;  /* 0x0c00005056337389 */ /* 0x00006200000e0033 */
[----:B------:R-:W-:Y:S05]  /*7020*/  RET.REL.NODEC R48 `(_ZN4mmha33masked_multihead_attention_kernelItLi160ELi256ELi4ELi32ELi64ELb0ELb0EEEv26Multihead_attention_paramsIT_XT5_EE) ;  /* 0xffff8fd030007950 */ /* 0x000fea0003c3ffff */
.L_x_3657:
        /* <DEDUP_REMOVED lines=13> */
.L_x_4321:


//--------------------- .text._ZN4mmha33masked_multihead_attention_kernelIfLi160ELi256ELi1ELi64ELi256ELb0ELb1EEEv26Multihead_attention_paramsIT_XT5_EE --------------------------
	.section	.text._ZN4mmha33masked_multihead_attention_kernelIfLi160ELi256ELi1ELi64ELi256ELb0ELb1EEEv26Multihead_attention_paramsIT_XT5_EE,"ax",@progbits
	.sectioninfo	@"SHI_REGISTERS=255"
	.align	128
        .global         _ZN4mmha33masked_multihead_attention_kernelIfLi160ELi256ELi1ELi64ELi256ELb0ELb1EEEv26Multihead_attention_paramsIT_XT5_EE
        .type           _ZN4mmha33masked_multihead_attention_kernelIfLi160ELi256ELi1ELi64ELi256ELb0ELb1EEEv26Multihead_attention_paramsIT_XT5_EE,@function
        .size           _ZN4mmha33masked_multihead_attention_kernelIfLi160ELi256ELi1ELi64ELi256ELb0ELb1EEEv26Multihead_attention_paramsIT_XT5_EE,(.L_x_4344 - _ZN4mmha33masked_multihead_attention_kernelIfLi160ELi256ELi1ELi64ELi256ELb0ELb1EEEv26Multihead_attention_paramsIT_XT5_EE)
        .other          _ZN4mmha33masked_multihead_attention_kernelIfLi160ELi256ELi1ELi64ELi256ELb0ELb1EEEv26Multihead_attention_paramsIT_XT5_EE,@"STO_CUDA_ENTRY STV_DEFAULT"
_ZN4mmha33masked_multihead_attention_kernelIfLi160ELi256ELi1ELi64ELi256ELb0ELb1EEEv26Multihead_attention_paramsIT_XT5_EE:
.text._ZN4mmha33masked_multihead_attention_kernelIfLi160ELi256ELi1ELi64ELi256ELb0ELb1EEEv26Multihead_attention_paramsIT_XT5_EE:
[----:B------:R-:W-:Y:S02]  /*0000*/  MOV R1, c[0x0][0x28] ;  /* 0x00000a0000017a02 */ /* 0x000fe40000000f00 */
        /* <DEDUP_REMOVED lines=10> */
[----:B------:R-:W-:-:S05]  /*00b0*/  MOV R3, UR5 ;  /* 0x0000000500037c02 */ /* 0x000fca0008000f00 */
[----:B------:R-:W2:Y:S02]  /*00c0*/  LDG.E.U8 R2, [R2.64] ;  /* 0x0000002402027981 */ /* 0x000ea4000c1e1100 */
[----:B--2---:R-:W-:-:S13]  /*00d0*/  ISETP.NE.AND P0, PT, R2, 0x1, PT ;  /* 0x000000010200780c */ /* 0x004fda0003f05270 */
[----:B------:R-:W-:Y:S05]  /*00e0*/  @!P0 EXIT ;  /* 0x000000000000894d */ /* 0x000fea0003800000 */
.L_x_3658:
[----:B------:R-:W-:Y:S01]  /*00f0*/  IABS R2, c[0x0][0x1d0] ;  /* 0x0000740000027a13 */ /* 0x000fe20000000000 */
[----:B------:R-:W-:Y:S02]  /*0100*/  ULDC.64 UR4, c[0x0][0x280] ;  /* 0x0000a00000047ab9 */ /* 0x000fe40000000a00 */
[----:B------:R-:W-:Y:S01]  /*0110*/  UISETP.NE.U32.AND UP0, UPT, URZ, UR4, UPT ;  /* 0x000000043f00728c */ /* 0x000fe2000bf05070 */
[----:B------:R1:W2:Y:S03]  /*0120*/  R2UR UR8, R2 ;  /* 0x00000000020873c2 */ /* 0x0002a600000e0000 */
[----:B------:R-:W-:-:S03]  /*0130*/  UISETP.NE.AND.EX UP0, UPT, URZ, UR5, UPT, UP0 ;  /* 0x000000053f00728c */ /* 0x000fc6000bf05300 */
[----:B------:R-:W-:-:S03]  /*0140*/  ULDC.64 UR4, c[0x0][0x280] ;  /* 0x0000a00000047ab9 */ /* 0x000fc60000000a00 */
[----:B------:R-:W-:-:S05]  /*0150*/  PLOP3.LUT P0, PT, PT, PT, UP0, 0x80, 0x0 ;  /* 0x000000000000781c */ /* 0x000fca0003f0f008 */
[----:B------:R-:W-:Y:S02]  /*0160*/  @UP0 UMOV UR6, 0x4 ;  /* 0x0000000400060882 */ /* 0x000fe40000000000 */
[----:B0-----:R-:W-:-:S06]  /*0170*/  @UP0 UIMAD.WIDE UR4, UR47, UR6, UR4 ;  /* 0x000000062f0402a5 */ /* 0x001fcc000f8e0204 */
[----:B-1----:R-:W-:Y:S01]  /*0180*/  IMAD.U32 R2, RZ, RZ, UR4 ;  /* 0x00000004ff027e24 */ /* 0x002fe2000f8e00ff */
[----:B------:R-:W-:Y:S01]  /*0190*/  MOV R3, UR5 ;  /* 0x0000000500037c02 */ /* 0x000fe20008000f00 */
[----:B--2---:R-:W0:Y:S04]  /*01a0*/  I2F.RP R0, UR8 ;  /* 0x0000000800007d06 */ /* 0x004e280008209400 */
[----:B------:R1:W2:Y:S04]  /*01b0*/  @P0 LDG.E R5, [R2.64] ;  /* 0x0000002402050981 */ /* 0x0002a8000c1e1900 */
        /* <DEDUP_REMOVED lines=16> */
[----:B------:R-:W-:Y:S02]  /*02c0*/  UISETP.GE.U32.AND UP2, UPT, UR4, UR8, UPT ;  /* 0x000000080400728c */ /* 0x000fe4000bf46070 */
[----:B------:R-:W-:Y:S02]  /*02d0*/  ULOP3.LUT UR4, UR47, UR6, URZ, 0x3c, !UPT ;  /* 0x000000062f047292 */ /* 0x000fe4000f8e3c3f */
[----:B------:R-:W-:Y:S02]  /*02e0*/  @!UP3 UIADD3 UR5, UR5, 0x1, URZ ;  /* 0x000000010505b890 */ /* 0x000fe4000fffe03f */
[----:B------:R-:W-:Y:S02]  /*02f0*/  ULDC.64 UR8, c[0x0][0x240] ;  /* 0x0000900000087ab9 */ /* 0x000fe40000000a00 */
[----:B------:R-:W-:Y:S02]  /*0300*/  UISETP.NE.U32.AND UP1, UPT, URZ, UR8, UPT ;  /* 0x000000083f00728c */ /* 0x000fe4000bf25070 */
[----:B------:R-:W-:-:S02]  /*0310*/  UISETP.GE.AND UP3, UPT, UR4, URZ, UPT ;  /* 0x0000003f0400728c */ /* 0x000fc4000bf66270 */
[----:B------:R-:W-:Y:S02]  /*0320*/  @UP2 UIADD3 UR5, UR5, 0x1, URZ ;  /* 0x0000000105052890 */ /* 0x000fe4000fffe03f */
[----:B------:R-:W-:Y:S02]  /*0330*/  UISETP.NE.AND UP2, UPT, URZ, UR6, UPT ;  /* 0x000000063f00728c */ /* 0x000fe4000bf45270 */
[----:B------:R-:W-:-:S03]  /*0340*/  UISETP.NE.AND.EX UP1, UPT, URZ, UR9, UPT, UP1 ;  /* 0x000000093f00728c */ /* 0x000fc6000bf25310 */
[----:B------:R-:W-:Y:S02]  /*0350*/  UMOV UR46, UR5 ;  /* 0x00000005002e7c82 */ /* 0x000fe40008000000 */
[----:B------:R-:W-:Y:S01]  /*0360*/  @!UP3 UIADD3 UR46, -UR46, URZ, URZ ;  /* 0x0000003f2e2eb290 */ /* 0x000fe2000fffe13f */
[----:B------:R-:W-:Y:S01]  /*0370*/  PLOP3.LUT P1, PT, PT, PT, UP1, 0x80, 0x0 ;  /* 0x000000000000781c */ /* 0x000fe20003f2f018 */
[----:B------:R-:W-:Y:S02]  /*0380*/  ULDC.64 UR4, c[0x0][0x240] ;  /* 0x0000900000047ab9 */ /* 0x000fe40000000a00 */
[----:B------:R-:W-:-:S03]  /*0390*/  @!UP2 ULOP3.LUT UR46, URZ, UR6, URZ, 0x33, !UPT ;  /* 0x000000063f2ea292 */ /* 0x000fc6000f8e333f */
        /* <DEDUP_REMOVED lines=21> */
[----:B------:R-:W-:Y:S01]  /*04f0*/  UIMAD.WIDE.U32 UR4, UR5, UR6, UR4 ;  /* 0x00000006050472a5 */ /* 0x000fe2000f8e0004 */
[----:B------:R-:W1:Y:S01]  /*0500*/  S2R R32, SR_TID.X ;  /* 0x0000000000207919 */ /* 0x000e620000002100 */
[----:B------:R-:W2:Y:S02]  /*0510*/  S2UR UR48, SR_CTAID.X ;  /* 0x00000000003079c3 */ /* 0x000ea40000002500 */
[----:B0-----:R-:W-:-:S04]  /*0520*/  UIMAD.WIDE.U32 UR4, UR5, UR43, URZ ;  /* 0x0000002b050472a5 */ /* 0x001fc8000f8e003f */
[----:B------:R-:W-:-:S04]  /*0530*/  UIADD3 UR5, -UR5, URZ, URZ ;  /* 0x0000003f05057290 */ /* 0x000fc8000fffe13f */
[----:B------:R-:W-:-:S04]  /*0540*/  UIMAD UR43, UR9, UR5, UR43 ;  /* 0x00000005092b72a4 */ /* 0x000fc8000f8e022b */
[----:B------:R-:W-:Y:S02]  /*0550*/  UISETP.GT.U32.AND UP0, UPT, UR9, UR43, UPT ;  /* 0x0000002b0900728c */ /* 0x000fe4000bf04070 */
[----:B------:R-:W-:-:S09]  /*0560*/  UISETP.GE.AND UP2, UPT, UR42, URZ, UPT ;  /* 0x0000003f2a00728c */ /* 0x000fd2000bf46270 */
[----:B------:R-:W-:-:S04]  /*0570*/  @!UP0 UIADD3 UR43, UR43, -UR9, URZ ;  /* 0x800000092b2b8290 */ /* 0x000fc8000fffe03f */
[----:B------:R-:W-:Y:S02]  /*0580*/  UISETP.GT.U32.AND UP1, UPT, UR9, UR43, UPT ;  /* 0x0000002b0900728c */ /* 0x000fe4000bf24070 */
[----:B------:R-:W-:Y:S01]  /*0590*/  UISETP.NE.AND UP0, UPT, URZ, UR7, UPT ;  /* 0x000000073f00728c */ /* 0x000fe2000bf05270 */
[----:B-1----:R-:W-:Y:S01]  /*05a0*/  ISETP.GE.AND P0, PT, R32, 0x28, PT ;  /* 0x000000282000780c */ /* 0x002fe20003f06270 */
[----:B------:R-:W-:Y:S02]  /*05b0*/  ULDC UR4, c[0x0][0x1d8] ;  /* 0x0000760000047ab9 */ /* 0x000fe40000000800 */
[----:B--2---:R-:W-:Y:S02]  /*05c0*/  UIMAD UR49, UR47, UR4, UR48 ;  /* 0x000000042f3172a4 */ /* 0x004fe4000f8e0230 */
[----:B------:R-:W-:Y:S02]  /*05d0*/  UIMAD UR5, UR48, 0xa0, URZ ;  /* 0x000000a0300578a4 */ /* 0x000fe4000f8e023f */
[----:B------:R-:W-:-:S02]  /*05e0*/  UMOV UR8, 0x1 ;  /* 0x0000000100087882 */ /* 0x000fc40000000000 */
[----:B------:R-:W-:Y:S02]  /*05f0*/  ULDC UR44, c[0x0][0x1c8] ;  /* 0x00007200002c7ab9 */ /* 0x000fe40000000800 */
[----:B------:R-:W-:Y:S02]  /*0600*/  @!UP1 UIADD3 UR43, UR43, -UR9, URZ ;  /* 0x800000092b2b9290 */ /* 0x000fe4000fffe03f */
[----:B------:R-:W-:Y:S02]  /*0610*/  UISETP.NE.AND UP1, UPT, URZ, UR44, UPT ;  /* 0x0000002c3f00728c */ /* 0x000fe4000bf25270 */
[----:B------:R-:W-:Y:S02]  /*0620*/  UIADD3 UR45, UR42, -UR7, UR8 ;  /* 0x800000072a2d7290 */ /* 0x000fe4000fffe008 */
[----:B------:R-:W-:Y:S02]  /*0630*/  UIMAD UR44, UR47, UR44, UR5 ;  /* 0x0000002c2f2c72a4 */ /* 0x000fe4000f8e0205 */
[----:B------:R-:W-:Y:S01]  /*0640*/  UIMAD UR50, UR49, 0xa0, URZ ;  /* 0x000000a0313278a4 */ /* 0x000fe2000f8e023f */
[----:B------:R-:W-:Y:S01]  /*0650*/  IMAD.SHL.U32 R22, R32, 0x4, RZ ;  /* 0x0000000420167824 */ /* 0x000fe200078e00ff */
[----:B------:R-:W-:-:S02]  /*0660*/  @!UP2 UIADD3 UR43, -UR43, URZ, URZ ;  /* 0x0000003f2b2ba290 */ /* 0x000fc4000fffe13f */
[----:B------:R-:W-:Y:S02]  /*0670*/  @!UP0 ULOP3.LUT UR43, URZ, UR7, URZ, 0x33, !UPT ;  /* 0x000000073f2b8292 */ /* 0x000fe4000f8e333f */
[----:B------:R-:W-:Y:S02]  /*0680*/  UMOV UR40, URZ ;  /* 0x0000003f00287c82 */ /* 0x000fe40008000000 */
[----:B------:R-:W-:Y:S02]  /*0690*/  UISETP.LT.AND UP0, UPT, URZ, UR45, UPT ;  /* 0x0000002d3f00728c */ /* 0x000fe4000bf01270 */
[----:B------:R-:W-:Y:S01]  /*06a0*/  USEL UR44, UR50, UR44, !UP1 ;  /* 0x0000002c322c7287 */ /* 0x000fe2000c800000 */
        /* <DEDUP_REMOVED lines=9> */
[----:B0-----:R-:W-:-:S04]  /*0740*/  MOV R2, c[0x0][0x258] ;  /* 0x0000960000027a02 */ /* 0x001fc80000000f00 */
[----:B------:R-:W-:-:S13]  /*0750*/  ISETP.NE.AND P0, PT, R2, 0x2, PT ;  /* 0x000000020200780c */ /* 0x000fda0003f05270 */
[----:B------:R-:W-:-:S04]  /*0760*/  @!P0 IADD3 R6, P1, R0, c[0x0][0x168], RZ ;  /* 0x00005a0000068a10 */ /* 0x000fc80007f3e0ff */
[----:B------:R-:W-:-:S05]  /*0770*/  @!P0 LEA.HI.X.SX32 R7, R0, c[0x0][0x16c], 0x1, P1 ;  /* 0x00005b0000078a11 */ /* 0x000fca00008f0eff */
[----:B------:R-:W2:Y:S01]  /*0780*/  @!P0 LDG.E R6, [R6.64] ;  /* 0x0000002406068981 */ /* 0x000ea2000c1e1900 */
[----:B------:R-:W-:Y:S01]  /*0790*/  @P0 IMAD.MOV.U32 R5, RZ, RZ, 0x4 ;  /* 0x00000004ff050424 */ /* 0x000fe200078e00ff */
        /* <DEDUP_REMOVED lines=10> */
[----:B------:R-:W2:Y:S08]  /*0840*/  @!P0 I2F.S8 R9, R9 ;  /* 0x0000000900098306 */ /* 0x000eb00000001400 */
[----:B------:R-:W4:Y:S01]  /*0850*/  @!P0 I2F.S8 R10, R10 ;  /* 0x0000000a000a8306 */ /* 0x000f220000001400 */
[----:B---3--:R-:W-:-:S07]  /*0860*/  @!P0 FMUL.FTZ R16, R11, R2 ;  /* 0x000000020b108220 */ /* 0x008fce0000410000 */
[----:B------:R-:W3:Y:S01]  /*0870*/  @!P0 I2F.S16 R7, R7 ;  /* 0x0000000700078306 */ /* 0x000ee20000101400 */
[-C--:B--2---:R-:W-:Y:S02]  /*0880*/  @!P0 FMUL.FTZ R18, R9, R2.reuse ;  /* 0x0000000209128220 */ /* 0x084fe40000410000 */
[-C--:B----4-:R-:W-:Y:S02]  /*0890*/  @!P0 FMUL.FTZ R19, R10, R2.reuse ;  /* 0x000000020a138220 */ /* 0x090fe40000410000 */
[----:B---3--:R-:W-:-:S03]  /*08a0*/  @!P0 FMUL.FTZ R17, R7, R2 ;  /* 0x0000000207118220 */ /* 0x008fc60000410000 */
.L_x_3660:
[----:B0-----:R-:W-:Y:S05]  /*08b0*/  BSYNC B0 ;  /* 0x0000000000007941 */ /* 0x001fea0003800000 */
.L_x_3659:
[----:B------:R-:W-:Y:S01]  /*08c0*/  MOV R2, c[0x0][0x258] ;  /* 0x0000960000027a02 */ /* 0x000fe20000000f00 */
[----:B------:R-:W-:Y:S01]  /*08d0*/  ULDC.64 UR38, c[0x2][0x0] ;  /* 0x0080000000267ab9 */ /* 0x000fe20000000a00 */
[----:B------:R-:W-:Y:S01]  /*08e0*/  BSSY B0, `(.L_x_3661) ;  /* 0x0000021000007945 */ /* 0x000fe20003800000 */
[----:B------:R-:W-:Y:S01]  /*08f0*/  ULDC.64 UR4, c[0x0][0x248] ;  /* 0x0000920000047ab9 */ /* 0x000fe20000000a00 */
[----:B------:R-:W-:Y:S01]  /*0900*/  ISETP.NE.AND P0, PT, R2, 0x2, PT ;  /* 0x000000020200780c */ /* 0x000fe20003f05270 */
[----:B------:R-:W-:-:S02]  /*0910*/  UIMAD.WIDE.U32 UR38, UR8, UR4, UR38 ;  /* 0x00000004082672a5 */ /* 0x000fc4000f8e0026 */
[----:B------:R-:W-:-:S04]  /*0920*/  UIMAD UR4, UR8, UR5, URZ ;  /* 0x00000005080472a4 */ /* 0x000fc8000f8e023f */
[----:B------:R-:W-:-:S06]  /*0930*/  UIADD3 UR39, UR39, UR4, URZ ;  /* 0x0000000427277290 */ /* 0x000fcc000fffe03f */
[----:B------:R-:W-:Y:S05]  /*0940*/  @!P0 BRA `(.L_x_3662) ;  /* 0x0000008000008947 */ /* 0x000fea0003800000 */
[----:B------:R-:W-:Y:S01]  /*0950*/  ISETP.GT.AND P0, PT, R32, 0x27, PT ;  /* 0x000000272000780c */ /* 0x000fe20003f04270 */
[----:B------:R-:W-:Y:S01]  /*0960*/  CS2R R24, SRZ ;  /* 0x0000000000187805 */ /* 0x000fe2000001ff00 */
[----:B------:R-:W-:-:S11]  /*0970*/  CS2R R26, SRZ ;  /* 0x00000000001a7805 */ /* 0x000fd6000001ff00 */
[----:B------:R-:W-:Y:S05]  /*0980*/  @P0 BRA `(.L_x_3663) ;  /* 0x0000016000000947 */ /* 0x000fea0003800000 */
[----:B------:R-:W-:-:S04]  /*0990*/  IMAD.MOV.U32 R3, RZ, RZ, 0x4 ;  /* 0x00000004ff037424 */ /* 0x000fc800078e00ff */
[----:B------:R-:W-:-:S05]  /*09a0*/  IMAD.WIDE R2, R0, R3, c[0x0][0x178] ;  /* 0x00005e0000027625 */ /* 0x000fca00078e0203 */
[----:B------:R0:W5:Y:S01]  /*09b0*/  LDG.E.128 R24, [R2.64] ;  /* 0x0000002402187981 */ /* 0x000162000c1e1d00 */
[----:B------:R-:W-:Y:S05]  /*09c0*/  BRA `(.L_x_3663) ;  /* 0x0000012000007947 */ /* 0x000fea0003800000 */
.L_x_3662:
[----:B------:R-:W-:-:S04]  /*09d0*/  IADD3 R2, P0, R0, c[0x0][0x178], RZ ;  /* 0x00005e0000027a10 */ /* 0x000fc80007f1e0ff */
[----:B------:R-:W-:-:S05]  /*09e0*/  LEA.HI.X.SX32 R3, R0, c[0x0][0x17c], 0x1, P0 ;  /* 0x00005f0000037a11 */ /* 0x000fca00000f0eff */
[----:B------:R-:W2:Y:S01]  /*09f0*/  LDG.E R2, [R2.64] ;  /* 0x0000002402027981 */ /* 0x000ea2000c1e1900 */
[----:B------:R-:W-:Y:S01]  /*0a00*/  MOV R4, UR38 ;  /* 0x0000002600047c02 */ /* 0x000fe20008000f00 */
[----:B------:R-:W-:-:S05]  /*0a10*/  IMAD.U32 R5, RZ, RZ, UR39 ;  /* 0x00000027ff057e24 */ /* 0x000fca000f8e00ff */
[----:B------:R-:W3:Y:S01]  /*0a20*/  LDG.E R4, [R4.64] ;  /* 0x0000002404047981 */ /* 0x000ee2000c1e1900 */
[----:B--2---:R-:W-:Y:S01]  /*0a30*/  PRMT R0, R2, 0x9910, RZ ;  /* 0x0000991002007816 */ /* 0x004fe200000000ff */
[----:B------:R-:W3:Y:S01]  /*0a40*/  I2F.S8 R9, R2 ;  /* 0x0000000200097306 */ /* 0x000ee20000001400 */
[--C-:B------:R-:W-:Y:S02]  /*0a50*/  SHF.R.U32.HI R6, RZ, 0x10, R2.reuse ;  /* 0x00000010ff067819 */ /* 0x100fe40000011602 */
[----:B------:R-:W-:Y:S02]  /*0a60*/  SHF.R.U32.HI R7, RZ, 0x18, R2 ;  /* 0x00000018ff077819 */ /* 0x000fe40000011602 */
[----:B------:R-:W-:-:S03]  /*0a70*/  SHF.R.S32.HI R0, RZ, 0x8, R0 ;  /* 0x00000008ff007819 */ /* 0x000fc60000011400 */
[----:B------:R-:W0:Y:S08]  /*0a80*/  I2F.S8 R6, R6 ;  /* 0x0000000600067306 */ /* 0x000e300000001400 */
[----:B------:R-:W2:Y:S01]  /*0a90*/  I2F.S8 R7, R7 ;  /* 0x0000000700077306 */ /* 0x000ea20000001400 */
[----:B---3--:R-:W-:-:S07]  /*0aa0*/  FMUL.FTZ R24, R9, R4 ;  /* 0x0000000409187220 */ /* 0x008fce0000410000 */
[----:B------:R-:W3:Y:S01]  /*0ab0*/  I2F.S16 R0, R0 ;  /* 0x0000000000007306 */ /* 0x000ee20000101400 */
[-C--:B0-----:R-:W-:Y:S02]  /*0ac0*/  FMUL.FTZ R26, R6, R4.reuse ;  /* 0x00000004061a7220 */ /* 0x081fe40000410000 */
[-C--:B--2---:R-:W-:Y:S02]  /*0ad0*/  FMUL.FTZ R27, R7, R4.reuse ;  /* 0x00000004071b7220 */ /* 0x084fe40000410000 */
[----:B---3--:R-:W-:-:S03]  /*0ae0*/  FMUL.FTZ R25, R0, R4 ;  /* 0x0000000400197220 */ /* 0x008fc60000410000 */
.L_x_3663:
[----:B------:R-:W-:Y:S05]  /*0af0*/  BSYNC B0 ;  /* 0x0000000000007941 */ /* 0x000fea0003800000 */
.L_x_3661:
[----:B------:R-:W-:Y:S01]  /*0b00*/  ULDC.64 UR4, c[0x0][0x1f8] ;  /* 0x00007e0000047ab9 */ /* 0x000fe20000000a00 */
[C---:B------:R-:W-:Y:S01]  /*0b10*/  ISETP.GT.AND P3, PT, R32.reuse, 0x3f, PT ;  /* 0x0000003f2000780c */ /* 0x040fe20003f64270 */
[----:B------:R-:W-:Y:S01]  /*0b20*/  UISETP.NE.U32.AND UP0, UPT, URZ, UR4, UPT ;  /* 0x000000043f00728c */ /* 0x000fe2000bf05070 */
[----:B------:R-:W-:Y:S01]  /*0b30*/  ISETP.EQ.U32.AND P1, PT, RZ, c[0x0][0x240], PT ;  /* 0x00009000ff007a0c */ /* 0x000fe20003f22070 */
[----:B------:R-:W-:Y:S01]  /*0b40*/  IMAD.MOV.U32 R0, RZ, RZ, c[0x0][0x1d8] ;  /* 0x00007600ff007624 */ /* 0x000fe200078e00ff */
[----:B------:R-:W-:Y:S01]  /*0b50*/  ISETP.GT.AND P4, PT, R32, 0x27, PT ;  /* 0x000000272000780c */ /* 0x000fe20003f84270 */
[----:B------:R-:W-:Y:S01]  /*0b60*/  UISETP.NE.AND.EX UP0, UPT, URZ, UR5, UPT, UP0 ;  /* 0x000000053f00728c */ /* 0x000fe2000bf05300 */
[----:B------:R-:W-:Y:S01]  /*0b70*/  ISETP.EQ.U32.AND P0, PT, RZ, c[0x0][0x170], PT ;  /* 0x00005c00ff007a0c */ /* 0x000fe20003f02070 */
[----:B------:R-:W-:Y:S01]  /*0b80*/  CS2R R28, SRZ ;  /* 0x00000000001c7805 */ /* 0x000fe2000001ff00 */
[----:B------:R-:W-:Y:S01]  /*0b90*/  ISETP.EQ.U32.AND P2, PT, RZ, c[0x0][0x180], PT ;  /* 0x00006000ff007a0c */ /* 0x000fe20003f42070 */
[----:B------:R-:W-:Y:S01]  /*0ba0*/  ULDC.64 UR4, c[0x0][0x1f8] ;  /* 0x00007e0000047ab9 */ /* 0x000fe20000000a00 */
[----:B------:R-:W-:Y:S01]  /*0bb0*/  ISETP.EQ.OR.EX P1, PT, RZ, c[0x0][0x244], P3, P1 ;  /* 0x00009100ff007a0c */ /* 0x000fe20001f22710 */
[----:B------:R-:W-:Y:S01]  /*0bc0*/  CS2R R30, SRZ ;  /* 0x00000000001e7805 */ /* 0x000fe2000001ff00 */
[----:B------:R-:W-:-:S02]  /*0bd0*/  ISETP.EQ.OR.EX P0, PT, RZ, c[0x0][0x174], P4, P0 ;  /* 0x00005d00ff007a0c */ /* 0x000fc40002702700 */
[----:B------:R-:W-:Y:S02]  /*0be0*/  PLOP3.LUT P3, PT, PT, PT, UP0, 0x80, 0x0 ;  /* 0x000000000000781c */ /* 0x000fe40003f6f008 */
[----:B------:R-:W-:Y:S01]  /*0bf0*/  @UP0 UMOV UR6, 0x4 ;  /* 0x0000000400060882 */ /* 0x000fe20000000000 */
[----:B------:R-:W-:Y:S01]  /*0c00*/  ISETP.EQ.OR.EX P2, PT, RZ, c[0x0][0x184], P4, P2 ;  /* 0x00006100ff007a0c */ /* 0x000fe20002742720 */
[----:B------:R-:W-:Y:S01]  /*0c10*/  @UP0 UIMAD.WIDE UR4, UR47, UR6, UR4 ;  /* 0x000000062f0402a5 */ /* 0x000fe2000f8e0204 */
[----:B-1----:R-:W-:-:S05]  /*0c20*/  MOV R9, UR40 ;  /* 0x0000002800097c02 */ /* 0x002fca0008000f00 */
[----:B------:R-:W-:Y:S01]  /*0c30*/  IMAD.U32 R6, RZ, RZ, UR4 ;  /* 0x00000004ff067e24 */ /* 0x000fe2000f8e00ff */
[----:B------:R-:W-:Y:S01]  /*0c40*/  MOV R7, UR5 ;  /* 0x0000000500077c02 */ /* 0x000fe20008000f00 */
[----:B------:R-:W-:Y:S01]  /*0c50*/  @!P1 IMAD R9, R9, R0, UR48 ;  /* 0x0000003009099e24 */ /* 0x000fe2000f8e0200 */
[----:B0-----:R-:W-:-:S03]  /*0c60*/  @!P0 MOV R3, 0x4 ;  /* 0x0000000400038802 */ /* 0x001fc60000000f00 */
[----:B------:R0:W2:Y:S01]  /*0c70*/  @P3 LDG.E R0, [R6.64] ;  /* 0x0000002406003981 */ /* 0x0000a2000c1e1900 */
[----:B------:R-:W-:Y:S01]  /*0c80*/  @!P2 IMAD.MOV.U32 R5, RZ, RZ, 0x4 ;  /* 0x00000004ff05a424 */ /* 0x000fe200078e00ff */
[----:B------:R-:W-:Y:S01]  /*0c90*/  CS2R R12, SRZ ;  /* 0x00000000000c7805 */ /* 0x000fe2000001ff00 */
[----:B------:R-:W-:Y:S01]  /*0ca0*/  @!P0 IMAD.WIDE R2, R8, R3, c[0x0][0x170] ;  /* 0x00005c0008028625 */ /* 0x000fe200078e0203 */
[----:B------:R-:W-:-:S03]  /*0cb0*/  CS2R R14, SRZ ;  /* 0x00000000000e7805 */ /* 0x000fc6000001ff00 */
[----:B------:R-:W-:Y:S01]  /*0cc0*/  @!P2 IMAD.WIDE R4, R8, R5, c[0x0][0x180] ;  /* 0x000060000804a625 */ /* 0x000fe200078e0205 */
[----:B------:R-:W-:Y:S01]  /*0cd0*/  @!P1 MOV R8, 0x4 ;  /* 0x0000000400089802 */ /* 0x000fe20000000f00 */
[----:B------:R-:W3:Y:S02]  /*0ce0*/  @!P0 LDG.E.128 R28, [R2.64] ;  /* 0x00000024021c8981 */ /* 0x000ee4000c1e1d00 */
[----:B------:R-:W-:Y:S02]  /*0cf0*/  @!P1 IMAD R9, R9, 0xa0, R22 ;  /* 0x000000a009099824 */ /* 0x000fe400078e0216 */
[----:B------:R-:W4:Y:S02]  /*0d00*/  @!P2 LDG.E.128 R12, [R4.64] ;  /* 0x00000024040ca981 */ /* 0x000f24000c1e1d00 */
[----:B0-----:R-:W-:-:S05]  /*0d10*/  @!P1 IMAD.WIDE R6, R9, R8, c[0x0][0x230] ;  /* 0x00008c0009069625 */ /* 0x001fca00078e0208 */
[----:B------:R-:W4:Y:S01]  /*0d20*/  @!P1 LDG.E.128 R8, [R6.64] ;  /* 0x0000002406089981 */ /* 0x000f22000c1e1d00 */
[----:B------:R-:W-:Y:S02]  /*0d30*/  ULDC.U8 UR4, c[0x0][0x1e4] ;  /* 0x0000790000047ab9 */ /* 0x000fe40000000000 */
[----:B------:R-:W-:Y:S02]  /*0d40*/  UISETP.NE.AND UP0, UPT, UR4, URZ, UPT ;  /* 0x0000003f0400728c */ /* 0x000fe4000bf05270 */
[----:B------:R-:W-:-:S04]  /*0d50*/  UMOV UR41, URZ ;  /* 0x0000003f00297c82 */ /* 0x000fc80008000000 */
[----:B------:R-:W-:Y:S02]  /*0d60*/  PLOP3.LUT P2, PT, PT, PT, UP0, 0x80, 0x0 ;  /* 0x000000000000781c */ /* 0x000fe40003f4f008 */
[----:B------:R-:W-:Y:S01]  /*0d70*/  ISETP.GE.AND P0, PT, R32, 0x40, PT ;  /* 0x000000402000780c */ /* 0x000fe20003f06270 */
[----:B--2---:R0:W1:Y:S01]  /*0d80*/  @P3 R2UR UR41, R0 ;  /* 0x00000000002933c2 */ /* 0x00406200000e0000 */
[----:B------:R-:W-:Y:S01]  /*0d90*/  ISETP.LT.AND P3, PT, RZ, c[0x0][0x1e0], PT ;  /* 0x00007800ff007a0c */ /* 0x000fe20003f61270 */
[----:B---3-5:R-:W-:Y:S02]  /*0da0*/  FADD.FTZ R16, R28, R16 ;  /* 0x000000101c107221 */ /* 0x028fe40000010000 */
[----:B----4-:R-:W-:Y:S02]  /*0db0*/  FADD.FTZ R24, R12, R24 ;  /* 0x000000180c187221 */ /* 0x010fe40000010000 */
[----:B------:R-:W-:Y:S02]  /*0dc0*/  FADD.FTZ R25, R13, R25 ;  /* 0x000000190d197221 */ /* 0x000fe40000010000 */
[----:B------:R-:W-:-:S02]  /*0dd0*/  FADD.FTZ R26, R14, R26 ;  /* 0x0000001a0e1a7221 */ /* 0x000fc40000010000 */
[----:B------:R-:W-:Y:S02]  /*0de0*/  FADD.FTZ R27, R15, R27 ;  /* 0x0000001b0f1b7221 */ /* 0x000fe40000010000 */
[----:B------:R-:W-:Y:S02]  /*0df0*/  FADD.FTZ R17, R29, R17 ;  /* 0x000000111d117221 */ /* 0x000fe40000010000 */
[----:B------:R-:W-:Y:S02]  /*0e00*/  FADD.FTZ R18, R30, R18 ;  /* 0x000000121e127221 */ /* 0x000fe40000010000 */
[----:B------:R-:W-:Y:S02]  /*0e10*/  FADD.FTZ R19, R31, R19 ;  /* 0x000000131f137221 */ /* 0x000fe40000010000 */
[----:B------:R-:W-:Y:S02]  /*0e20*/  @!P1 FMUL.FTZ R24, R24, R8 ;  /* 0x0000000818189220 */ /* 0x000fe40000410000 */
[----:B------:R-:W-:-:S02]  /*0e30*/  @!P1 FMUL.FTZ R25, R25, R9 ;  /* 0x0000000919199220 */ /* 0x000fc40000410000 */
[----:B------:R-:W-:Y:S02]  /*0e40*/  @!P1 FMUL.FTZ R26, R26, R10 ;  /* 0x0000000a1a1a9220 */ /* 0x000fe40000410000 */
[----:B------:R-:W-:Y:S01]  /*0e50*/  @!P1 FMUL.FTZ R27, R27, R11 ;  /* 0x0000000b1b1b9220 */ /* 0x000fe20000410000 */
[----:B------:R-:W-:Y:S05]  /*0e60*/  @!P2 BRA P3, `(.L_x_3664) ;  /* 0x000009500000a947 */ /* 0x000fea0001800000 */
[----:B01----:R-:W-:Y:S02]  /*0e70*/  ULDC UR4, c[0x0][0x1e0] ;  /* 0x0000780000047ab9 */ /* 0x003fe40000000800 */
[----:B------:R-:W-:-:S06]  /*0e80*/  UISETP.GT.OR UP0, UPT, UR8, UR4, !UP0 ;  /* 0x000000040800728c */ /* 0x000fcc000c704670 */
[----:B------:R-:W-:-:S13]  /*0e90*/  PLOP3.LUT P1, PT, PT, PT, UP0, 0x80, 0x0 ;  /* 0x000000000000781c */ /* 0x000fda0003f2f008 */
[----:B------:R-:W-:Y:S05]  /*0ea0*/  @P1 BRA `(.L_x_3665) ;  /* 0x00000bd000001947 */ /* 0x000fea0003800000 */
[----:B------:R-:W-:Y:S01]  /*0eb0*/  IMAD.MOV.U32 R0, RZ, RZ, c[0x0][0x1e0] ;  /* 0x00007800ff007624 */ /* 0x000fe200078e00ff */
[----:B------:R-:W-:-:S04]  /*0ec0*/  IABS R6, R22 ;  /* 0x0000001600067213 */ /* 0x000fc80000000000 */
[----:B------:R-:W-:-:S04]  /*0ed0*/  LEA.HI R0, R0, c[0x0][0x1e0], RZ, 0x1 ;  /* 0x0000780000007a11 */ /* 0x000fc800078f08ff */
        /* <DEDUP_REMOVED lines=9> */
[----:B-1----:R-:W-:-:S05]  /*0f70*/  IADD3 R4, RZ, -R3, RZ ;  /* 0x80000003ff047210 */ /* 0x002fca0007ffe0ff */
[----:B------:R-:W-:Y:S02]  /*0f80*/  IMAD R7, R4, R5, RZ ;  /* 0x0000000504077224 */ /* 0x000fe400078e02ff */
[----:B------:R-:W-:Y:S02]  /*0f90*/  IMAD.MOV.U32 R4, RZ, RZ, R6 ;  /* 0x000000ffff047224 */ /* 0x000fe400078e0006 */
[----:B------:R-:W-:-:S06]  /*0fa0*/  IMAD.HI.U32 R3, R3, R7, R2 ;  /* 0x0000000703037227 */ /* 0x000fcc00078e0002 */
[----:B------:R-:W-:-:S04]  /*0fb0*/  IMAD.HI.U32 R3, R3, R4, RZ ;  /* 0x0000000403037227 */ /* 0x000fc800078e00ff */
[----:B------:R-:W-:-:S05]  /*0fc0*/  IMAD R0, R3, R0, R4 ;  /* 0x0000000003007224 */ /* 0x000fca00078e0204 */
[----:B------:R-:W-:-:S13]  /*0fd0*/  ISETP.GT.U32.AND P2, PT, R5, R0, PT ;  /* 0x000000000500720c */ /* 0x000fda0003f44070 */
[-C--:B------:R-:W-:Y:S02]  /*0fe0*/  @!P2 IADD3 R0, R0, -R5.reuse, RZ ;  /* 0x800000050000a210 */ /* 0x080fe40007ffe0ff */
[----:B------:R-:W-:Y:S02]  /*0ff0*/  @!P2 IADD3 R3, R3, 0x1, RZ ;  /* 0x000000010303a810 */ /* 0x000fe40007ffe0ff */
[----:B------:R-:W-:Y:S02]  /*1000*/  ISETP.GE.U32.AND P1, PT, R0, R5, PT ;  /* 0x000000050000720c */ /* 0x000fe40003f26070 */
[----:B------:R-:W-:Y:S02]  /*1010*/  LOP3.LUT R0, R22, R23, RZ, 0x3c, !PT ;  /* 0x0000001716007212 */ /* 0x000fe400078e3cff */
[----:B------:R-:W-:Y:S02]  /*1020*/  ISETP.NE.AND P2, PT, R23, RZ, PT ;  /* 0x000000ff1700720c */ /* 0x000fe40003f45270 */
[----:B------:R-:W-:-:S07]  /*1030*/  ISETP.GE.AND P3, PT, R0, RZ, PT ;  /* 0x000000ff0000720c */ /* 0x000fce0003f66270 */
[----:B------:R-:W-:Y:S02]  /*1040*/  @P1 IADD3 R3, R3, 0x1, RZ ;  /* 0x0000000103031810 */ /* 0x000fe40007ffe0ff */
[----:B------:R-:W-:Y:S02]  /*1050*/  ISETP.LT.AND P1, PT, R22, c[0x0][0x1e0], !P0 ;  /* 0x0000780016007a0c */ /* 0x000fe40004721270 */
[----:B------:R-:W-:Y:S01]  /*1060*/  LOP3.LUT P0, RZ, R23, 0x3, RZ, 0xc0, !PT ;  /* 0x0000000317ff7812 */ /* 0x000fe2000780c0ff */
[----:B------:R-:W-:Y:S01]  /*1070*/  IMAD.MOV.U32 R28, RZ, RZ, R3 ;  /* 0x000000ffff1c7224 */ /* 0x000fe200078e0003 */
[----:B------:R-:W-:-:S04]  /*1080*/  P2R R30, PR, RZ, 0x2 ;  /* 0x00000002ff1e7803 */ /* 0x000fc80000000000 */
[----:B------:R-:W-:Y:S02]  /*1090*/  @!P3 IADD3 R28, -R28, RZ, RZ ;  /* 0x000000ff1c1cb210 */ /* 0x000fe40007ffe1ff */
        /* <DEDUP_REMOVED lines=9> */
[----:B------:R-:W-:Y:S01]  /*1130*/  MOV R6, c[0x4][0xd0] ;  /* 0x0100340000067a02 */ /* 0x000fe20000000f00 */
[----:B------:R-:W-:Y:S01]  /*1140*/  IMAD.MOV.U32 R10, RZ, RZ, c[0x4][0x30] ;  /* 0x01000c00ff0a7624 */ /* 0x000fe200078e00ff */
[----:B------:R-:W-:Y:S01]  /*1150*/  MOV R8, 0x53f ;  /* 0x0000053f00087802 */ /* 0x000fe20000000f00 */
[----:B------:R-:W-:Y:S01]  /*1160*/  IMAD.MOV.U32 R12, RZ, RZ, 0x1 ;  /* 0x00000001ff0c7424 */ /* 0x000fe200078e00ff */
[----:B------:R-:W-:-:S02]  /*1170*/  MOV R11, c[0x4][0x34] ;  /* 0x01000d00000b7a02 */ /* 0x000fc40000000f00 */
[----:B------:R-:W-:Y:S02]  /*1180*/  MOV R13, RZ ;  /* 0x000000ff000d7202 */ /* 0x000fe40000000f00 */
[----:B------:R-:W-:Y:S01]  /*1190*/  LEPC R14 ;  /* 0x00000000000e734e */ /* 0x000fe20000000000 */
[----:B------:R-:W-:Y:S02]  /*11a0*/  MOV R9, 0x1210 ;  /* 0x0000121000097802 */ /* 0x000fe40000000f00 */
[----:B------:R-:W-:Y:S02]  /*11b0*/  MOV R20, 0x1190 ;  /* 0x0000119000147802 */ /* 0x000fe40000000f00 */
[----:B------:R-:W-:Y:S02]  /*11c0*/  MOV R21, 0x0 ;  /* 0x0000000000157802 */ /* 0x000fe40000000f00 */
[----:B0-----:R-:W-:Y:S02]  /*11d0*/  MOV R0, 0x0 ;  /* 0x0000000000007802 */ /* 0x001fe40000000f00 */
[----:B------:R-:W-:-:S04]  /*11e0*/  IADD3 R20, P0, P1, -R20, R9, R14 ;  /* 0x0000000914147210 */ /* 0x000fc8000791e10e */
[----:B------:R-:W-:-:S04]  /*11f0*/  IADD3.X R21, ~R0, R21, R15, P0, P1 ;  /* 0x0000001500157210 */ /* 0x000fc800007e250f */
[----:B-1----:R-:W-:Y:S05]  /*1200*/  CALL.ABS.NOINC R2 ;  /* 0x0000000002007343 */ /* 0x002fea0003c00000 */
.L_x_3666:
[----:B------:R-:W-:Y:S01]  /*1210*/  ISETP.NE.AND P6, PT, R30, RZ, PT ;  /* 0x000000ff1e00720c */ /* 0x000fe20003fc5270 */
[----:B------:R-:W-:Y:S01]  /*1220*/  IMAD R0, R23, R28, R29 ;  /* 0x0000001c17007224 */ /* 0x000fe200078e021d */
[----:B------:R-:W-:Y:S01]  /*1230*/  WARPSYNC 0xffffffff ;  /* 0xffffffff00007948 */ /* 0x000fe20003800000 */
[----:B------:R-:W-:-:S03]  /*1240*/  IMAD.MOV.U32 R4, RZ, RZ, c[0x0][0x1e0] ;  /* 0x00007800ff047624 */ /* 0x000fc600078e00ff */
[----:B------:R-:W-:-:S04]  /*1250*/  LEA R13, R0, 0x440, 0x2 ;  /* 0x00000440000d7811 */ /* 0x000fc800078e10ff */
[----:B------:R-:W-:-:S03]  /*1260*/  LEA R14, R4, R13, 0x2 ;  /* 0x0000000d040e7211 */ /* 0x000fc600078e10ff */
        /* <DEDUP_REMOVED lines=13> */
[----:B0-----:R0:W1:Y:S01]  /*1340*/  LDS R16, [R3.X4+0x440] ;  /* 0x0004400003107984 */ /* 0x0010620000004800 */
[----:B------:R-:W-:Y:S01]  /*1350*/  LEA.HI R0, R3, R3, RZ, 0x1 ;  /* 0x0000000303007211 */ /* 0x000fe200078f08ff */
[----:B------:R-:W-:Y:S01]  /*1360*/  BSSY B1, `(.L_x_3669) ;  /* 0x0000037000017945 */ /* 0x000fe20003800000 */
[----:B------:R-:W-:Y:S01]  /*1370*/  LEA R20, R23, R15, 0x2 ;  /* 0x0000000f17147211 */ /* 0x000fe200078e10ff */
[----:B------:R-:W-:Y:S01]  /*1380*/  IMAD R21, R4, 0x4, R15 ;  /* 0x0000000404157824 */ /* 0x000fe200078e020f */
[----:B------:R0:W2:Y:S01]  /*1390*/  LDS R18, [R3.X4+0x444] ;  /* 0x0004440003127984 */ /* 0x0000a20000004800 */
[----:B------:R-:W-:Y:S01]  /*13a0*/  IMAD.SHL.U32 R0, R0, 0x2, RZ ;  /* 0x0000000200007824 */ /* 0x000fe200078e00ff */
[----:B------:R-:W-:Y:S02]  /*13b0*/  LEA R28, R4, R20, 0x2 ;  /* 0x00000014041c7211 */ /* 0x000fe400078e10ff */
[----:B------:R0:W3:Y:S02]  /*13c0*/  LDS R17, [R20] ;  /* 0x0000000014117984 */ /* 0x0000e40000000800 */
[----:B------:R-:W-:-:S02]  /*13d0*/  LOP3.LUT R6, R0, 0xfffffffc, RZ, 0xc0, !PT ;  /* 0xfffffffc00067812 */ /* 0x000fc400078ec0ff */
[----:B------:R0:W4:Y:S02]  /*13e0*/  LDS R19, [R20+0x4] ;  /* 0x0000040014137984 */ /* 0x0001240000000800 */
[----:B------:R-:W-:Y:S02]  /*13f0*/  ISETP.GE.AND P0, PT, R6, c[0x0][0x1e0], PT ;  /* 0x0000780006007a0c */ /* 0x000fe40003f06270 */
[----:B------:R0:W0:Y:S04]  /*1400*/  LDS R24, [R21] ;  /* 0x0000000015187984 */ /* 0x0000280000000800 */
[----:B------:R0:W0:Y:S04]  /*1410*/  LDS R26, [R21+0x4] ;  /* 0x00000400151a7984 */ /* 0x0000280000000800 */
[----:B------:R0:W0:Y:S04]  /*1420*/  LDS R25, [R28] ;  /* 0x000000001c197984 */ /* 0x0000280000000800 */
[----:B------:R0:W0:Y:S01]  /*1430*/  LDS R27, [R28+0x4] ;  /* 0x000004001c1b7984 */ /* 0x0000220000000800 */
[----:B------:R-:W-:Y:S05]  /*1440*/  @P0 BRA `(.L_x_3670) ;  /* 0x0000028000000947 */ /* 0x000fea0003800000 */
[----:B------:R-:W5:Y:S01]  /*1450*/  I2F R2, c[0x0][0x1e0] ;  /* 0x0000780000027b06 */ /* 0x000f620000201400 */
[----:B------:R-:W-:Y:S01]  /*1460*/  IADD3 R4, R6, 0x2, RZ ;  /* 0x0000000206047810 */ /* 0x000fe20007ffe0ff */
[----:B------:R-:W-:-:S02]  /*1470*/  ULDC UR4, c[0x0][0x1ec] ;  /* 0x00007b0000047ab9 */ /* 0x000fc40000000800 */
[----:B------:R-:W-:-:S04]  /*1480*/  UIADD3 UR4, -UR41, UR4, URZ ;  /* 0x0000000429047290 */ /* 0x000fc8000fffe13f */
[----:B------:R-:W-:Y:S08]  /*1490*/  I2F R4, R4 ;  /* 0x0000000400047306 */ /* 0x000ff00000201400 */
[----:B-----5:R-:W5:Y:S08]  /*14a0*/  MUFU.RCP R2, R2 ;  /* 0x0000000200027308 */ /* 0x020f700000001000 */
[----:B0-----:R-:W0:Y:S01]  /*14b0*/  I2F R3, R6 ;  /* 0x0000000600037306 */ /* 0x001e220000201400 */
[----:B-----5:R-:W-:-:S07]  /*14c0*/  FMUL.FTZ R5, R4, R2 ;  /* 0x0000000204057220 */ /* 0x020fce0000410000 */
[----:B------:R-:W-:Y:S01]  /*14d0*/  I2F R0, UR4 ;  /* 0x0000000400007d06 */ /* 0x000fe20008201400 */
[----:B------:R-:W-:Y:S02]  /*14e0*/  FMUL.FTZ R5, R5, 13.28771209716796875 ;  /* 0x41549a7805057820 */ /* 0x000fe40000410000 */
[----:B0-----:R-:W-:-:S05]  /*14f0*/  FMUL.FTZ R3, R3, R2 ;  /* 0x0000000203037220 */ /* 0x001fca0000410000 */
        /* <DEDUP_REMOVED lines=11> */
[-C--:B------:R-:W-:Y:S02]  /*15b0*/  FMUL.FTZ R9, R27, R4.reuse ;  /* 0x000000041b097220 */ /* 0x080fe40000410000 */
[-C--:B--2---:R-:W-:Y:S02]  /*15c0*/  FMUL.FTZ R8, R18, R4.reuse ;  /* 0x0000000412087220 */ /* 0x084fe40000410000 */
[----:B------:R-:W-:Y:S01]  /*15d0*/  FMUL.FTZ R10, R26, R4 ;  /* 0x000000041a0a7220 */ /* 0x000fe20000410000 */
[----:B------:R-:W0:Y:S01]  /*15e0*/  MUFU.COS R0, R11 ;  /* 0x0000000b00007308 */ /* 0x000e220000000000 */
[-C--:B---3-5:R-:W-:Y:S02]  /*15f0*/  FMUL.FTZ R3, R17, R2.reuse ;  /* 0x0000000211037220 */ /* 0x0a8fe40000410000 */
[----:B-1----:R-:W-:Y:S02]  /*1600*/  FMUL.FTZ R4, R16, R2 ;  /* 0x0000000210047220 */ /* 0x002fe40000410000 */
        /* <DEDUP_REMOVED lines=12> */
.L_x_3670:
[----:B------:R-:W-:Y:S05]  /*16d0*/  BSYNC B1 ;  /* 0x0000000000017941 */ /* 0x000fea0003800000 */
.L_x_3669:
[----:B0-----:R0:W-:Y:S04]  /*16e0*/  STS [R21], R24 ;  /* 0x0000001815007388 */ /* 0x0011e80000000800 */
[----:B------:R0:W-:Y:S04]  /*16f0*/  STS [R21+0x4], R26 ;  /* 0x0000041a15007388 */ /* 0x0001e80000000800 */
[----:B------:R0:W-:Y:S04]  /*1700*/  STS [R28], R25 ;  /* 0x000000191c007388 */ /* 0x0001e80000000800 */
[----:B------:R0:W-:Y:S04]  /*1710*/  STS [R28+0x4], R27 ;  /* 0x0000041b1c007388 */ /* 0x0001e80000000800 */
[----:B-1----:R0:W-:Y:S04]  /*1720*/  STS [R15], R16 ;  /* 0x000000100f007388 */ /* 0x0021e80000000800 */
[----:B--2---:R0:W-:Y:S04]  /*1730*/  STS [R15+0x4], R18 ;  /* 0x000004120f007388 */ /* 0x0041e80000000800 */
[----:B---3--:R0:W-:Y:S04]  /*1740*/  STS [R20], R17 ;  /* 0x0000001114007388 */ /* 0x0081e80000000800 */
[----:B----4-:R0:W-:Y:S02]  /*1750*/  STS [R20+0x4], R19 ;  /* 0x0000041314007388 */ /* 0x0101e40000000800 */
.L_x_3668:
[----:B------:R-:W-:Y:S05]  /*1760*/  BSYNC B0 ;  /* 0x0000000000007941 */ /* 0x000fea0003800000 */
.L_x_3667:
[----:B------:R-:W-:Y:S06]  /*1770*/  BAR.SYNC.DEFER_BLOCKING 0x0 ;  /* 0x0000000000007b1d */ /* 0x000fec0000010000 */
[----:B0-----:R0:W1:Y:S04]  /*1780*/  @P6 LDS.128 R16, [R13] ;  /* 0x000000000d106984 */ /* 0x0010680000000c00 */
[----:B------:R0:W2:Y:S04]  /*1790*/  @P6 LDS.128 R24, [R14] ;  /* 0x000000000e186984 */ /* 0x0000a80000000c00 */
[----:B------:R-:W-:Y:S06]  /*17a0*/  BAR.SYNC.DEFER_BLOCKING 0x0 ;  /* 0x0000000000007b1d */ /* 0x000fec0000010000 */
[----:B------:R-:W-:Y:S05]  /*17b0*/  BRA `(.L_x_3665) ;  /* 0x000002c000007947 */ /* 0x000fea0003800000 */
.L_x_3664:
[----:B01----:R-:W-:Y:S01]  /*17c0*/  ISETP.GE.AND P0, PT, R22, c[0x0][0x1e0], PT ;  /* 0x0000780016007a0c */ /* 0x003fe20003f06270 */
[----:B------:R-:W-:-:S12]  /*17d0*/  BSSY B0, `(.L_x_3665) ;  /* 0x000002a000007945 */ /* 0x000fd80003800000 */
[----:B------:R-:W-:Y:S05]  /*17e0*/  @P0 BRA `(.L_x_3671) ;  /* 0x0000028000000947 */ /* 0x000fea0003800000 */
[----:B------:R-:W0:Y:S01]  /*17f0*/  I2F R6, c[0x0][0x1e0] ;  /* 0x0000780000067b06 */ /* 0x000e220000201400 */
[----:B------:R-:W-:Y:S01]  /*1800*/  IADD3 R2, R22, 0x2, RZ ;  /* 0x0000000216027810 */ /* 0x000fe20007ffe0ff */
[----:B------:R-:W-:Y:S02]  /*1810*/  ULDC UR4, c[0x0][0x1ec] ;  /* 0x00007b0000047ab9 */ /* 0x000fe40000000800 */
[----:B------:R-:W-:-:S04]  /*1820*/  UIADD3 UR4, -UR41, UR4, URZ ;  /* 0x0000000429047290 */ /* 0x000fc8000fffe13f */
[----:B------:R-:W-:Y:S08]  /*1830*/  I2F R2, R2 ;  /* 0x0000000200027306 */ /* 0x000ff00000201400 */
[----:B0-----:R-:W0:Y:S08]  /*1840*/  MUFU.RCP R7, R6 ;  /* 0x0000000600077308 */ /* 0x001e300000001000 */
[----:B------:R-:W1:Y:S01]  /*1850*/  I2F R0, R22 ;  /* 0x0000001600007306 */ /* 0x000e620000201400 */
[----:B0-----:R-:W-:-:S07]  /*1860*/  FMUL.FTZ R3, R2, R7 ;  /* 0x0000000702037220 */ /* 0x001fce0000410000 */
[----:B------:R-:W-:Y:S01]  /*1870*/  I2F R5, UR4 ;  /* 0x0000000400057d06 */ /* 0x000fe20008201400 */
        /* <DEDUP_REMOVED lines=15> */
[----:B------:R-:W-:Y:S01]  /*1970*/  FMUL.FTZ R10, R26, R7 ;  /* 0x000000071a0a7220 */ /* 0x000fe20000410000 */
[----:B------:R-:W0:Y:S01]  /*1980*/  MUFU.COS R2, R11 ;  /* 0x0000000b00027308 */ /* 0x000e220000000000 */
[-C--:B-1----:R-:W-:Y:S02]  /*1990*/  FFMA.FTZ R4, R18, R6.reuse, -R5 ;  /* 0x0000000612047223 */ /* 0x082fe40000010805 */
[-C--:B------:R-:W-:Y:S02]  /*19a0*/  FFMA.FTZ R26, R26, R6.reuse, -R9 ;  /* 0x000000061a1a7223 */ /* 0x080fe40000010809 */
[-C--:B------:R-:W-:Y:S02]  /*19b0*/  FFMA.FTZ R19, R19, R6.reuse, R8 ;  /* 0x0000000613137223 */ /* 0x080fe40000010008 */
[----:B------:R-:W-:-:S02]  /*19c0*/  FFMA.FTZ R27, R27, R6, R10 ;  /* 0x000000061b1b7223 */ /* 0x000fc4000001000a */
[-C--:B--2---:R-:W-:Y:S02]  /*19d0*/  FMUL.FTZ R5, R17, R3.reuse ;  /* 0x0000000311057220 */ /* 0x084fe40000410000 */
[-C--:B------:R-:W-:Y:S02]  /*19e0*/  FMUL.FTZ R7, R25, R3.reuse ;  /* 0x0000000319077220 */ /* 0x080fe40000410000 */
[-C--:B------:R-:W-:Y:S02]  /*19f0*/  FMUL.FTZ R0, R16, R3.reuse ;  /* 0x0000000310007220 */ /* 0x080fe40000410000 */
[----:B------:R-:W-:Y:S02]  /*1a00*/  FMUL.FTZ R3, R24, R3 ;  /* 0x0000000318037220 */ /* 0x000fe40000410000 */
[-C--:B0-----:R-:W-:Y:S02]  /*1a10*/  FFMA.FTZ R5, R16, R2.reuse, -R5 ;  /* 0x0000000210057223 */ /* 0x081fe40000010805 */
[----:B------:R-:W-:-:S02]  /*1a20*/  FFMA.FTZ R24, R24, R2, -R7 ;  /* 0x0000000218187223 */ /* 0x000fc40000010807 */
[-C--:B------:R-:W-:Y:S01]  /*1a30*/  FFMA.FTZ R17, R17, R2.reuse, R0 ;  /* 0x0000000211117223 */ /* 0x080fe20000010000 */
[----:B------:R-:W-:Y:S01]  /*1a40*/  MOV R16, R5 ;  /* 0x0000000500107202 */ /* 0x000fe20000000f00 */
[----:B------:R-:W-:Y:S02]  /*1a50*/  FFMA.FTZ R25, R25, R2, R3 ;  /* 0x0000000219197223 */ /* 0x000fe40000010003 */
[----:B------:R-:W-:Y:S02]  /*1a60*/  IMAD.MOV.U32 R18, RZ, RZ, R4 ;  /* 0x000000ffff127224 */ /* 0x000fe400078e0004 */
.L_x_3671:
[----:B------:R-:W-:Y:S05]  /*1a70*/  BSYNC B0 ;  /* 0x0000000000007941 */ /* 0x000fea0003800000 */
.L_x_3665:
[----:B0-----:R-:W-:Y:S01]  /*1a80*/  ISETP.GT.AND P0, PT, R32, 0x3f, PT ;  /* 0x0000003f2000780c */ /* 0x001fe20003f04270 */
[----:B------:R-:W-:Y:S01]  /*1a90*/  BSSY B0, `(.L_x_3672) ;  /* 0x0000010000007945 */ /* 0x000fe20003800000 */
[----:B------:R-:W-:-:S11]  /*1aa0*/  IMAD.MOV.U32 R0, RZ, RZ, RZ ;  /* 0x000000ffff007224 */ /* 0x000fd600078e00ff */
[----:B------:R-:W-:Y:S05]  /*1ab0*/  @P0 BRA `(.L_x_3673) ;  /* 0x000000d000000947 */ /* 0x000fea0003800000 */
[----:B------:R-:W-:Y:S01]  /*1ac0*/  ISETP.GT.AND P0, PT, R32, 0x27, PT ;  /* 0x000000272000780c */ /* 0x000fe20003f04270 */
[----:B-1----:R0:W-:Y:S01]  /*1ad0*/  STS.128 [R32.X16+0x40], R16 ;  /* 0x0000401020007388 */ /* 0x0021e2000000cc00 */
[----:B------:R-:W-:Y:S01]  /*1ae0*/  MOV R3, UR43 ;  /* 0x0000002b00037c02 */ /* 0x000fe20008000f00 */
[----:B--2---:R-:W-:Y:S01]  /*1af0*/  FMUL.FTZ R5, R25, R17 ;  /* 0x0000001119057220 */ /* 0x004fe20000410000 */
[----:B------:R-:W-:-:S03]  /*1b00*/  IADD3 R22, R22, UR50, RZ ;  /* 0x0000003216167c10 */ /* 0x000fc6000fffe0ff */
[----:B------:R-:W-:-:S04]  /*1b10*/  FFMA.FTZ R5, R24, R16, R5 ;  /* 0x0000001018057223 */ /* 0x000fc80000010005 */
[----:B------:R-:W-:Y:S02]  /*1b20*/  FFMA.FTZ R0, R26, R18, R5 ;  /* 0x000000121a007223 */ /* 0x000fe40000010005 */
[----:B------:R-:W-:Y:S01]  /*1b30*/  @!P0 IMAD.SHL.U32 R3, R3, 0x4, RZ ;  /* 0x0000000403038824 */ /* 0x000fe200078e00ff */
[----:B------:R-:W-:Y:S01]  /*1b40*/  @!P0 MOV R2, 0x4 ;  /* 0x0000000400028802 */ /* 0x000fe20000000f00 */
[----:B------:R-:W-:Y:S02]  /*1b50*/  FFMA.FTZ R0, R27, R19, R0 ;  /* 0x000000131b007223 */ /* 0x000fe40000010000 */
[----:B------:R-:W-:-:S04]  /*1b60*/  @!P0 IMAD R3, R22, c[0x0][0x1d4], R3 ;  /* 0x0000750016038a24 */ /* 0x000fc800078e0203 */
[----:B------:R-:W-:-:S05]  /*1b70*/  @!P0 IMAD.WIDE R2, R3, R2, c[0x0][0x198] ;  /* 0x0000660003028625 */ /* 0x000fca00078e0202 */
[----:B------:R0:W-:Y:S02]  /*1b80*/  @!P0 STG.E.128 [R2.64], R24 ;  /* 0x0000001802008986 */ /* 0x0001e4000c101d24 */
.L_x_3673:
[----:B------:R-:W-:Y:S05]  /*1b90*/  BSYNC B0 ;  /* 0x0000000000007941 */ /* 0x000fea0003800000 */
.L_x_3672:
[----:B0-----:R-:W0:Y:S01]  /*1ba0*/  SHFL.BFLY PT, R3, R0, 0x10, 0x1f ;  /* 0x0e001f0000037f89 */ /* 0x001e2200000e0000 */
[----:B------:R-:W-:Y:S01]  /*1bb0*/  LOP3.LUT P0, R6, R32, 0x1f, RZ, 0xc0, !PT ;  /* 0x0000001f20067812 */ /* 0x000fe2000780c0ff */
[----:B------:R-:W-:Y:S01]  /*1bc0*/  UIADD3 UR7, -UR45, UR42, URZ ;  /* 0x0000002a2d077290 */ /* 0x000fe2000fffe13f */
[----:B------:R-:W-:Y:S02]  /*1bd0*/  BSSY B0, `(.L_x_3674) ;  /* 0x000002b000007945 */ /* 0x000fe40003800000 */
[----:B------:R-:W-:Y:S01]  /*1be0*/  ISETP.GT.U32.AND P1, PT, R6, 0x1, PT ;  /* 0x000000010600780c */ /* 0x000fe20003f24070 */
[----:B------:R-:W-:Y:S01]  /*1bf0*/  ULEA UR9, UR7, 0x440, 0x2 ;  /* 0x0000044007097891 */ /* 0x000fe2000f8e103f */
[----:B0-----:R-:W-:-:S07]  /*1c00*/  FADD.FTZ R3, R3, R0 ;  /* 0x0000000003037221 */ /* 0x001fce0000010000 */
[----:B------:R-:W-:Y:S01]  /*1c10*/  @!P0 SHF.R.U32.HI R0, RZ, 0x3, R32 ;  /* 0x00000003ff008819 */ /* 0x000fe20000011620 */
[----:B------:R-:W0:Y:S03]  /*1c20*/  SHFL.BFLY PT, R2, R3, 0x8, 0x1f ;  /* 0x0d001f0003027f89 */ /* 0x000e2600000e0000 */
        /* <DEDUP_REMOVED lines=10> */
[----:B------:R-:W-:-:S13]  /*1cd0*/  ISETP.NE.AND P0, PT, R32, RZ, PT ;  /* 0x000000ff2000720c */ /* 0x000fda0003f05270 */
[----:B0-----:R-:W-:-:S05]  /*1ce0*/  @P0 IMAD.MOV.U32 R0, RZ, RZ, -0x800001 ;  /* 0xff7fffffff000424 */ /* 0x001fca00078e00ff */
[----:B------:R-:W-:Y:S04]  /*1cf0*/  @P0 STL [R1+0x28], R0 ;  /* 0x0000280001000387 */ /* 0x000fe80000100800 */
[----:B------:R-:W0:Y:S04]  /*1d00*/  @!P1 LDS R7, [R6.X4+0x8] ;  /* 0x0000080006079984 */ /* 0x000e280000004800 */
[----:B0-----:R-:W0:Y:S02]  /*1d10*/  SHFL.BFLY PT, R2, R7, 0x1, 0x1f ;  /* 0x0c201f0007027f89 */ /* 0x001e2400000e0000 */
[----:B0-----:R-:W-:-:S06]  /*1d20*/  FADD.FTZ R2, R2, R7 ;  /* 0x0000000702027221 */ /* 0x001fcc0000010000 */
[----:B------:R-:W0:Y:S01]  /*1d30*/  SHFL.IDX PT, R2, R2, RZ, 0x1f ;  /* 0x00001fff02027589 */ /* 0x000e2200000e0000 */
[----:B------:R-:W-:Y:S05]  /*1d40*/  @P0 BRA `(.L_x_3675) ;  /* 0x0000013000000947 */ /* 0x000fea0003800000 */
[----:B0-----:R-:W-:Y:S01]  /*1d50*/  FMUL.FTZ R0, R2, c[0x0][0x1f0] ;  /* 0x00007c0002007a20 */ /* 0x001fe20000410000 */
[----:B------:R-:W-:-:S04]  /*1d60*/  ISETP.NE.U32.AND P0, PT, RZ, c[0x0][0x218], PT ;  /* 0x00008600ff007a0c */ /* 0x000fc80003f05070 */
[----:B------:R0:W-:Y:S01]  /*1d70*/  STL [R1+0x28], R0 ;  /* 0x0000280001007387 */ /* 0x0001e20000100800 */
[----:B------:R-:W-:-:S13]  /*1d80*/  ISETP.NE.AND.EX P0, PT, RZ, c[0x0][0x21c], PT, P0 ;  /* 0x00008700ff007a0c */ /* 0x000fda0003f05300 */
[----:B------:R-:W-:Y:S05]  /*1d90*/  @!P0 BRA `(.L_x_3676) ;  /* 0x000000c000008947 */ /* 0x000fea0003800000 */
[----:B0-----:R-:W-:Y:S02]  /*1da0*/  UIADD3 UR4, -UR41, UR42, URZ ;  /* 0x0000002a29047290 */ /* 0x001fe4000fffe13f */
[----:B------:R-:W-:Y:S02]  /*1db0*/  ULDC UR6, c[0x0][0x220] ;  /* 0x0000880000067ab9 */ /* 0x000fe40000000800 */
[----:B------:R-:W-:Y:S02]  /*1dc0*/  UIMAD UR5, UR48, UR6, UR4 ;  /* 0x00000006300572a4 */ /* 0x000fe4000f8e0204 */
[----:B------:R-:W-:Y:S02]  /*1dd0*/  UMOV UR8, 0x4 ;  /* 0x0000000400087882 */ /* 0x000fe40000000000 */
[----:B------:R-:W-:-:S03]  /*1de0*/  UIMAD UR6, UR5, UR6, UR4 ;  /* 0x00000006050672a4 */ /* 0x000fc6000f8e0204 */
[----:B------:R-:W-:Y:S02]  /*1df0*/  ULDC.64 UR4, c[0x0][0x218] ;  /* 0x0000860000047ab9 */ /* 0x000fe40000000a00 */
[----:B------:R-:W-:-:S06]  /*1e00*/  UIMAD.WIDE UR4, UR6, UR8, UR4 ;  /* 0x00000008060472a5 */ /* 0x000fcc000f8e0204 */
[----:B------:R-:W-:Y:S01]  /*1e10*/  MOV R2, UR4 ;  /* 0x0000000400027c02 */ /* 0x000fe20008000f00 */
[----:B------:R-:W-:-:S05]  /*1e20*/  IMAD.U32 R3, RZ, RZ, UR5 ;  /* 0x00000005ff037e24 */ /* 0x000fca000f8e00ff */
[----:B------:R-:W3:Y:S02]  /*1e30*/  LDG.E R2, [R2.64] ;  /* 0x0000002402027981 */ /* 0x000ee4000c1e1900 */
[----:B---3--:R-:W-:-:S05]  /*1e40*/  FADD.FTZ R0, R0, R2 ;  /* 0x0000000200007221 */ /* 0x008fca0000010000 */
[----:B------:R0:W-:Y:S02]  /*1e50*/  STL [R1+0x28], R0 ;  /* 0x0000280001007387 */ /* 0x0001e40000100800 */
.L_x_3676:
[----:B0-----:R-:W3:Y:S04]  /*1e60*/  LDL R0, [R1+0x28] ;  /* 0x0000280001007983 */ /* 0x001ee80000100800 */
[----:B---3--:R0:W-:Y:S02]  /*1e70*/  STS [UR9], R0 ;  /* 0x00000000ff007988 */ /* 0x0081e40008000809 */
.L_x_3675:
[----:B------:R-:W-:Y:S05]  /*1e80*/  BSYNC B0 ;  /* 0x0000000000007941 */ /* 0x000fea0003800000 */
.L_x_3674:
[----:B------:R-:W-:Y:S01]  /*1e90*/  UIADD3 UR4, UR7, 0x1f, URZ ;  /* 0x0000001f07047890 */ /* 0x000fe2000fffe03f */
[----:B0-----:R-:W-:Y:S01]  /*1ea0*/  IADD3 R0, R32, UR45, RZ ;  /* 0x0000002d20007c10 */ /* 0x001fe2000fffe0ff */
[----:B------:R-:W-:Y:S01]  /*1eb0*/  ULDC UR6, c[0x0][0x1d0] ;  /* 0x0000740000067ab9 */ /* 0x000fe20000000800 */
[----:B------:R-:W-:Y:S01]  /*1ec0*/  BAR.SYNC.DEFER_BLOCKING 0x0 ;  /* 0x0000000000007b1d */ /* 0x000fe20000010000 */
[----:B------:R-:W-:Y:S02]  /*1ed0*/  USHF.R.S32.HI UR5, URZ, 0x1f, UR4 ;  /* 0x0000001f3f057899 */ /* 0x000fe40008011404 */
[----:B------:R-:W-:-:S02]  /*1ee0*/  UIMAD UR6, UR46, UR6, UR48 ;  /* 0x000000062e0672a4 */ /* 0x000fc4000f8e0230 */
[----:B------:R-:W-:Y:S01]  /*1ef0*/  ULEA.HI UR5, UR5, UR4, URZ, 0x5 ;  /* 0x0000000405057291 */ /* 0x000fe2000f8f283f */
[----:B------:R-:W-:Y:S01]  /*1f00*/  BSSY B0, `(.L_x_3677) ;  /* 0x0000a3d000007945 */ /* 0x000fe20003800000 */
[----:B------:R-:W-:Y:S02]  /*1f10*/  UIMAD UR6, UR6, 0xa0, URZ ;  /* 0x000000a0060678a4 */ /* 0x000fe4000f8e023f */
[----:B------:R-:W-:-:S04]  /*1f20*/  ULOP3.LUT UR5, UR5, 0xffffffe0, URZ, 0xc0, !UPT ;  /* 0xffffffe005057892 */ /* 0x000fc8000f8ec03f */
[----:B------:R-:W-:-:S06]  /*1f30*/  UIADD3 UR8, UR45, UR5, URZ ;  /* 0x000000052d087290 */ /* 0x000fcc000fffe03f */
[----:B------:R-:W-:-:S13]  /*1f40*/  ISETP.GE.AND P0, PT, R0, UR8, PT ;  /* 0x0000000800007c0c */ /* 0x000fda000bf06270 */
[----:B------:R-:W-:Y:S05]  /*1f50*/  @P0 BRA `(.L_x_3678) ;  /* 0x0000a37000000947 */ /* 0x000fea0003800000 */
[----:B------:R-:W-:Y:S01]  /*1f60*/  IABS R2, c[0x0][0x1d4] ;  /* 0x0000750000027a13 */ /* 0x000fe20000000000 */
[----:B------:R-:W0:Y:S03]  /*1f70*/  LDS.128 R12, [0x40] ;  /* 0x00004000ff0c7984 */ /* 0x000e260000000c00 */
[----:B------:R-:W-:Y:S01]  /*1f80*/  MOV R6, R2 ;  /* 0x0000000200067202 */ /* 0x000fe20000000f00 */
[----:B------:R-:W3:Y:S03]  /*1f90*/  LDS.128 R8, [0x50] ;  /* 0x00005000ff087984 */ /* 0x000ee60000000c00 */
[----:B------:R-:W4:Y:S08]  /*1fa0*/  I2F.RP R4, R6 ;  /* 0x0000000600047306 */ /* 0x000f300000209400 */
[----:B----4-:R-:W4:Y:S02]  /*1fb0*/  MUFU.RCP R4, R4 ;  /* 0x0000000400047308 */ /* 0x010f240000001000 */
[----:B----4-:R-:W-:Y:S01]  /*1fc0*/  IADD3 R2, R4, 0xffffffe, RZ ;  /* 0x0ffffffe04027810 */ /* 0x010fe20007ffe0ff */
[----:B0-----:R-:W-:Y:S05]  /*1fd0*/  STL.64 [R1+0x420], R12 ;  /* 0x0004200c01007387 */ /* 0x001fea0000100a00 */
[----:B------:R0:W4:Y:S01]  /*1fe0*/  F2I.FTZ.U32.TRUNC.NTZ R3, R2 ;  /* 0x0000000200037305 */ /* 0x000122000021f000 */
[----:B------:R-:W-:Y:S04]  /*1ff0*/  STL.64 [R1+0x428], R14 ;  /* 0x0004280e01007387 */ /* 0x000fe80000100a00 */
[----:B---3--:R-:W-:Y:S01]  /*2000*/  STL.64 [R1+0x410], R8 ;  /* 0x0004100801007387 */ /* 0x008fe20000100a00 */
[----:B0-----:R-:W-:-:S03]  /*2010*/  HFMA2.MMA R2, -RZ, RZ, 0, 0 ;  /* 0x00000000ff027435 */ /* 0x001fc600000001ff */
[----:B------:R-:W-:Y:S04]  /*2020*/  STL.64 [R1+0x418], R10 ;  /* 0x0004180a01007387 */ /* 0x000fe80000100a00 */
[----:B------:R-:W0:Y:S01]  /*2030*/  LDS.128 R8, [0x60] ;  /* 0x00006000ff087984 */ /* 0x000e220000000c00 */
[----:B----4-:R-:W-:-:S03]  /*2040*/  IMAD.MOV R5, RZ, RZ, -R3 ;  /* 0x000000ffff057224 */ /* 0x010fc600078e0a03 */
[----:B------:R-:W-:Y:S01]  /*2050*/  LDS.128 R12, [0x80] ;  /* 0x00008000ff0c7984 */ /* 0x000fe20000000c00 */
[----:B------:R-:W-:-:S04]  /*2060*/  IMAD R5, R5, R6, RZ ;  /* 0x0000000605057224 */ /* 0x000fc800078e02ff */
[----:B------:R-:W-:Y:S02]  /*2070*/  IMAD.HI.U32 R2, R3, R5, R2 ;  /* 0x0000000503027227 */ /* 0x000fe400078e0002 */
[----:B------:R-:W3:Y:S04]  /*2080*/  LDS.128 R4, [0x70] ;  /* 0x00007000ff047984 */ /* 0x000ee80000000c00 */
[----:B------:R-:W-:Y:S04]  /*2090*/  STL [R1+0x2c], R2 ;  /* 0x00002c0201007387 */ /* 0x000fe80000100800 */
[----:B0-----:R-:W-:Y:S04]  /*20a0*/  STL.64 [R1+0x400], R8 ;  /* 0x0004000801007387 */ /* 0x001fe80000100a00 */
[----:B------:R-:W-:Y:S04]  /*20b0*/  STL.64 [R1+0x408], R10 ;  /* 0x0004080a01007387 */ /* 0x000fe80000100a00 */
[----:B------:R-:W0:Y:S04]  /*20c0*/  LDS.128 R8, [0x90] ;  /* 0x00009000ff087984 */ /* 0x000e280000000c00 */
[----:B---3--:R-:W-:Y:S04]  /*20d0*/  STL.64 [R1+0x3f0], R4 ;  /* 0x0003f00401007387 */ /* 0x008fe80000100a00 */
[----:B------:R-:W-:Y:S04]  /*20e0*/  STL.64 [R1+0x3f8], R6 ;  /* 0x0003f80601007387 */ /* 0x000fe80000100a00 */
[----:B------:R-:W3:Y:S04]  /*20f0*/  LDS.128 R4, [0xa0] ;  /* 0x0000a000ff047984 */ /* 0x000ee80000000c00 */
[----:B------:R-:W-:Y:S04]  /*2100*/  STL.64 [R1+0x3e0], R12 ;  /* 0x0003e00c01007387 */ /* 0x000fe80000100a00 */
[----:B------:R-:W-:Y:S04]  /*2110*/  STL.64 [R1+0x3e8], R14 ;  /* 0x0003e80e01007387 */ /* 0x000fe80000100a00 */
[----:B------:R-:W4:Y:S04]  /*2120*/  LDS.128 R12, [0xb0] ;  /* 0x0000b000ff0c7984 */ /* 0x000f280000000c00 */
[----:B0-----:R-:W-:Y:S04]  /*2130*/  STL.64 [R1+0x3d0], R8 ;  /* 0x0003d00801007387 */ /* 0x001fe80000100a00 */
[----:B------:R-:W-:Y:S04]  /*2140*/  STL.64 [R1+0x3d8], R10 ;  /* 0x0003d80a01007387 */ /* 0x000fe80000100a00 */
[----:B------:R-:W0:Y:S04]  /*2150*/  LDS.128 R8, [0xc0] ;  /* 0x0000c000ff087984 */ /* 0x000e280000000c00 */
[----:B---3--:R-:W-:Y:S04]  /*2160*/  STL.64 [R1+0x3c0], R4 ;  /* 0x0003c00401007387 */ /* 0x008fe80000100a00 */
[----:B------:R-:W-:Y:S04]  /*2170*/  STL.64 [R1+0x3c8], R6 ;  /* 0x0003c80601007387 */ /* 0x000fe80000100a00 */
[----:B------:R-:W3:Y:S04]  /*2180*/  LDS.128 R4, [0xd0] ;  /* 0x0000d000ff047984 */ /* 0x000ee80000000c00 */
[----:B----4-:R-:W-:Y:S04]  /*2190*/  STL.64 [R1+0x3b0], R12 ;  /* 0x0003b00c01007387 */ /* 0x010fe80000100a00 */
        /* <DEDUP_REMOVED lines=161> */
[----:B----4-:R4:W-:Y:S04]  /*2bb0*/  STL.64 [R1+0x50], R12 ;  /* 0x0000500c01007387 */ /* 0x0109e80000100a00 */
[----:B------:R4:W-:Y:S04]  /*2bc0*/  STL.64 [R1+0x58], R14 ;  /* 0x0000580e01007387 */ /* 0x0009e80000100a00 */
[----:B0-----:R4:W-:Y:S04]  /*2bd0*/  STL.64 [R1+0x40], R8 ;  /* 0x0000400801007387 */ /* 0x0019e80000100a00 */
[----:B------:R4:W-:Y:S04]  /*2be0*/  STL.64 [R1+0x48], R10 ;  /* 0x0000480a01007387 */ /* 0x0009e80000100a00 */
[----:B---3--:R4:W-:Y:S04]  /*2bf0*/  STL.64 [R1+0x30], R4 ;  /* 0x0000300401007387 */ /* 0x0089e80000100a00 */
[----:B------:R4:W-:Y:S02]  /*2c00*/  STL.64 [R1+0x38], R6 ;  /* 0x0000380601007387 */ /* 0x0009e40000100a00 */
.L_x_3809:
[----:B------:R-:W-:Y:S01]  /*2c10*/  ULDC.64 UR4, c[0x0][0x200] ;  /* 0x0000800000047ab9 */ /* 0x000fe20000000a00 */
[----:B0-----:R0:W-:Y:S01]  /*2c20*/  STL [R1+0x430], R4 ;  /* 0x0004300401007387 */ /* 0x0011e20000100800 */
[----:B------:R-:W-:-:S03]  /*2c30*/  UISETP.NE.U32.AND UP0, UPT, URZ, UR4, UPT ;  /* 0x000000043f00728c */ /* 0x000fc6000bf05070 */
[----:B------:R-:W-:Y:S02]  /*2c40*/  ULDC UR4, c[0x0][0x1d4] ;  /* 0x0000750000047ab9 */ /* 0x000fe40000000800 */
[----:B------:R-:W-:Y:S02]  /*2c50*/  UISETP.NE.AND.EX UP0, UPT, URZ, UR5, UPT, UP0 ;  /* 0x000000053f00728c */ /* 0x000fe4000bf05300 */
[----:B------:R-:W-:-:S04]  /*2c60*/  UIMAD UR4, UR47, UR4, URZ ;  /* 0x000000042f0472a4 */ /* 0x000fc8000f8e023f */
[----:B------:R-:W-:Y:S02]  /*2c70*/  PLOP3.LUT P0, PT, PT, PT, UP0, 0x80, 0x0 ;  /* 0x000000000000781c */ /* 0x000fe40003f0f008 */
[----:B------:R-:W-:-:S03]  /*2c80*/  IMAD.U32 R2, RZ, RZ, UR4 ;  /* 0x00000004ff027e24 */ /* 0x000fc6000f8e00ff */
[----:B------:R-:W-:-:S06]  /*2c90*/  @UP0 USHF.R.S32.HI UR5, URZ, 0x1f, UR4 ;  /* 0x0000001f3f050899 */ /* 0x000fcc0008011404 */
[----:B------:R-:W-:Y:S02]  /*2ca0*/  MOV R3, UR5 ;  /* 0x0000000500037c02 */ /* 0x000fe40008000f00 */
[----:B------:R-:W-:Y:S02]  /*2cb0*/  @P0 SHF.R.S32.HI R252, RZ, 0x1f, R0 ;  /* 0x0000001ffffc0819 */ /* 0x000fe40000011400 */
[----:B------:R-:W-:-:S04]  /*2cc0*/  @P0 IADD3 R2, P1, P2, R0, c[0x0][0x200], R2 ;  /* 0x0000800000020a10 */ /* 0x000fc80007a3e002 */
[----:B------:R-:W-:Y:S02]  /*2cd0*/  @P0 IADD3.X R3, R252, c[0x0][0x204], R3, P1, P2 ;  /* 0x00008100fc030a10 */ /* 0x000fe40000fe4403 */
[----:B---3--:R-:W3:Y:S04]  /*2ce0*/  LDL R252, [R1+0x2c] ;  /* 0x00002c0001fc7983 */ /* 0x008ee80000100800 */
[----:B--2-4-:R4:W2:Y:S02]  /*2cf0*/  @P0 LDG.E.U8 R2, [R2.64] ;  /* 0x0000002402020981 */ /* 0x0148a4000c1e1100 */
[----:B0---4-:R-:W-:Y:S02]  /*2d00*/  IABS R4, c[0x0][0x1d4] ;  /* 0x0000750000047a13 */ /* 0x011fe40000000000 */
[----:B------:R-:W-:-:S02]  /*2d10*/  ISETP.GE.AND P2, PT, R0, RZ, PT ;  /* 0x000000ff0000720c */ /* 0x000fc40003f46270 */
[----:B------:R-:W-:-:S05]  /*2d20*/  IABS R3, R0 ;  /* 0x0000000000037213 */ /* 0x000fca0000000000 */
[----:B---3--:R-:W-:-:S04]  /*2d30*/  IMAD.HI.U32 R252, R252, R3, RZ ;  /* 0x00000003fcfc7227 */ /* 0x008fc800078e00ff */
[----:B------:R-:W-:Y:S01]  /*2d40*/  IMAD.MOV R252, RZ, RZ, -R252 ;  /* 0x000000fffffc7224 */ /* 0x000fe200078e0afc */
[----:B--2---:R-:W-:Y:S02]  /*2d50*/  ISETP.NE.AND P0, PT, R2, RZ, P0 ;  /* 0x000000ff0200720c */ /* 0x004fe40000705270 */
[----:B------:R-:W-:Y:S01]  /*2d60*/  MOV R2, UR4 ;  /* 0x0000000400027c02 */ /* 0x000fe20008000f00 */
[----:B------:R-:W-:Y:S01]  /*2d70*/  IMAD R3, R4, R252, R3 ;  /* 0x000000fc04037224 */ /* 0x000fe200078e0203 */
[----:B------:R-:W-:-:S04]  /*2d80*/  IABS R252, c[0x0][0x1d4] ;  /* 0x0000750000fc7a13 */ /* 0x000fc80000000000 */
[----:B------:R-:W-:-:S13]  /*2d90*/  ISETP.GT.U32.AND P1, PT, R252, R3, PT ;  /* 0x00000003fc00720c */ /* 0x000fda0003f24070 */
[----:B------:R-:W-:-:S04]  /*2da0*/  @!P1 IADD3 R3, R3, -R4, RZ ;  /* 0x8000000403039210 */ /* 0x000fc80007ffe0ff */
[----:B------:R-:W-:-:S13]  /*2db0*/  ISETP.GT.U32.AND P1, PT, R252, R3, PT ;  /* 0x00000003fc00720c */ /* 0x000fda0003f24070 */
[----:B------:R-:W-:Y:S01]  /*2dc0*/  @!P1 IMAD.IADD R3, R3, 0x1, -R4 ;  /* 0x0000000103039824 */ /* 0x000fe200078e0a04 */
[----:B------:R-:W-:-:S04]  /*2dd0*/  ISETP.NE.AND P1, PT, RZ, c[0x0][0x1d4], PT ;  /* 0x00007500ff007a0c */ /* 0x000fc80003f25270 */
[----:B------:R-:W-:-:S05]  /*2de0*/  MOV R252, R3 ;  /* 0x0000000300fc7202 */ /* 0x000fca0000000f00 */
[----:B------:R-:W-:-:S04]  /*2df0*/  @!P2 IMAD.MOV R252, RZ, RZ, -R252 ;  /* 0x000000fffffca224 */ /* 0x000fc800078e0afc */
[----:B------:R-:W-:-:S04]  /*2e00*/  @!P1 LOP3.LUT R252, RZ, c[0x0][0x1d4], RZ, 0x33, !PT ;  /* 0x00007500fffc9a12 */ /* 0x000fc800078e33ff */
[----:B------:R-:W-:Y:S02]  /*2e10*/  SHF.R.S32.HI R4, RZ, 0x1f, R252 ;  /* 0x0000001fff047819 */ /* 0x000fe400000114fc */
[----:B------:R-:W-:-:S04]  /*2e20*/  IADD3 R3, P1, R252, UR4, RZ ;  /* 0x00000004fc037c10 */ /* 0x000fc8000ff3e0ff */
[----:B------:R-:W-:Y:S02]  /*2e30*/  LEA.HI.X.SX32 R4, R2, R4, 0x1, P1 ;  /* 0x0000000402047211 */ /* 0x000fe400008f0eff */
[C---:B------:R-:W-:Y:S02]  /*2e40*/  LEA R2, P2, R3.reuse, c[0x0][0x1a8], 0x2 ;  /* 0x00006a0003027a11 */ /* 0x040fe400078410ff */
[----:B------:R-:W-:Y:S02]  /*2e50*/  ISETP.GE.AND P1, PT, R0, UR42, PT ;  /* 0x0000002a00007c0c */ /* 0x000fe4000bf26270 */
[----:B------:R-:W-:Y:S02]  /*2e60*/  LEA.HI.X R3, R3, c[0x0][0x1ac], R4, 0x2, P2 ;  /* 0x00006b0003037a11 */ /* 0x000fe400010f1404 */
[----:B------:R0:W5:Y:S01]  /*2e70*/  LDL.LU R4, [R1+0x430] ;  /* 0x0004300001047983 */ /* 0x0001620000300800 */
[----:B------:R-:W-:Y:S08]  /*2e80*/  BSSY B1, `(.L_x_3679) ;  /* 0x000001c000017945 */ /* 0x000ff00003800000 */
[----:B-1----:R-:W-:Y:S05]  /*2e90*/  @P1 BRA `(.L_x_3680) ;  /* 0x000001a000001947 */ /* 0x002fea0003800000 */
[----:B0-----:R0:W-:Y:S04]  /*2ea0*/  STL.64 [R1+0x440], R8 ;  /* 0x0004400801007387 */ /* 0x0011e80000100a00 */
[----:B------:R-:W-:Y:S04]  /*2eb0*/  STL.64 [R1+0x438], R6 ;  /* 0x0004380601007387 */ /* 0x000fe80000100a00 */
[----:B-----5:R2:W-:Y:S01]  /*2ec0*/  STL.64 [R1+0x430], R4 ;  /* 0x0004300401007387 */ /* 0x0205e20000100a00 */
[----:B0-----:R-:W-:Y:S01]  /*2ed0*/  IMAD.MOV.U32 R8, RZ, RZ, c[0x0][0x1d4] ;  /* 0x00007500ff087624 */ /* 0x001fe200078e00ff */
[----:B------:R-:W-:-:S03]  /*2ee0*/  SHF.L.U32 R9, R252, 0x2, RZ ;  /* 0x00000002fc097819 */ /* 0x000fc600000006ff */
[----:B------:R-:W-:-:S05]  /*2ef0*/  IMAD R8, R8, 0xa0, RZ ;  /* 0x000000a008087824 */ /* 0x000fca00078e02ff */
[----:B------:R-:W-:-:S13]  /*2f00*/  ISETP.GE.AND P2, PT, R9, R8, PT ;  /* 0x000000080900720c */ /* 0x000fda0003f46270 */
[----:B--2---:R-:W2:Y:S02]  /*2f10*/  @!P2 LDG.E R4, [R2.64] ;  /* 0x000000240204a981 */ /* 0x004ea4000c1e1900 */
        /* <DEDUP_REMOVED lines=8> */
[----:B------:R-:W-:Y:S01]  /*2fa0*/  @!P2 LEA R8, P3, R4, c[0x0][0x198], 0x2 ;  /* 0x000066000408aa11 */ /* 0x000fe200078610ff */
[----:B------:R-:W-:-:S03]  /*2fb0*/  CS2R R6, SRZ ;  /* 0x0000000000067805 */ /* 0x000fc6000001ff00 */
[----:B------:R-:W-:Y:S02]  /*2fc0*/  @!P2 LEA.HI.X R9, R4, c[0x0][0x19c], R5, 0x2, P3 ;  /* 0x000067000409aa11 */ /* 0x000fe400018f1405 */
[----:B------:R-:W-:-:S06]  /*2fd0*/  CS2R R4, SRZ ;  /* 0x0000000000047805 */ /* 0x000fcc000001ff00 */
[----:B------:R0:W2:Y:S04]  /*2fe0*/  @!P2 LDG.E.128 R4, [R8.64] ;  /* 0x000000240804a981 */ /* 0x0000a8000c1e1d00 */
[----:B0-----:R0:W5:Y:S04]  /*2ff0*/  LDL.LU.64 R8, [R1+0x440] ;  /* 0x0004400001087983 */ /* 0x0011680000300a00 */
[----:B--2---:R-:W-:Y:S04]  /*3000*/  STL.64 [R1+0x18], R4 ;  /* 0x0000180401007387 */ /* 0x004fe80000100a00 */
[----:B------:R2:W-:Y:S04]  /*3010*/  STL.64 [R1+0x20], R6 ;  /* 0x0000200601007387 */ /* 0x0005e80000100a00 */
[----:B--2---:R0:W5:Y:S04]  /*3020*/  LDL.LU.64 R6, [R1+0x438] ;  /* 0x0004380001067983 */ /* 0x0041680000300a00 */
[----:B------:R0:W5:Y:S02]  /*3030*/  LDL.LU.64 R4, [R1+0x430] ;  /* 0x0004300001047983 */ /* 0x0001640000300a00 */
.L_x_3680:
[----:B0-----:R-:W-:Y:S05]  /*3040*/  BSYNC B1 ;  /* 0x0000000000017941 */ /* 0x001fea0003800000 */
.L_x_3679:
[----:B------:R0:W-:Y:S02]  /*3050*/  STL [R1+0x430], R0 ;  /* 0x0004300001007387 */ /* 0x0001e40000100800 */
[----:B0-----:R-:W-:-:S05]  /*3060*/  IADD3 R0, R252, c[0x0][0x1d4], RZ ;  /* 0x00007500fc007a10 */ /* 0x001fca0007ffe0ff */
[----:B------:R0:W-:Y:S04]  /*3070*/  STL [R1], R0 ;  /* 0x0000000001007387 */ /* 0x0001e80000100800 */
[----:B0-----:R0:W5:Y:S01]  /*3080*/  LDL.LU R0, [R1+0x430] ;  /* 0x0004300001007983 */ /* 0x0011620000300800 */
[----:B------:R-:W-:Y:S01]  /*3090*/  BSSY B1, `(.L_x_3681) ;  /* 0x0000017000017945 */ /* 0x000fe20003800000 */
[----:B------:R-:W-:Y:S05]  /*30a0*/  @P1 BRA `(.L_x_3682) ;  /* 0x0000015000001947 */ /* 0x000fea0003800000 */
[----:B-----5:R-:W2:Y:S01]  /*30b0*/  LDL R4, [R1] ;  /* 0x0000000001047983 */ /* 0x020ea20000100800 */
[----:B------:R-:W-:-:S03]  /*30c0*/  MOV R5, c[0x0][0x1d4] ;  /* 0x0000750000057a02 */ /* 0x000fc60000000f00 */
[----:B------:R3:W-:Y:S02]  /*30d0*/  STL.64 [R1+0x430], R8 ;  /* 0x0004300801007387 */ /* 0x0007e40000100a00 */
[----:B------:R-:W-:Y:S02]  /*30e0*/  IMAD R5, R5, 0xa0, RZ ;  /* 0x000000a005057824 */ /* 0x000fe400078e02ff */
[----:B--2---:R-:W-:-:S05]  /*30f0*/  IMAD.SHL.U32 R4, R4, 0x4, RZ ;  /* 0x0000000404047824 */ /* 0x004fca00078e00ff */
        /* <DEDUP_REMOVED lines=10> */
[----:B---3--:R-:W-:Y:S01]  /*31a0*/  @!P2 LEA R8, P3, R4, c[0x0][0x198], 0x2 ;  /* 0x000066000408aa11 */ /* 0x008fe200078610ff */
[----:B------:R-:W-:-:S03]  /*31b0*/  CS2R R6, SRZ ;  /* 0x0000000000067805 */ /* 0x000fc6000001ff00 */
[----:B------:R-:W-:Y:S02]  /*31c0*/  @!P2 LEA.HI.X R9, R4, c[0x0][0x19c], R5, 0x2, P3 ;  /* 0x000067000409aa11 */ /* 0x000fe400018f1405 */
[----:B------:R-:W-:-:S06]  /*31d0*/  CS2R R4, SRZ ;  /* 0x0000000000047805 */ /* 0x000fcc000001ff00 */
[----:B------:R2:W5:Y:S04]  /*31e0*/  @!P2 LDG.E.128 R4, [R8.64] ;  /* 0x000000240804a981 */ /* 0x000568000c1e1d00 */
[----:B--2---:R2:W5:Y:S02]  /*31f0*/  LDL.LU.64 R8, [R1+0x430] ;  /* 0x0004300001087983 */ /* 0x0045640000300a00 */
.L_x_3682:
[----:B------:R-:W-:Y:S05]  /*3200*/  BSYNC B1 ;  /* 0x0000000000017941 */ /* 0x000fea0003800000 */
.L_x_3681:
[----:B-----5:R3:W-:Y:S04]  /*3210*/  STL [R1+0x430], R0 ;  /* 0x0004300001007387 */ /* 0x0207e80000100800 */
[----:B---3--:R-:W3:Y:S01]  /*3220*/  LDL.LU R0, [R1] ;  /* 0x0000000001007983 */ /* 0x008ee20000300800 */
[----:B------:R-:W-:Y:S01]  /*3230*/  BSSY B1, `(.L_x_3683) ;  /* 0x000001a000017945 */ /* 0x000fe20003800000 */
[----:B---3--:R-:W-:-:S05]  /*3240*/  IADD3 R0, R0, c[0x0][0x1d4], RZ ;  /* 0x0000750000007a10 */ /* 0x008fca0007ffe0ff */
[----:B------:R3:W-:Y:S04]  /*3250*/  STL [R1], R0 ;  /* 0x0000000001007387 */ /* 0x0007e80000100800 */
[----:B---3--:R3:W5:Y:S01]  /*3260*/  LDL.LU R0, [R1+0x430] ;  /* 0x0004300001007983 */ /* 0x0087620000300800 */
[----:B------:R-:W-:Y:S05]  /*3270*/  @P1 BRA `(.L_x_3684) ;  /* 0x0000015000001947 */ /* 0x000fea0003800000 */
[----:B------:R-:W4:Y:S01]  /*3280*/  LDL R8, [R1] ;  /* 0x0000000001087983 */ /* 0x000f220000100800 */
[----:B------:R-:W-:-:S03]  /*3290*/  IMAD.MOV.U32 R9, RZ, RZ, c[0x0][0x1d4] ;  /* 0x00007500ff097624 */ /* 0x000fc600078e00ff */
[----:B------:R0:W-:Y:S01]  /*32a0*/  STL.64 [R1+0x430], R4 ;  /* 0x0004300401007387 */ /* 0x0001e20000100a00 */
[----:B------:R-:W-:Y:S01]  /*32b0*/  IMAD R9, R9, 0xa0, RZ ;  /* 0x000000a009097824 */ /* 0x000fe200078e02ff */
[----:B----4-:R-:W-:-:S04]  /*32c0*/  SHF.L.U32 R8, R8, 0x2, RZ ;  /* 0x0000000208087819 */ /* 0x010fc800000006ff */
[----:B------:R-:W-:-:S13]  /*32d0*/  ISETP.GE.AND P2, PT, R8, R9, PT ;  /* 0x000000090800720c */ /* 0x000fda0003f46270 */
[----:B------:R-:W4:Y:S02]  /*32e0*/  @!P2 LDG.E R9, [R2.64] ;  /* 0x000000240209a981 */ /* 0x000f24000c1e1900 */
[----:B----4-:R-:W-:-:S04]  /*32f0*/  @!P2 IMAD R9, R9, c[0x0][0x1d8], RZ ;  /* 0x000076000909aa24 */ /* 0x010fc800078e02ff */
[----:B------:R-:W-:-:S04]  /*3300*/  @!P2 IMAD R9, R9, 0xa0, RZ ;  /* 0x000000a00909a824 */ /* 0x000fc800078e02ff */
[----:B------:R-:W-:Y:S02]  /*3310*/  @!P2 IMAD R8, R9, c[0x0][0x1d4], R8 ;  /* 0x000075000908aa24 */ /* 0x000fe400078e0208 */
[----:B------:R-:W-:-:S03]  /*3320*/  IMAD.U32 R9, RZ, RZ, UR6 ;  /* 0x00000006ff097e24 */ /* 0x000fc6000f8e00ff */
[----:B------:R-:W-:Y:S01]  /*3330*/  @!P2 SHF.R.S32.HI R10, RZ, 0x1f, R8 ;  /* 0x0000001fff0aa819 */ /* 0x000fe20000011408 */
[----:B------:R-:W-:-:S05]  /*3340*/  @!P2 IMAD R9, R9, c[0x0][0x1d4], RZ ;  /* 0x000075000909aa24 */ /* 0x000fca00078e02ff */
[----:B------:R-:W-:-:S04]  /*3350*/  @!P2 IADD3 R8, P3, R9, R8, RZ ;  /* 0x000000080908a210 */ /* 0x000fc80007f7e0ff */
[----:B------:R-:W-:Y:S02]  /*3360*/  @!P2 LEA.HI.X.SX32 R9, R9, R10, 0x1, P3 ;  /* 0x0000000a0909a211 */ /* 0x000fe400018f0eff */
[----:B0-----:R-:W-:Y:S01]  /*3370*/  @!P2 LEA R4, P3, R8, c[0x0][0x198], 0x2 ;  /* 0x000066000804aa11 */ /* 0x001fe200078610ff */
[----:B------:R-:W-:-:S03]  /*3380*/  CS2R R10, SRZ ;  /* 0x00000000000a7805 */ /* 0x000fc6000001ff00 */
[----:B------:R-:W-:Y:S02]  /*3390*/  @!P2 LEA.HI.X R5, R8, c[0x0][0x19c], R9, 0x2, P3 ;  /* 0x000067000805aa11 */ /* 0x000fe400018f1409 */
[----:B------:R-:W-:-:S06]  /*33a0*/  CS2R R8, SRZ ;  /* 0x0000000000087805 */ /* 0x000fcc000001ff00 */
[----:B------:R0:W5:Y:S04]  /*33b0*/  @!P2 LDG.E.128 R8, [R4.64] ;  /* 0x000000240408a981 */ /* 0x000168000c1e1d00 */
[----:B0-----:R0:W5:Y:S02]  /*33c0*/  LDL.LU.64 R4, [R1+0x430] ;  /* 0x0004300001047983 */ /* 0x0011640000300a00 */
.L_x_3684:
[----:B------:R-:W-:Y:S05]  /*33d0*/  BSYNC B1 ;  /* 0x0000000000017941 */ /* 0x000fea0003800000 */
.L_x_3683:
[----:B------:R-:W-:Y:S01]  /*33e0*/  BSSY B1, `(.L_x_3685) ;  /* 0x0000018000017945 */ /* 0x000fe20003800000 */
[----:B------:R-:W-:Y:S05]  /*33f0*/  @P1 BRA `(.L_x_3686) ;  /* 0x0000016000001947 */ /* 0x000fea0003800000 */
[----:B------:R-:W4:Y:S01]  /*3400*/  LDL.LU R12, [R1] ;  /* 0x00000000010c7983 */ /* 0x000f220000300800 */
[----:B------:R-:W-:-:S03]  /*3410*/  MOV R14, c[0x0][0x1d4] ;  /* 0x00007500000e7a02 */ /* 0x000fc60000000f00 */
[----:B-----5:R0:W-:Y:S02]  /*3420*/  STL.64 [R1+0x430], R4 ;  /* 0x0004300401007387 */ /* 0x0201e40000100a00 */
[----:B------:R-:W-:Y:S01]  /*3430*/  IMAD R14, R14, 0xa0, RZ ;  /* 0x000000a00e0e7824 */ /* 0x000fe200078e02ff */
[----:B----4-:R-:W-:-:S05]  /*3440*/  IADD3 R12, R12, c[0x0][0x1d4], RZ ;  /* 0x000075000c0c7a10 */ /* 0x010fca0007ffe0ff */
[----:B------:R-:W-:-:S05]  /*3450*/  IMAD.SHL.U32 R13, R12, 0x4, RZ ;  /* 0x000000040c0d7824 */ /* 0x000fca00078e00ff */
[----:B------:R-:W-:-:S13]  /*3460*/  ISETP.GE.AND P2, PT, R13, R14, PT ;  /* 0x0000000e0d00720c */ /* 0x000fda0003f46270 */
[----:B------:R-:W4:Y:S02]  /*3470*/  @!P2 LDG.E R12, [R2.64] ;  /* 0x00000024020ca981 */ /* 0x000f24000c1e1900 */
[----:B----4-:R-:W-:-:S04]  /*3480*/  @!P2 IMAD R12, R12, c[0x0][0x1d8], RZ ;  /* 0x000076000c0caa24 */ /* 0x010fc800078e02ff */
[----:B------:R-:W-:-:S04]  /*3490*/  @!P2 IMAD R12, R12, 0xa0, RZ ;  /* 0x000000a00c0ca824 */ /* 0x000fc800078e02ff */
[----:B------:R-:W-:Y:S01]  /*34a0*/  @!P2 IMAD R12, R12, c[0x0][0x1d4], R13 ;  /* 0x000075000c0caa24 */ /* 0x000fe200078e020d */
[----:B------:R-:W-:-:S04]  /*34b0*/  MOV R13, UR6 ;  /* 0x00000006000d7c02 */ /* 0x000fc80008000f00 */
        /* <DEDUP_REMOVED lines=10> */
.L_x_3686:
[----:B------:R-:W-:Y:S05]  /*3560*/  BSYNC B1 ;  /* 0x0000000000017941 */ /* 0x000fea0003800000 */
.L_x_3685:
[----:B-----5:R4:W-:Y:S02]  /*3570*/  STL [R1+0x430], R0 ;  /* 0x0004300001007387 */ /* 0x0209e40000100800 */
[----:B----4-:R-:W-:-:S05]  /*3580*/  IMAD.MOV.U32 R0, RZ, RZ, c[0x0][0x1d4] ;  /* 0x00007500ff007624 */ /* 0x010fca00078e00ff */
[----:B------:R-:W-:-:S05]  /*3590*/  LEA R0, R0, R252, 0x2 ;  /* 0x000000fc00007211 */ /* 0x000fca00078e10ff */
[----:B------:R4:W-:Y:S04]  /*35a0*/  STL [R1], R0 ;  /* 0x0000000001007387 */ /* 0x0009e80000100800 */
[----:B----4-:R4:W5:Y:S01]  /*35b0*/  LDL.LU R0, [R1+0x430] ;  /* 0x0004300001007983 */ /* 0x0109620000300800 */
[----:B------:R-:W-:Y:S01]  /*35c0*/  BSSY B1, `(.L_x_3687) ;  /* 0x0000017000017945 */ /* 0x000fe20003800000 */
[----:B------:R-:W-:Y:S05]  /*35d0*/  @P1 BRA `(.L_x_3688) ;  /* 0x0000015000001947 */ /* 0x000fea0003800000 */
[----:B-12---:R-:W2:Y:S01]  /*35e0*/  LDL R16, [R1] ;  /* 0x0000000001107983 */ /* 0x006ea20000100800 */
[----:B------:R-:W-:-:S03]  /*35f0*/  IMAD.MOV.U32 R17, RZ, RZ, c[0x0][0x1d4] ;  /* 0x00007500ff117624 */ /* 0x000fc600078e00ff */
[----:B------:R1:W-:Y:S01]  /*3600*/  STL.64 [R1+0x430], R4 ;  /* 0x0004300401007387 */ /* 0x0003e20000100a00 */
[----:B------:R-:W-:Y:S01]  /*3610*/  IMAD R17, R17, 0xa0, RZ ;  /* 0x000000a011117824 */ /* 0x000fe200078e02ff */
[----:B--2---:R-:W-:-:S04]  /*3620*/  SHF.L.U32 R16, R16, 0x2, RZ ;  /* 0x0000000210107819 */ /* 0x004fc800000006ff */
        /* <DEDUP_REMOVED lines=10> */
[----:B-1----:R-:W-:Y:S01]  /*36d0*/  @!P2 LEA R4, P3, R16, c[0x0][0x198], 0x2 ;  /* 0x000066001004aa11 */ /* 0x002fe200078610ff */
[----:B------:R-:W-:-:S03]  /*36e0*/  CS2R R18, SRZ ;  /* 0x0000000000127805 */ /* 0x000fc6000001ff00 */
[----:B------:R-:W-:Y:S02]  /*36f0*/  @!P2 LEA.HI.X R5, R16, c[0x0][0x19c], R17, 0x2, P3 ;  /* 0x000067001005aa11 */ /* 0x000fe400018f1411 */
[----:B------:R-:W-:-:S06]  /*3700*/  CS2R R16, SRZ ;  /* 0x0000000000107805 */ /* 0x000fcc000001ff00 */
[----:B------:R1:W5:Y:S04]  /*3710*/  @!P2 LDG.E.128 R16, [R4.64] ;  /* 0x000000240410a981 */ /* 0x000368000c1e1d00 */
[----:B-1----:R1:W5:Y:S02]  /*3720*/  LDL.LU.64 R4, [R1+0x430] ;  /* 0x0004300001047983 */ /* 0x0023640000300a00 */
.L_x_3688:
[----:B------:R-:W-:Y:S05]  /*3730*/  BSYNC B1 ;  /* 0x0000000000017941 */ /* 0x000fea0003800000 */
.L_x_3687:
[----:B-----5:R0:W-:Y:S04]  /*3740*/  STL [R1+0x430], R0 ;  /* 0x0004300001007387 */ /* 0x0201e80000100800 */
[----:B0-2---:R-:W2:Y:S01]  /*3750*/  LDL.LU R0, [R1] ;  /* 0x0000000001007983 */ /* 0x005ea20000300800 */
[----:B------:R-:W-:Y:S01]  /*3760*/  BSSY B1, `(.L_x_3689) ;  /* 0x000001a000017945 */ /* 0x000fe20003800000 */
[----:B--2---:R-:W-:-:S05]  /*3770*/  IADD3 R0, R0, c[0x0][0x1d4], RZ ;  /* 0x0000750000007a10 */ /* 0x004fca0007ffe0ff */
[----:B------:R0:W-:Y:S04]  /*3780*/  STL [R1], R0 ;  /* 0x0000000001007387 */ /* 0x0001e80000100800 */
[----:B0-----:R0:W5:Y:S01]  /*3790*/  LDL.LU R0, [R1+0x430] ;  /* 0x0004300001007983 */ /* 0x0011620000300800 */
[----:B------:R-:W-:Y:S05]  /*37a0*/  @P1 BRA `(.L_x_3690) ;  /* 0x0000015000001947 */ /* 0x000fea0003800000 */
[----:B------:R-:W2:Y:S01]  /*37b0*/  LDL R20, [R1] ;  /* 0x0000000001147983 */ /* 0x000ea20000100800 */
        /* <DEDUP_REMOVED lines=20> */
.L_x_3690:
[----:B------:R-:W-:Y:S05]  /*3900*/  BSYNC B1 ;  /* 0x0000000000017941 */ /* 0x000fea0003800000 */
.L_x_3689:
[----:B------:R-:W-:Y:S01]  /*3910*/  BSSY B1, `(.L_x_3691) ;  /* 0x0000018000017945 */ /* 0x000fe20003800000 */
[----:B------:R-:W-:Y:S05]  /*3920*/  @P1 BRA `(.L_x_3692) ;  /* 0x0000016000001947 */ /* 0x000fea0003800000 */
[----:B------:R-:W2:Y:S01]  /*3930*/  LDL.LU R24, [R1] ;  /* 0x0000000001187983 */ /* 0x000ea20000300800 */
[----:B------:R-:W-:-:S03]  /*3940*/  IMAD.MOV.U32 R26, RZ, RZ, c[0x0][0x1d4] ;  /* 0x00007500ff1a7624 */ /* 0x000fc600078e00ff */
[----:B-----5:R0:W-:Y:S01]  /*3950*/  STL.64 [R1+0x430], R4 ;  /* 0x0004300401007387 */ /* 0x0201e20000100a00 */
[----:B------:R-:W-:Y:S01]  /*3960*/  IMAD R26, R26, 0xa0, RZ ;  /* 0x000000a01a1a7824 */ /* 0x000fe200078e02ff */
[----:B--2---:R-:W-:-:S04]  /*3970*/  IADD3 R24, R24, c[0x0][0x1d4], RZ ;  /* 0x0000750018187a10 */ /* 0x004fc80007ffe0ff */
[----:B------:R-:W-:-:S04]  /*3980*/  SHF.L.U32 R25, R24, 0x2, RZ ;  /* 0x0000000218197819 */ /* 0x000fc800000006ff */
        /* <DEDUP_REMOVED lines=16> */
.L_x_3692:
[----:B------:R-:W-:Y:S05]  /*3a90*/  BSYNC B1 ;  /* 0x0000000000017941 */ /* 0x000fea0003800000 */
.L_x_3691:
[----:B-----5:R2:W-:Y:S02]  /*3aa0*/  STL [R1+0x430], R0 ;  /* 0x0004300001007387 */ /* 0x0205e40000100800 */
[----:B--2---:R-:W-:-:S05]  /*3ab0*/  MOV R0, c[0x0][0x1d4] ;  /* 0x0000750000007a02 */ /* 0x004fca0000000f00 */
[----:B------:R-:W-:-:S05]  /*3ac0*/  IMAD R0, R0, 0x7, R252 ;  /* 0x0000000700007824 */ /* 0x000fca00078e02fc */
[----:B------:R2:W-:Y:S04]  /*3ad0*/  STL [R1], R0 ;  /* 0x0000000001007387 */ /* 0x0005e80000100800 */
[----:B--2---:R2:W5:Y:S01]  /*3ae0*/  LDL.LU R0, [R1+0x430] ;  /* 0x0004300001007983 */ /* 0x0045620000300800 */
[----:B------:R-:W-:Y:S01]  /*3af0*/  BSSY B1, `(.L_x_3693) ;  /* 0x0000017000017945 */ /* 0x000fe20003800000 */
[----:B------:R-:W-:Y:S05]  /*3b00*/  @P1 BRA `(.L_x_3694) ;  /* 0x0000015000001947 */ /* 0x000fea0003800000 */
[----:B--2---:R-:W2:Y:S01]  /*3b10*/  LDL R28, [R1] ;  /* 0x00000000011c7983 */ /* 0x004ea20000100800 */
        /* <DEDUP_REMOVED lines=20> */
.L_x_3694:
[----:B------:R-:W-:Y:S05]  /*3c60*/  BSYNC B1 ;  /* 0x0000000000017941 */ /* 0x000fea0003800000 */
.L_x_3693:
        /* <DEDUP_REMOVED lines=28> */
.L_x_3696:
[----:B------:R-:W-:Y:S05]  /*3e30*/  BSYNC B1 ;  /* 0x0000000000017941 */ /* 0x000fea0003800000 */
.L_x_3695:
        /* <DEDUP_REMOVED lines=24> */
.L_x_3698:
[----:B------:R-:W-:Y:S05]  /*3fc0*/  BSYNC B1 ;  /* 0x0000000000017941 */ /* 0x000fea0003800000 */
.L_x_3697:
        /* <DEDUP_REMOVED lines=28> */
.L_x_3700:
[----:B------:R-:W-:Y:S05]  /*4190*/  BSYNC B1 ;  /* 0x0000000000017941 */ /* 0x000fea0003800000 */
.L_x_3699:
        /* <DEDUP_REMOVED lines=28> */
.L_x_3702:
[----:B------:R-:W-:Y:S05]  /*4360*/  BSYNC B1 ;  /* 0x0000000000017941 */ /* 0x000fea0003800000 */
.L_x_3701:
        /* <DEDUP_REMOVED lines=24> */
.L_x_3704:
[----:B------:R-:W-:Y:S05]  /*44f0*/  BSYNC B1 ;  /* 0x0000000000017941 */ /* 0x000fea0003800000 */
.L_x_3703:
        /* <DEDUP_REMOVED lines=28> */
.L_x_3706:
[----:B------:R-:W-:Y:S05]  /*46c0*/  BSYNC B1 ;  /* 0x0000000000017941 */ /* 0x000fea0003800000 */
.L_x_3705:
        /* <DEDUP_REMOVED lines=28> */
.L_x_3708:
[----:B------:R-:W-:Y:S05]  /*4890*/  BSYNC B1 ;  /* 0x0000000000017941 */ /* 0x000fea0003800000 */
.L_x_3707:
        /* <DEDUP_REMOVED lines=24> */
.L_x_3710:
[----:B------:R-:W-:Y:S05]  /*4a20*/  BSYNC B1 ;  /* 0x0000000000017941 */ /* 0x000fea0003800000 */
.L_x_3709:
        /* <DEDUP_REMOVED lines=28> */
.L_x_3712:
[----:B------:R-:W-:Y:S05]  /*4bf0*/  BSYNC B1 ;  /* 0x0000000000017941 */ /* 0x000fea0003800000 */
.L_x_3711:
        /* <DEDUP_REMOVED lines=28> */
.L_x_3714:
[----:B------:R-:W-:Y:S05]  /*4dc0*/  BSYNC B1 ;  /* 0x0000000000017941 */ /* 0x000fea0003800000 */
.L_x_3713:
[----:B------:R-:W-:Y:S01]  /*4dd0*/  BSSY B1, `(.L_x_3715) ;  /* 0x0000018000017945 */ /* 0x000fe20003800000 */
[----:B------:R-:W-:Y:S05]  /*4de0*/  @P1 BRA `(.L_x_3716) ;  /* 0x0000016000001947 */ /* 0x000fea0003800000 */
[----:B------:R-:W2:Y:S01]  /*4df0*/  LDL.LU R72, [R1] ;  /* 0x0000000001487983 */ /* 0x000ea20000300800 */
[----:B------:R-:W-:-:S03]  /*4e00*/  MOV R74, c[0x0][0x1d4] ;  /* 0x00007500004a7a02 */ /* 0x000fc60000000f00 */
[----:B-----5:R0:W-:Y:S02]  /*4e10*/  STL.64 [R1+0x430], R4 ;  /* 0x0004300401007387 */ /* 0x0201e40000100a00 */
[----:B------:R-:W-:Y:S01]  /*4e20*/  IMAD R74, R74, 0xa0, RZ ;  /* 0x000000a04a4a7824 */ /* 0x000fe200078e02ff */
[----:B--2---:R-:W-:-:S05]  /*4e30*/  IADD3 R72, R72, c[0x0][0x1d4], RZ ;  /* 0x0000750048487a10 */ /* 0x004fca0007ffe0ff */
[----:B------:R-:W-:-:S05]  /*4e40*/  IMAD.SHL.U32 R73, R72, 0x4, RZ ;  /* 0x0000000448497824 */ /* 0x000fca00078e00ff */
        /* <DEDUP_REMOVED lines=16> */
.L_x_3716:
[----:B------:R-:W-:Y:S05]  /*4f50*/  BSYNC B1 ;  /* 0x0000000000017941 */ /* 0x000fea0003800000 */
.L_x_3715:
[----:B-----5:R2:W-:Y:S02]  /*4f60*/  STL [R1+0x430], R0 ;  /* 0x0004300001007387 */ /* 0x0205e40000100800 */
[----:B--2---:R-:W-:-:S04]  /*4f70*/  IMAD.MOV.U32 R0, RZ, RZ, c[0x0][0x1d4] ;  /* 0x00007500ff007624 */ /* 0x004fc800078e00ff */
        /* <DEDUP_REMOVED lines=26> */
.L_x_3718:
[----:B------:R-:W-:Y:S05]  /*5120*/  BSYNC B1 ;  /* 0x0000000000017941 */ /* 0x000fea0003800000 */
.L_x_3717:
        /* <DEDUP_REMOVED lines=28> */
.L_x_3720:
[----:B------:R-:W-:Y:S05]  /*52f0*/  BSYNC B1 ;  /* 0x0000000000017941 */ /* 0x000fea0003800000 */
.L_x_3719:
        /* <DEDUP_REMOVED lines=24> */
.L_x_3722:
[----:B------:R-:W-:Y:S05]  /*5480*/  BSYNC B1 ;  /* 0x0000000000017941 */ /* 0x000fea0003800000 */
.L_x_3721:
        /* <DEDUP_REMOVED lines=28> */
.L_x_3724:
[----:B------:R-:W-:Y:S05]  /*5650*/  BSYNC B1 ;  /* 0x0000000000017941 */ /* 0x000fea0003800000 */
.L_x_3723:
        /* <DEDUP_REMOVED lines=28> */
.L_x_3726:
[----:B------:R-:W-:Y:S05]  /*5820*/  BSYNC B1 ;  /* 0x0000000000017941 */ /* 0x000fea0003800000 */
.L_x_3725:
        /* <DEDUP_REMOVED lines=24> */
.L_x_3728:
[----:B------:R-:W-:Y:S05]  /*59b0*/  BSYNC B1 ;  /* 0x0000000000017941 */ /* 0x000fea0003800000 */
.L_x_3727:
        /* <DEDUP_REMOVED lines=28> */
.L_x_3730:
[----:B------:R-:W-:Y:S05]  /*5b80*/  BSYNC B1 ;  /* 0x0000000000017941 */ /* 0x000fea0003800000 */
.L_x_3729:
        /* <DEDUP_REMOVED lines=28> */
.L_x_3732:
[----:B------:R-:W-:Y:S05]  /*5d50*/  BSYNC B1 ;  /* 0x0000000000017941 */ /* 0x000fea0003800000 */
.L_x_3731:
        /* <DEDUP_REMOVED lines=24> */
.L_x_3734:
[----:B------:R-:W-:Y:S05]  /*5ee0*/  BSYNC B1 ;  /* 0x0000000000017941 */ /* 0x000fea0003800000 */
.L_x_3733:
        /* <DEDUP_REMOVED lines=28> */
.L_x_3736:
[----:B------:R-:W-:Y:S05]  /*60b0*/  BSYNC B1 ;  /* 0x0000000000017941 */ /* 0x000fea0003800000 */
.L_x_3735:
        /* <DEDUP_REMOVED lines=28> */
.L_x_3738:
[----:B------:R-:W-:Y:S05]  /*6280*/  BSYNC B1 ;  /* 0x0000000000017941 */ /* 0x000fea0003800000 */
.L_x_3737:
        /* <DEDUP_REMOVED lines=24> */
.L_x_3740:
[----:B------:R-:W-:Y:S05]  /*6410*/  BSYNC B1 ;  /* 0x0000000000017941 */ /* 0x000fea0003800000 */
.L_x_3739:
        /* <DEDUP_REMOVED lines=28> */
.L_x_3742:
[----:B------:R-:W-:Y:S05]  /*65e0*/  BSYNC B1 ;  /* 0x0000000000017941 */ /* 0x000fea0003800000 */
.L_x_3741:
        /* <DEDUP_REMOVED lines=28> */
.L_x_3744:
[----:B------:R-:W-:Y:S05]  /*67b0*/  BSYNC B1 ;  /* 0x0000000000017941 */ /* 0x000fea0003800000 */
.L_x_3743:
        /* <DEDUP_REMOVED lines=24> */
.L_x_3746:
[----:B------:R-:W-:Y:S05]  /*6940*/  BSYNC B1 ;  /* 0x0000000000017941 */ /* 0x000fea0003800000 */
.L_x_3745:
        /* <DEDUP_REMOVED lines=28> */
.L_x_3748:
[----:B------:R-:W-:Y:S05]  /*6b10*/  BSYNC B1 ;  /* 0x0000000000017941 */ /* 0x000fea0003800000 */
.L_x_3747:
        /* <DEDUP_REMOVED lines=28> */
.L_x_3750:
[----:B------:R-:W-:Y:S05]  /*6ce0*/  BSYNC B1 ;  /* 0x0000000000017941 */ /* 0x000fea0003800000 */
.L_x_3749:
        /* <DEDUP_REMOVED lines=24> */
.L_x_3752:
[----:B------:R-:W-:Y:S05]  /*6e70*/  BSYNC B1 ;  /* 0x0000000000017941 */ /* 0x000fea0003800000 */
.L_x_3751:
        /* <DEDUP_REMOVED lines=28> */
.L_x_3754:
[----:B------:R-:W-:Y:S05]  /*7040*/  BSYNC B1 ;  /* 0x0000000000017941 */ /* 0x000fea0003800000 */
.L_x_3753:
        /* <DEDUP_REMOVED lines=28> */
.L_x_3756:
[----:B------:R-:W-:Y:S05]  /*7210*/  BSYNC B1 ;  /* 0x0000000000017941 */ /* 0x000fea0003800000 */
.L_x_3755:
        /* <DEDUP_REMOVED lines=24> */
.L_x_3758:
[----:B------:R-:W-:Y:S05]  /*73a0*/  BSYNC B1 ;  /* 0x0000000000017941 */ /* 0x000fea0003800000 */
.L_x_3757:
        /* <DEDUP_REMOVED lines=28> */
.L_x_3760:
[----:B------:R-:W-:Y:S05]  /*7570*/  BSYNC B1 ;  /* 0x0000000000017941 */ /* 0x000fea0003800000 */
.L_x_3759:
        /* <DEDUP_REMOVED lines=28> */
.L_x_3762:
[----:B------:R-:W-:Y:S05]  /*7740*/  BSYNC B1 ;  /* 0x0000000000017941 */ /* 0x000fea0003800000 */
.L_x_3761:
        /* <DEDUP_REMOVED lines=24> */
.L_x_3764:
[----:B------:R-:W-:Y:S05]  /*78d0*/  BSYNC B1 ;  /* 0x0000000000017941 */ /* 0x000fea0003800000 */
.L_x_3763:
        /* <DEDUP_REMOVED lines=28> */
.L_x_3766:
[----:B------:R-:W-:Y:S05]  /*7aa0*/  BSYNC B1 ;  /* 0x0000000000017941 */ /* 0x000fea0003800000 */
.L_x_3765:
        /* <DEDUP_REMOVED lines=28> */
.L_x_3768:
[----:B------:R-:W-:Y:S05]  /*7c70*/  BSYNC B1 ;  /* 0x0000000000017941 */ /* 0x000fea0003800000 */
.L_x_3767:
        /* <DEDUP_REMOVED lines=24> */
.L_x_3770:
[----:B------:R-:W-:Y:S05]  /*7e00*/  BSYNC B1 ;  /* 0x0000000000017941 */ /* 0x000fea0003800000 */
.L_x_3769:
        /* <DEDUP_REMOVED lines=28> */
.L_x_3772:
[----:B------:R-:W-:Y:S05]  /*7fd0*/  BSYNC B1 ;  /* 0x0000000000017941 */ /* 0x000fea0003800000 */
.L_x_3771:
        /* <DEDUP_REMOVED lines=28> */
.L_x_3774:
[----:B------:R-:W-:Y:S05]  /*81a0*/  BSYNC B1 ;  /* 0x0000000000017941 */ /* 0x000fea0003800000 */
.L_x_3773:
        /* <DEDUP_REMOVED lines=24> */
.L_x_3776:
[----:B------:R-:W-:Y:S05]  /*8330*/  BSYNC B1 ;  /* 0x0000000000017941 */ /* 0x000fea0003800000 */
.L_x_3775:
        /* <DEDUP_REMOVED lines=28> */
.L_x_3778:
[----:B------:R-:W-:Y:S05]  /*8500*/  BSYNC B1 ;  /* 0x0000000000017941 */ /* 0x000fea0003800000 */
.L_x_3777:
        /* <DEDUP_REMOVED lines=28> */
.L_x_3780:
[----:B------:R-:W-:Y:S05]  /*86d0*/  BSYNC B1 ;  /* 0x0000000000017941 */ /* 0x000fea0003800000 */
.L_x_3779:
        /* <DEDUP_REMOVED lines=24> */
.L_x_3782:
[----:B------:R-:W-:Y:S05]  /*8860*/  BSYNC B1 ;  /* 0x0000000000017941 */ /* 0x000fea0003800000 */
.L_x_3781:
        /* <DEDUP_REMOVED lines=28> */
.L_x_3784:
[----:B------:R-:W-:Y:S05]  /*8a30*/  BSYNC B1 ;  /* 0x0000000000017941 */ /* 0x000fea0003800000 */
.L_x_3783:
        /* <DEDUP_REMOVED lines=28> */
.L_x_3786:
[----:B------:R-:W-:Y:S05]  /*8c00*/  BSYNC B1 ;  /* 0x0000000000017941 */ /* 0x000fea0003800000 */
.L_x_3785:
        /* <DEDUP_REMOVED lines=24> */
.L_x_3788:
[----:B------:R-:W-:Y:S05]  /*8d90*/  BSYNC B1 ;  /* 0x0000000000017941 */ /* 0x000fea0003800000 */
.L_x_3787:
[----:B------:R-:W-:Y:S04]  /*8da0*/  STL [R1+0x434], R2 ;  /* 0x0004340201007387 */ /* 0x000fe80000100800 */
[----:B-----5:R2:W-:Y:S02]  /*8db0*/  STL [R1+0x430], R0 ;  /* 0x0004300001007387 */ /* 0x0205e40000100800 */
[----:B--2---:R-:W-:-:S05]  /*8dc0*/  MOV R0, c[0x0][0x1d4] ;  /* 0x0000750000007a02 */ /* 0x004fca0000000f00 */
[----:B------:R-:W-:-:S05]  /*8dd0*/  IMAD R2, R0, 0x3a, R252 ;  /* 0x0000003a00027824 */ /* 0x000fca00078e02fc */
[----:B------:R2:W-:Y:S02]  /*8de0*/  STL [R1], R2 ;  /* 0x0000000201007387 */ /* 0x0005e40000100800 */
[C-C-:B--2---:R-:W-:Y:S02]  /*8df0*/  IMAD R2, R0.reuse, 0x3d, R252.reuse ;  /* 0x0000003d00027824 */ /* 0x144fe400078e02fc */
[----:B------:R-:W-:-:S03]  /*8e00*/  IMAD R252, R0, 0x37, R252 ;  /* 0x0000003700fc7824 */ /* 0x000fc600078e02fc */
[----:B------:R2:W-:Y:S04]  /*8e10*/  STL [R1+0x4], R2 ;  /* 0x0000040201007387 */ /* 0x0005e80000100800 */
[----:B--2---:R2:W5:Y:S04]  /*8e20*/  LDL.LU R2, [R1+0x434] ;  /* 0x0004340001027983 */ /* 0x0045680000300800 */
[----:B------:R2:W5:Y:S01]  /*8e30*/  LDL.LU R0, [R1+0x430] ;  /* 0x0004300001007983 */ /* 0x0005620000300800 */
[----:B------:R-:W-:Y:S01]  /*8e40*/  BSSY B1, `(.L_x_3789) ;  /* 0x0000016000017945 */ /* 0x000fe20003800000 */
[----:B------:R-:W-:Y:S05]  /*8e50*/  @P1 BRA `(.L_x_3790) ;  /* 0x0000014000001947 */ /* 0x000fea0003800000 */
[----:B------:R-:W-:Y:S01]  /*8e60*/  IMAD.MOV.U32 R221, RZ, RZ, c[0x0][0x1d4] ;  /* 0x00007500ffdd7624 */ /* 0x000fe200078e00ff */
[----:B------:R-:W-:Y:S01]  /*8e70*/  SHF.L.U32 R220, R252, 0x2, RZ ;  /* 0x00000002fcdc7819 */ /* 0x000fe200000006ff */
[----:B------:R0:W-:Y:S02]  /*8e80*/  STL.64 [R1+0x430], R4 ;  /* 0x0004300401007387 */ /* 0x0001e40000100a00 */
[----:B------:R-:W-:-:S05]  /*8e90*/  IMAD R221, R221, 0xa0, RZ ;  /* 0x000000a0dddd7824 */ /* 0x000fca00078e02ff */
[----:B------:R-:W-:-:S13]  /*8ea0*/  ISETP.GE.AND P2, PT, R220, R221, PT ;  /* 0x000000dddc00720c */ /* 0x000fda0003f46270 */
[----:B--2--5:R-:W2:Y:S02]  /*8eb0*/  @!P2 LDG.E R221, [R2.64] ;  /* 0x0000002402dda981 */ /* 0x024ea4000c1e1900 */
        /* <DEDUP_REMOVED lines=14> */
.L_x_3790:
[----:B------:R-:W-:Y:S05]  /*8fa0*/  BSYNC B1 ;  /* 0x0000000000017941 */ /* 0x000fea0003800000 */
.L_x_3789:
[----:B------:R-:W-:Y:S01]  /*8fb0*/  BSSY B1, `(.L_x_3791) ;  /* 0x0000017000017945 */ /* 0x000fe20003800000 */
[----:B------:R-:W-:Y:S01]  /*8fc0*/  IADD3 R252, R252, c[0x0][0x1d4], RZ ;  /* 0x00007500fcfc7a10 */ /* 0x000fe20007ffe0ff */
[----:B------:R-:W-:Y:S05]  /*8fd0*/  @P1 BRA `(.L_x_3792) ;  /* 0x0000014000001947 */ /* 0x000fea0003800000 */
[----:B------:R-:W-:Y:S01]  /*8fe0*/  IMAD.MOV.U32 R225, RZ, RZ, c[0x0][0x1d4] ;  /* 0x00007500ffe17624 */ /* 0x000fe200078e00ff */
[----:B------:R-:W-:Y:S01]  /*8ff0*/  SHF.L.U32 R224, R252, 0x2, RZ ;  /* 0x00000002fce07819 */ /* 0x000fe200000006ff */
[----:B-----5:R0:W-:Y:S02]  /*9000*/  STL.64 [R1+0x430], R4 ;  /* 0x0004300401007387 */ /* 0x0201e40000100a00 */
[----:B------:R-:W-:-:S05]  /*9010*/  IMAD R225, R225, 0xa0, RZ ;  /* 0x000000a0e1e17824 */ /* 0x000fca00078e02ff */
[----:B------:R-:W-:-:S13]  /*9020*/  ISETP.GE.AND P2, PT, R224, R225, PT ;  /* 0x000000e1e000720c */ /* 0x000fda0003f46270 */
[----:B--2---:R-:W2:Y:S02]  /*9030*/  @!P2 LDG.E R225, [R2.64] ;  /* 0x0000002402e1a981 */ /* 0x004ea4000c1e1900 */
        /* <DEDUP_REMOVED lines=14> */
.L_x_3792:
[----:B------:R-:W-:Y:S05]  /*9120*/  BSYNC B1 ;  /* 0x0000000000017941 */ /* 0x000fea0003800000 */
.L_x_3791:
[----:B------:R-:W-:Y:S01]  /*9130*/  BSSY B1, `(.L_x_3793) ;  /* 0x0000017000017945 */ /* 0x000fe20003800000 */
[----:B------:R-:W-:Y:S05]  /*9140*/  @P1 BRA `(.L_x_3794) ;  /* 0x0000015000001947 */ /* 0x000fea0003800000 */
[----:B------:R-:W-:Y:S01]  /*9150*/  IMAD.MOV.U32 R230, RZ, RZ, c[0x0][0x1d4] ;  /* 0x00007500ffe67624 */ /* 0x000fe200078e00ff */
[----:B------:R-:W-:Y:S01]  /*9160*/  IADD3 R228, R252, c[0x0][0x1d4], RZ ;  /* 0x00007500fce47a10 */ /* 0x000fe20007ffe0ff */
[----:B-----5:R0:W-:Y:S02]  /*9170*/  STL.64 [R1+0x430], R4 ;  /* 0x0004300401007387 */ /* 0x0201e40000100a00 */
[----:B------:R-:W-:Y:S01]  /*9180*/  IMAD R230, R230, 0xa0, RZ ;  /* 0x000000a0e6e67824 */ /* 0x000fe200078e02ff */
[----:B------:R-:W-:-:S04]  /*9190*/  SHF.L.U32 R229, R228, 0x2, RZ ;  /* 0x00000002e4e57819 */ /* 0x000fc800000006ff */
        /* <DEDUP_REMOVED lines=16> */
.L_x_3794:
[----:B------:R-:W-:Y:S05]  /*92a0*/  BSYNC B1 ;  /* 0x0000000000017941 */ /* 0x000fea0003800000 */
.L_x_3793:
[----:B------:R-:W-:Y:S01]  /*92b0*/  BSSY B1, `(.L_x_3795) ;  /* 0x0000017000017945 */ /* 0x000fe20003800000 */
[----:B------:R-:W-:Y:S05]  /*92c0*/  @P1 BRA `(.L_x_3796) ;  /* 0x0000015000001947 */ /* 0x000fea0003800000 */
[----:B--2---:R-:W2:Y:S01]  /*92d0*/  LDL R232, [R1] ;  /* 0x0000000001e87983 */ /* 0x004ea20000100800 */
[----:B------:R-:W-:-:S03]  /*92e0*/  IMAD.MOV.U32 R252, RZ, RZ, c[0x0][0x1d4] ;  /* 0x00007500fffc7624 */ /* 0x000fc600078e00ff */
[----:B-----5:R0:W-:Y:S01]  /*92f0*/  STL.64 [R1+0x430], R4 ;  /* 0x0004300401007387 */ /* 0x0201e20000100a00 */
[----:B------:R-:W-:Y:S01]  /*9300*/  IMAD R252, R252, 0xa0, RZ ;  /* 0x000000a0fcfc7824 */ /* 0x000fe200078e02ff */
[----:B--2---:R-:W-:-:S04]  /*9310*/  SHF.L.U32 R232, R232, 0x2, RZ ;  /* 0x00000002e8e87819 */ /* 0x004fc800000006ff */
        /* <DEDUP_REMOVED lines=16> */
.L_x_3796:
[----:B------:R-:W-:Y:S05]  /*9420*/  BSYNC B1 ;  /* 0x0000000000017941 */ /* 0x000fea0003800000 */
.L_x_3795:
[----:B--2---:R-:W2:Y:S01]  /*9430*/  LDL.LU R252, [R1] ;  /* 0x0000000001fc7983 */ /* 0x004ea20000300800 */
[----:B------:R-:W-:Y:S01]  /*9440*/  BSSY B1, `(.L_x_3797) ;  /* 0x0000017000017945 */ /* 0x000fe20003800000 */
[----:B--2---:R-:W-:Y:S01]  /*9450*/  IADD3 R252, R252, c[0x0][0x1d4], RZ ;  /* 0x00007500fcfc7a10 */ /* 0x004fe20007ffe0ff */
[----:B------:R-:W-:Y:S05]  /*9460*/  @P1 BRA `(.L_x_3798) ;  /* 0x0000014000001947 */ /* 0x000fea0003800000 */
[----:B------:R-:W-:Y:S01]  /*9470*/  IMAD.MOV.U32 R237, RZ, RZ, c[0x0][0x1d4] ;  /* 0x00007500ffed7624 */ /* 0x000fe200078e00ff */
[----:B------:R-:W-:Y:S01]  /*9480*/  SHF.L.U32 R236, R252, 0x2, RZ ;  /* 0x00000002fcec7819 */ /* 0x000fe200000006ff */
[----:B-----5:R2:W-:Y:S02]  /*9490*/  STL.64 [R1+0x430], R4 ;  /* 0x0004300401007387 */ /* 0x0205e40000100a00 */
[----:B------:R-:W-:-:S05]  /*94a0*/  IMAD R237, R237, 0xa0, RZ ;  /* 0x000000a0eded7824 */ /* 0x000fca00078e02ff */
[----:B------:R-:W-:-:S13]  /*94b0*/  ISETP.GE.AND P2, PT, R236, R237, PT ;  /* 0x000000edec00720c */ /* 0x000fda0003f46270 */
[----:B---3--:R-:W3:Y:S02]  /*94c0*/  @!P2 LDG.E R237, [R2.64] ;  /* 0x0000002402eda981 */ /* 0x008ee4000c1e1900 */
[----:B---3--:R-:W-:-:S04]  /*94d0*/  @!P2 IMAD R237, R237, c[0x0][0x1d8], RZ ;  /* 0x00007600ededaa24 */ /* 0x008fc800078e02ff */
[----:B------:R-:W-:-:S04]  /*94e0*/  @!P2 IMAD R237, R237, 0xa0, RZ ;  /* 0x000000a0ededa824 */ /* 0x000fc800078e02ff */
[----:B------:R-:W-:Y:S01]  /*94f0*/  @!P2 IMAD R236, R237, c[0x0][0x1d4], R236 ;  /* 0x00007500edecaa24 */ /* 0x000fe200078e02ec */
[----:B------:R-:W-:-:S04]  /*9500*/  MOV R237, UR6 ;  /* 0x0000000600ed7c02 */ /* 0x000fc80008000f00 */
[----:B------:R-:W-:Y:S01]  /*9510*/  @!P2 SHF.R.S32.HI R238, RZ, 0x1f, R236 ;  /* 0x0000001fffeea819 */ /* 0x000fe200000114ec */
[----:B------:R-:W-:-:S05]  /*9520*/  @!P2 IMAD R237, R237, c[0x0][0x1d4], RZ ;  /* 0x00007500ededaa24 */ /* 0x000fca00078e02ff */
[----:B------:R-:W-:-:S04]  /*9530*/  @!P2 IADD3 R236, P3, R237, R236, RZ ;  /* 0x000000ecedeca210 */ /* 0x000fc80007f7e0ff */
[----:B------:R-:W-:Y:S02]  /*9540*/  @!P2 LEA.HI.X.SX32 R237, R237, R238, 0x1, P3 ;  /* 0x000000eeededa211 */ /* 0x000fe400018f0eff */
[----:B--2---:R-:W-:Y:S01]  /*9550*/  @!P2 LEA R4, P3, R236, c[0x0][0x198], 0x2 ;  /* 0x00006600ec04aa11 */ /* 0x004fe200078610ff */
[----:B------:R-:W-:-:S03]  /*9560*/  CS2R R238, SRZ ;  /* 0x0000000000ee7805 */ /* 0x000fc6000001ff00 */
[----:B------:R-:W-:Y:S02]  /*9570*/  @!P2 LEA.HI.X R5, R236, c[0x0][0x19c], R237, 0x2, P3 ;  /* 0x00006700ec05aa11 */ /* 0x000fe400018f14ed */
[----:B------:R-:W-:-:S06]  /*9580*/  CS2R R236, SRZ ;  /* 0x0000000000ec7805 */ /* 0x000fcc000001ff00 */
[----:B------:R2:W5:Y:S04]  /*9590*/  @!P2 LDG.E.128 R236, [R4.64] ;  /* 0x0000002404eca981 */ /* 0x000568000c1e1d00 */
[----:B--2---:R2:W5:Y:S02]  /*95a0*/  LDL.LU.64 R4, [R1+0x430] ;  /* 0x0004300001047983 */ /* 0x0045640000300a00 */
.L_x_3798:
[----:B------:R-:W-:Y:S05]  /*95b0*/  BSYNC B1 ;  /* 0x0000000000017941 */ /* 0x000fea0003800000 */
.L_x_3797:
        /* <DEDUP_REMOVED lines=23> */
.L_x_3800:
[----:B------:R-:W-:Y:S05]  /*9730*/  BSYNC B1 ;  /* 0x0000000000017941 */ /* 0x000fea0003800000 */
.L_x_3799:
[----:B------:R-:W-:Y:S01]  /*9740*/  BSSY B1, `(.L_x_3801) ;  /* 0x0000017000017945 */ /* 0x000fe20003800000 */
[----:B------:R-:W-:Y:S05]  /*9750*/  @P1 BRA `(.L_x_3802) ;  /* 0x0000015000001947 */ /* 0x000fea0003800000 */
[----:B--2---:R-:W2:Y:S01]  /*9760*/  LDL R244, [R1+0x4] ;  /* 0x0000040001f47983 */ /* 0x004ea20000100800 */
        /* <DEDUP_REMOVED lines=20> */
.L_x_3802:
[----:B------:R-:W-:Y:S05]  /*98b0*/  BSYNC B1 ;  /* 0x0000000000017941 */ /* 0x000fea0003800000 */
.L_x_3801:
[----:B--2---:R-:W2:Y:S01]  /*98c0*/  LDL.LU R252, [R1+0x4] ;  /* 0x0000040001fc7983 */ /* 0x004ea20000300800 */
        /* <DEDUP_REMOVED lines=23> */
.L_x_3804:
[----:B------:R-:W-:Y:S05]  /*9a40*/  BSYNC B1 ;  /* 0x0000000000017941 */ /* 0x000fea0003800000 */
.L_x_3803:
[----:B------:R-:W-:Y:S01]  /*9a50*/  BSSY B1, `(.L_x_3805) ;  /* 0x000001b000017945 */ /* 0x000fe20003800000 */
[----:B------:R-:W-:Y:S05]  /*9a60*/  @P1 BRA `(.L_x_3806) ;  /* 0x0000019000001947 */ /* 0x000fea0003800000 */
[----:B------:R0:W-:Y:S01]  /*9a70*/  STL.64 [R1+0x438], R6 ;  /* 0x0004380601007387 */ /* 0x0001e20000100a00 */
[----:B------:R-:W-:-:S03]  /*9a80*/  IADD3 R252, R252, c[0x0][0x1d4], RZ ;  /* 0x00007500fcfc7a10 */ /* 0x000fc60007ffe0ff */
[----:B-----5:R2:W-:Y:S01]  /*9a90*/  STL.64 [R1+0x430], R4 ;  /* 0x0004300401007387 */ /* 0x0205e20000100a00 */
[----:B------:R-:W-:Y:S01]  /*9aa0*/  SHF.L.U32 R252, R252, 0x2, RZ ;  /* 0x00000002fcfc7819 */ /* 0x000fe200000006ff */
[----:B0-----:R-:W-:-:S04]  /*9ab0*/  IMAD.MOV.U32 R7, RZ, RZ, c[0x0][0x1d4] ;  /* 0x00007500ff077624 */ /* 0x001fc800078e00ff */
[----:B------:R-:W-:-:S05]  /*9ac0*/  IMAD R7, R7, 0xa0, RZ ;  /* 0x000000a007077824 */ /* 0x000fca00078e02ff */
[----:B------:R-:W-:-:S13]  /*9ad0*/  ISETP.GE.AND P2, PT, R252, R7, PT ;  /* 0x00000007fc00720c */ /* 0x000fda0003f46270 */
[----:B---3--:R-:W3:Y:S01]  /*9ae0*/  @!P2 LDG.E R2, [R2.64] ;  /* 0x000000240202a981 */ /* 0x008ee2000c1e1900 */
[----:B------:R-:W-:Y:S01]  /*9af0*/  CS2R R6, SRZ ;  /* 0x0000000000067805 */ /* 0x000fe2000001ff00 */
[----:B--2---:R-:W-:Y:S01]  /*9b00*/  CS2R R4, SRZ ;  /* 0x0000000000047805 */ /* 0x004fe2000001ff00 */
        /* <DEDUP_REMOVED lines=9> */
[----:B------:R-:W-:-:S05]  /*9ba0*/  @!P2 LEA.HI.X R3, R3, c[0x0][0x19c], R252, 0x2, P3 ;  /* 0x000067000303aa11 */ /* 0x000fca00018f14fc */
[----:B------:R-:W2:Y:S04]  /*9bb0*/  @!P2 LDG.E.128 R4, [R2.64] ;  /* 0x000000240204a981 */ /* 0x000ea8000c1e1d00 */
[----:B--2---:R-:W-:Y:S04]  /*9bc0*/  STL.64 [R1+0x8], R4 ;  /* 0x0000080401007387 */ /* 0x004fe80000100a00 */
[----:B------:R0:W-:Y:S04]  /*9bd0*/  STL.64 [R1+0x10], R6 ;  /* 0x0000100601007387 */ /* 0x0001e80000100a00 */
[----:B0-----:R0:W5:Y:S04]  /*9be0*/  LDL.LU.64 R6, [R1+0x438] ;  /* 0x0004380001067983 */ /* 0x0011680000300a00 */
[----:B------:R0:W5:Y:S02]  /*9bf0*/  LDL.LU.64 R4, [R1+0x430] ;  /* 0x0004300001047983 */ /* 0x0001640000300a00 */
.L_x_3806:
[----:B------:R-:W-:Y:S05]  /*9c00*/  BSYNC B1 ;  /* 0x0000000000017941 */ /* 0x000fea0003800000 */
.L_x_3805:
[----:B------:R-:W-:Y:S01]  /*9c10*/  BSSY B1, `(.L_x_3807) ;  /* 0x0000267000017945 */ /* 0x000fe20003800000 */
[----:B------:R-:W-:Y:S05]  /*9c20*/  @P1 BRA `(.L_x_3808) ;  /* 0x0000265000001947 */ /* 0x000fea0003800000 */
[----:B--2--5:R-:W2:Y:S01]  /*9c30*/  LDL R2, [R1+0x410] ;  /* 0x0004100001027983 */ /* 0x024ea20000100800 */
[----:B------:R-:W-:-:S03]  /*9c40*/  ULDC.64 UR4, c[0x0][0x218] ;  /* 0x0000860000047ab9 */ /* 0x000fc60000000a00 */
[----:B---3--:R-:W3:Y:S04]  /*9c50*/  LDL R3, [R1+0x414] ;  /* 0x0004140001037983 */ /* 0x008ee80000100800 */
[----:B----4-:R-:W4:Y:S04]  /*9c60*/  LDL R252, [R1+0x3c4] ;  /* 0x0003c40001fc7983 */ /* 0x010f280000100800 */
[----:B------:R0:W-:Y:S04]  /*9c70*/  STL [R1+0x498], R226 ;  /* 0x000498e201007387 */ /* 0x0001e80000100800 */
[----:B0-----:R-:W4:Y:S04]  /*9c80*/  LDL R226, [R1+0x3c0] ;  /* 0x0003c00001e27983 */ /* 0x001f280000100800 */
        /* <DEDUP_REMOVED lines=36> */
[----:B------:R-:W-:Y:S04]  /*9ed0*/  STL [R1+0x438], R8 ;  /* 0x0004380801007387 */ /* 0x000fe80000100800 */
[----:B------:R1:W-:Y:S04]  /*9ee0*/  STL [R1+0x43c], R9 ;  /* 0x00043c0901007387 */ /* 0x0003e80000100800 */
[----:B0-----:R-:W4:Y:S04]  /*9ef0*/  LDL R251, [R1+0x3a4] ;  /* 0x0003a40001fb7983 */ /* 0x001f280000100800 */
        /* <DEDUP_REMOVED lines=9> */
[----:B--2---:R-:W-:-:S03]  /*9f90*/  FMUL.FTZ R2, R2, R4 ;  /* 0x0000000402027220 */ /* 0x004fc60000410000 */
[----:B-1----:R-:W2:Y:S01]  /*9fa0*/  LDL R4, [R1+0x2e0] ;  /* 0x0002e00001047983 */ /* 0x002ea20000100800 */
[----:B---3--:R-:W-:-:S03]  /*9fb0*/  FMUL.FTZ R3, R3, R5 ;  /* 0x0000000503037220 */ /* 0x008fc60000410000 */
[----:B------:R-:W3:Y:S01]  /*9fc0*/  LDL R5, [R1+0x2f4] ;  /* 0x0002f40001057983 */ /* 0x000ee20000100800 */
[----:B----4-:R-:W-:-:S03]  /*9fd0*/  FFMA.FTZ R3, R211, R246, R3 ;  /* 0x000000f6d3037223 */ /* 0x010fc60000010003 */
[----:B------:R-:W4:Y:S01]  /*9fe0*/  LDL R246, [R1+0x360] ;  /* 0x0003600001f67983 */ /* 0x000f220000100800 */
        /* <DEDUP_REMOVED lines=9> */
[----:B------:R-:W3:Y:S04]  /*a080*/  LDL R252, [R1+0x3a0] ;  /* 0x0003a00001fc7983 */ /* 0x000ee80000100800 */
        /* <DEDUP_REMOVED lines=13> */
[----:B------:R-:W4:Y:S04]  /*a160*/  LDL R215, [R1+0x300] ;  /* 0x0003000001d77983 */ /* 0x000f280000100800 */
[----:B------:R-:W4:Y:S04]  /*a170*/  LDL R8, [R1+0x2f0] ;  /* 0x0002f00001087983 */ /* 0x000f280000100800 */
[----:B------:R-:W4:Y:S01]  /*a180*/  LDL R211, [R1+0x304] ;  /* 0x0003040001d37983 */ /* 0x000f220000100800 */
[----:B--2---:R-:W-:-:S04]  /*a190*/  FFMA.FTZ R3, R195, R29, R3 ;  /* 0x0000001dc3037223 */ /* 0x004fc80000010003 */
[----:B------:R-:W-:-:S04]  /*a1a0*/  FFMA.FTZ R3, R251, R33, R3 ;  /* 0x00000021fb037223 */ /* 0x000fc80000010003 */
[----:B------:R-:W-:Y:S02]  /*a1b0*/  FFMA.FTZ R3, R203, R37, R3 ;  /* 0x00000025cb037223 */ /* 0x000fe40000010003 */
[----:B---3--:R-:W-:Y:S02]  /*a1c0*/  FFMA.FTZ R2, R226, R28, R2 ;  /* 0x0000001ce2027223 */ /* 0x008fe40000010002 */
[----:B------:R-:W2:Y:S02]  /*a1d0*/  LDL.LU R226, [R1+0x498] ;  /* 0x0004980001e27983 */ /* 0x000ea40000300800 */
[----:B------:R-:W-:Y:S02]  /*a1e0*/  FFMA.FTZ R2, R252, R32, R2 ;  /* 0x00000020fc027223 */ /* 0x000fe40000010002 */
[----:B------:R-:W3:Y:S02]  /*a1f0*/  LDL.LU R195, [R1+0x494] ;  /* 0x0004940001c37983 */ /* 0x000ee40000300800 */
[----:B------:R-:W-:-:S02]  /*a200*/  FFMA.FTZ R2, R207, R36, R2 ;  /* 0x00000024cf027223 */ /* 0x000fc40000010002 */
[----:B------:R-:W2:Y:S02]  /*a210*/  LDL R207, [R1+0x2d0] ;  /* 0x0002d00001cf7983 */ /* 0x000ea40000100800 */
[----:B------:R-:W-:Y:S02]  /*a220*/  FFMA.FTZ R2, R199, R40, R2 ;  /* 0x00000028c7027223 */ /* 0x000fe40000010002 */
[----:B------:R-:W3:Y:S04]  /*a230*/  LDL R199, [R1+0x2c0] ;  /* 0x0002c00001c77983 */ /* 0x000ee80000100800 */
[----:B------:R-:W3:Y:S01]  /*a240*/  LDL R203, [R1+0x2d4] ;  /* 0x0002d40001cb7983 */ /* 0x000ee20000100800 */
[----:B------:R-:W-:-:S03]  /*a250*/  FFMA.FTZ R3, R9, R41, R3 ;  /* 0x0000002909037223 */ /* 0x000fc60000010003 */
[----:B------:R-:W3:Y:S01]  /*a260*/  LDL R9, [R1+0x2c4] ;  /* 0x0002c40001097983 */ /* 0x000ee20000100800 */
[----:B------:R-:W-:Y:S02]  /*a270*/  FFMA.FTZ R2, R250, R44, R2 ;  /* 0x0000002cfa027223 */ /* 0x000fe40000010002 */
[----:B------:R-:W-:Y:S01]  /*a280*/  FFMA.FTZ R3, R247, R45, R3 ;  /* 0x0000002df7037223 */ /* 0x000fe20000010003 */
[----:B------:R-:W3:Y:S01]  /*a290*/  LDL R251, [R1+0x274] ;  /* 0x0002740001fb7983 */ /* 0x000ee20000100800 */
[----:B----4-:R-:W-:Y:S02]  /*a2a0*/  FFMA.FTZ R2, R246, R48, R2 ;  /* 0x00000030f6027223 */ /* 0x010fe40000010002 */
        /* <DEDUP_REMOVED lines=42> */
[----:B------:R-:W-:-:S03]  /*a550*/  FFMA.FTZ R3, R203, R85, R3 ;  /* 0x00000055cb037223 */ /* 0x000fc60000010003 */
[----:B------:R-:W2:Y:S01]  /*a560*/  LDL R203, [R1+0x2a4] ;  /* 0x0002a40001cb7983 */ /* 0x000ea20000100800 */
[----:B------:R-:W-:-:S03]  /*a570*/  FFMA.FTZ R3, R9, R89, R3 ;  /* 0x0000005909037223 */ /* 0x000fc60000010003 */
[----:B------:R-:W2:Y:S01]  /*a580*/  LDL R9, [R1+0x294] ;  /* 0x0002940001097983 */ /* 0x000ea20000100800 */
[----:B----4-:R-:W-:-:S03]  /*a590*/  FFMA.FTZ R2, R230, R92, R2 ;  /* 0x0000005ce6027223 */ /* 0x010fc60000010002 */
[----:B------:R-:W4:Y:S01]  /*a5a0*/  LDL.LU R230, [R1+0x490] ;  /* 0x0004900001e67983 */ /* 0x000f220000300800 */
[----:B------:R-:W-:-:S04]  /*a5b0*/  FFMA.FTZ R2, R234, R96, R2 ;  /* 0x00000060ea027223 */ /* 0x000fc80000010002 */
[----:B------:R-:W-:Y:S02]  /*a5c0*/  FFMA.FTZ R2, R215, R100, R2 ;  /* 0x00000064d7027223 */ /* 0x000fe40000010002 */
[----:B---3--:R-:W-:Y:S02]  /*a5d0*/  FFMA.FTZ R3, R199, R93, R3 ;  /* 0x0000005dc7037223 */ /* 0x008fe40000010003 */
[----:B------:R-:W3:Y:S02]  /*a5e0*/  LDL.LU R199, [R1+0x48c] ;  /* 0x00048c0001c77983 */ /* 0x000ee40000300800 */
[----:B--2---:R-:W-:Y:S02]  /*a5f0*/  FFMA.FTZ R3, R203, R97, R3 ;  /* 0x00000061cb037223 */ /* 0x004fe40000010003 */
[----:B------:R-:W2:Y:S04]  /*a600*/  LDL.LU R234, [R1+0x488] ;  /* 0x0004880001ea7983 */ /* 0x000ea80000300800 */
[----:B------:R-:W2:Y:S04]  /*a610*/  LDL.LU R203, [R1+0x484] ;  /* 0x0004840001cb7983 */ /* 0x000ea80000300800 */
[----:B------:R-:W2:Y:S01]  /*a620*/  LDL R215, [R1+0x1e0] ;  /* 0x0001e00001d77983 */ /* 0x000ea20000100800 */
[----:B------:R-:W-:-:S02]  /*a630*/  FFMA.FTZ R3, R9, R101, R3 ;  /* 0x0000006509037223 */ /* 0x000fc40000010003 */
[----:B------:R-:W-:Y:S01]  /*a640*/  FFMA.FTZ R2, R238, R104, R2 ;  /* 0x00000068ee027223 */ /* 0x000fe20000010002 */
[----:B------:R-:W3:Y:S01]  /*a650*/  LDL R9, [R1+0x1e4] ;  /* 0x0001e40001097983 */ /* 0x000ee20000100800 */
[----:B------:R-:W-:Y:S02]  /*a660*/  FFMA.FTZ R3, R207, R105, R3 ;  /* 0x00000069cf037223 */ /* 0x000fe40000010003 */
[----:B------:R-:W-:Y:S01]  /*a670*/  FFMA.FTZ R2, R252, R108, R2 ;  /* 0x0000006cfc027223 */ /* 0x000fe20000010002 */
[----:B------:R-:W4:Y:S01]  /*a680*/  LDL.LU R238, [R1+0x480] ;  /* 0x0004800001ee7983 */ /* 0x000f220000300800 */
[----:B------:R-:W-:Y:S02]  /*a690*/  FFMA.FTZ R3, R251, R109, R3 ;  /* 0x0000006dfb037223 */ /* 0x000fe40000010003 */
[----:B------:R-:W-:Y:S01]  /*a6a0*/  FFMA.FTZ R2, R250, R112, R2 ;  /* 0x00000070fa027223 */ /* 0x000fe20000010002 */
[----:B------:R-:W4:Y:S01]  /*a6b0*/  LDL.LU R207, [R1+0x47c] ;  /* 0x00047c0001cf7983 */ /* 0x000f220000300800 */
        /* <DEDUP_REMOVED lines=38> */
[----:B------:R-:W4:Y:S01]  /*a920*/  LDL.LU R242, [R1+0x478] ;  /* 0x0004780001f27983 */ /* 0x000f220000300800 */
[----:B------:R-:W-:-:S04]  /*a930*/  FFMA.FTZ R2, R5, R152, R2 ;  /* 0x0000009805027223 */ /* 0x000fc80000010002 */
[----:B------:R-:W-:Y:S02]  /*a940*/  FFMA.FTZ R2, R246, R156, R2 ;  /* 0x0000009cf6027223 */ /* 0x000fe40000010002 */
[----:B------:R-:W-:Y:S02]  /*a950*/  FFMA.FTZ R3, R211, R149, R3 ;  /* 0x00000095d3037223 */ /* 0x000fe40000010003 */
[----:B------:R-:W-:Y:S01]  /*a960*/  FFMA.FTZ R2, R252, R160, R2 ;  /* 0x000000a0fc027223 */ /* 0x000fe20000010002 */
[----:B------:R-:W4:Y:S01]  /*a970*/  LDL.LU R211, [R1+0x474] ;  /* 0x0004740001d37983 */ /* 0x000f220000300800 */
[----:B------:R-:W-:Y:S02]  /*a980*/  FFMA.FTZ R3, R0, R153, R3 ;  /* 0x0000009900037223 */ /* 0x000fe40000010003 */
[----:B------:R-:W-:Y:S01]  /*a990*/  FFMA.FTZ R2, R250, R164, R2 ;  /* 0x000000a4fa027223 */ /* 0x000fe20000010002 */
[----:B------:R-:W4:Y:S03]  /*a9a0*/  LDL R0, [R1+0x134] ;  /* 0x0001340001007983 */ /* 0x000f260000100800 */
[----:B------:R-:W-:Y:S01]  /*a9b0*/  FFMA.FTZ R2, R243, R168, R2 ;  /* 0x000000a8f3027223 */ /* 0x000fe20000010002 */
[----:B------:R-:W4:Y:S03]  /*a9c0*/  LDL R5, [R1+0x130] ;  /* 0x0001300001057983 */ /* 0x000f260000100800 */
[----:B------:R-:W-:Y:S01]  /*a9d0*/  FFMA.FTZ R2, R235, R172, R2 ;  /* 0x000000aceb027223 */ /* 0x000fe20000010002 */
[----:B------:R-:W4:Y:S03]  /*a9e0*/  LDL.LU R246, [R1+0x470] ;  /* 0x0004700001f67983 */ /* 0x000f260000300800 */
[----:B------:R-:W-:-:S02]  /*a9f0*/  FFMA.FTZ R2, R227, R176, R2 ;  /* 0x000000b0e3027223 */ /* 0x000fc40000010002 */
[----:B--2---:R-:W-:Y:S02]  /*aa00*/  FFMA.FTZ R3, R215, R157, R3 ;  /* 0x0000009dd7037223 */ /* 0x004fe40000010003 */
[----:B------:R-:W2:Y:S04]  /*aa10*/  LDL.LU R215, [R1+0x46c] ;  /* 0x00046c0001d77983 */ /* 0x000ea80000300800 */
        /* <DEDUP_REMOVED lines=13> */
[----:B---3--:R-:W-:-:S03]  /*aaf0*/  FFMA.FTZ R3, R9, R181, R3 ;  /* 0x000000b509037223 */ /* 0x008fc60000010003 */
[----:B------:R-:W3:Y:S01]  /*ab00*/  LDL R223, [R1+0xf0] ;  /* 0x0000f00001df7983 */ /* 0x000ee20000100800 */
[----:B------:R-:W-:-:S03]  /*ab10*/  FFMA.FTZ R3, R4, R185, R3 ;  /* 0x000000b904037223 */ /* 0x000fc60000010003 */
[----:B------:R-:W3:Y:S04]  /*ab20*/  LDL R4, [R1+0x104] ;  /* 0x0001040001047983 */ /* 0x000ee80000100800 */
[----:B------:R-:W3:Y:S04]  /*ab30*/  LDL R239, [R1+0xd4] ;  /* 0x0000d40001ef7983 */ /* 0x000ee80000100800 */
[----:B------:R-:W3:Y:S04]  /*ab40*/  LDL R219, [R1+0xe0] ;  /* 0x0000e00001db7983 */ /* 0x000ee80000100800 */
[----:B------:R-:W3:Y:S04]  /*ab50*/  LDL R243, [R1+0xd0] ;  /* 0x0000d00001f37983 */ /* 0x000ee80000100800 */
[----:B------:R-:W3:Y:S01]  /*ab60*/  LDL R9, [R1+0xb0] ;  /* 0x0000b00001097983 */ /* 0x000ee20000100800 */
[----:B----4-:R-:W-:-:S03]  /*ab70*/  FFMA.FTZ R3, R0, R189, R3 ;  /* 0x000000bd00037223 */ /* 0x010fc60000010003 */
[----:B------:R-:W4:Y:S01]  /*ab80*/  LDL R0, [R1+0xf4] ;  /* 0x0000f40001007983 */ /* 0x000f220000100800 */
[----:B------:R-:W-:-:S03]  /*ab90*/  FFMA.FTZ R2, R5, R188, R2 ;  /* 0x000000bc05027223 */ /* 0x000fc60000010002 */
[----:B------:R-:W4:Y:S04]  /*aba0*/  LDL R5, [R1+0xb4] ;  /* 0x0000b40001057983 */ /* 0x000f280000100800 */
        /* <DEDUP_REMOVED lines=14> */
[----:B------:R-:W3:Y:S01]  /*ac90*/  LDL R223, [R1+0x90] ;  /* 0x0000900001df7983 */ /* 0x000ee20000100800 */
[----:B------:R-:W-:-:S03]  /*aca0*/  FFMA.FTZ R2, R219, R208, R2 ;  /* 0x000000d0db027223 */ /* 0x000fc60000010002 */
[----:B------:R-:W3:Y:S01]  /*acb0*/  LDL R219, [R1+0x428] ;  /* 0x0004280001db7983 */ /* 0x000ee20000100800 */
[----:B----4-:R-:W-:-:S03]  /*acc0*/  FFMA.FTZ R3, R0, R205, R3 ;  /* 0x000000cd00037223 */ /* 0x010fc60000010003 */
        /* <DEDUP_REMOVED lines=21> */
[----:B----4-:R-:W-:-:S03]  /*ae20*/  FMUL.FTZ R3, R0, R6 ;  /* 0x0000000600037220 */ /* 0x010fc60000410000 */
[----:B------:R-:W4:Y:S01]  /*ae30*/  LDL R0, [R1+0x74] ;  /* 0x0000740001007983 */ /* 0x000f220000100800 */
[----:B------:R-:W-:-:S03]  /*ae40*/  FFMA.FTZ R252, R8, R229, R252 ;  /* 0x000000e508fc7223 */ /* 0x000fc600000100fc */
        /* <DEDUP_REMOVED lines=10> */
[----:B---3--:R-:W-:-:S03]  /*aef0*/  FFMA.FTZ R3, R4, R10, R3 ;  /* 0x0000000a04037223 */ /* 0x008fc60000010003 */
[----:B------:R-:W3:Y:S01]  /*af00*/  LDL R4, [R1+0x44] ;  /* 0x0000440001047983 */ /* 0x000ee20000100800 */
[----:B----4-:R-:W-:-:S03]  /*af10*/  FFMA.FTZ R252, R0, R237, R252 ;  /* 0x000000ed00fc7223 */ /* 0x010fc600000100fc */
[----:B------:R-:W4:Y:S01]  /*af20*/  LDL R0, [R1+0x3c8] ;  /* 0x0003c80001007983 */ /* 0x000f220000100800 */
[----:B------:R-:W-:-:S03]  /*af30*/  FFMA.FTZ R3, R8, R14, R3 ;  /* 0x0000000e08037223 */ /* 0x000fc60000010003 */
[----:B------:R-:W4:Y:S01]  /*af40*/  LDL R8, [R1+0x3b8] ;  /* 0x0003b80001087983 */ /* 0x000f220000100800 */
[----:B------:R-:W-:-:S03]  /*af50*/  FFMA.FTZ R2, R250, R240, R2 ;  /* 0x000000f0fa027223 */ /* 0x000fc60000010002 */
[----:B------:R-:W4:Y:S01]  /*af60*/  LDL.LU R250, [R1+0x468] ;  /* 0x0004680001fa7983 */ /* 0x000f220000300800 */
[----:B------:R-:W-:Y:S02]  /*af70*/  FFMA.FTZ R3, R231, R18, R3 ;  /* 0x00000012e7037223 */ /* 0x000fe40000010003 */
[----:B------:R-:W-:Y:S02]  /*af80*/  FFMA.FTZ R252, R219, R241, R252 ;  /* 0x000000f1dbfc7223 */ /* 0x000fe400000100fc */
[----:B------:R-:W4:Y:S01]  /*af90*/  LDL.LU R219, [R1+0x464] ;  /* 0x0004640001db7983 */ /* 0x000f220000300800 */
[----:B------:R-:W-:-:S03]  /*afa0*/  FFMA.FTZ R2, R223, R244, R2 ;  /* 0x000000f4df027223 */ /* 0x000fc60000010002 */
[----:B------:R-:W4:Y:S04]  /*afb0*/  LDL R231, [R1+0x3a8] ;  /* 0x0003a80001e77983 */ /* 0x000f280000100800 */
[----:B------:R-:W4:Y:S01]  /*afc0*/  LDL.LU R223, [R1+0x460] ;  /* 0x0004600001df7983 */ /* 0x000f220000300800 */
[----:B--2---:R-:W-:-:S03]  /*afd0*/  FFMA.FTZ R3, R5, R22, R3 ;  /* 0x0000001605037223 */ /* 0x004fc60000010003 */
[----:B------:R-:W2:Y:S01]  /*afe0*/  LDL R5, [R1+0x398] ;  /* 0x0003980001057983 */ /* 0x000ea20000100800 */
[----:B------:R-:W-:-:S03]  /*aff0*/  FFMA.FTZ R252, R247, R245, R252 ;  /* 0x000000f5f7fc7223 */ /* 0x000fc600000100fc */
[----:B------:R-:W2:Y:S01]  /*b000*/  LDL R247, [R1+0x41c] ;  /* 0x00041c0001f77983 */ /* 0x000ea20000100800 */
[----:B------:R-:W-:-:S03]  /*b010*/  FFMA.FTZ R2, R9, R248, R2 ;  /* 0x000000f809027223 */ /* 0x000fc60000010002 */
[----:B------:R-:W2:Y:S01]  /*b020*/  LDL R9, [R1+0x42c] ;  /* 0x00042c0001097983 */ /* 0x000ea20000100800 */
[----:B------:R-:W-:Y:S02]  /*b030*/  FFMA.FTZ R2, R251, R227, R2 ;  /* 0x000000e3fb027223 */ /* 0x000fe40000010002 */
[----:B---3--:R-:W-:Y:S02]  /*b040*/  FFMA.FTZ R252, R4, R249, R252 ;  /* 0x000000f904fc7223 */ /* 0x008fe400000100fc */
[----:B------:R-:W3:Y:S02]  /*b050*/  LDL R4, [R1+0x40c] ;  /* 0x00040c0001047983 */ /* 0x000ee40000100800 */
[----:B------:R-:W-:Y:S02]  /*b060*/  FFMA.FTZ R252, R235, R239, R252 ;  /* 0x000000efebfc7223 */ /* 0x000fe400000100fc */
[----:B----4-:R-:W-:Y:S02]  /*b070*/  FFMA.FTZ R3, R0, R26, R3 ;  /* 0x0000001a00037223 */ /* 0x010fe40000010003 */
[----:B------:R-:W4:Y:S02]  /*b080*/  LDL R0, [R1+0x388] ;  /* 0x0003880001007983 */ /* 0x000f240000100800 */
[----:B------:R-:W-:-:S02]  /*b090*/  FFMA.FTZ R3, R8, R30, R3 ;  /* 0x0000001e08037223 */ /* 0x000fc40000010003 */
[----:B------:R-:W4:Y:S04]  /*b0a0*/  LDL.LU R227, [R1+0x45c] ;  /* 0x00045c0001e37983 */ /* 0x000f280000300800 */
[----:B------:R-:W4:Y:S04]  /*b0b0*/  LDL R8, [R1+0x378] ;  /* 0x0003780001087983 */ /* 0x000f280000100800 */
[----:B------:R-:W4:Y:S01]  /*b0c0*/  LDL R235, [R1+0x3fc] ;  /* 0x0003fc0001eb7983 */ /* 0x000f220000100800 */
[----:B------:R-:W-:-:S03]  /*b0d0*/  FFMA.FTZ R3, R231, R34, R3 ;  /* 0x00000022e7037223 */ /* 0x000fc60000010003 */
[----:B------:R-:W4:Y:S04]  /*b0e0*/  LDL R239, [R1+0x368] ;  /* 0x0003680001ef7983 */ /* 0x000f280000100800 */
[----:B------:R-:W4:Y:S01]  /*b0f0*/  LDL R231, [R1+0x3ec] ;  /* 0x0003ec0001e77983 */ /* 0x000f220000100800 */
[----:B------:R-:W-:-:S03]  /*b100*/  FADD.FTZ R252, R2, R252 ;  /* 0x000000fc02fc7221 */ /* 0x000fc60000010000 */
[----:B------:R-:W4:Y:S01]  /*b110*/  LDL R251, [R1+0x98] ;  /* 0x0000980001fb7983 */ /* 0x000f220000100800 */
[----:B--2---:R-:W-:-:S03]  /*b120*/  FFMA.FTZ R3, R5, R38, R3 ;  /* 0x0000002605037223 */ /* 0x004fc60000010003 */
[----:B------:R-:W2:Y:S01]  /*b130*/  LDL R5, [R1+0x3dc] ;  /* 0x0003dc0001057983 */ /* 0x000ea20000100800 */
[----:B------:R-:W-:-:S03]  /*b140*/  FMUL.FTZ R2, R247, R7 ;  /* 0x00000007f7027220 */ /* 0x000fc60000410000 */
[----:B------:R-:W2:Y:S01]  /*b150*/  LDL R247, [R1+0x358] ;  /* 0x0003580001f77983 */ /* 0x000ea20000100800 */
[----:B------:R-:W-:-:S03]  /*b160*/  FFMA.FTZ R2, R9, R243, R2 ;  /* 0x000000f309027223 */ /* 0x000fc60000010002 */
[----:B------:R-:W2:Y:S04]  /*b170*/  LDL R9, [R1+0x348] ;  /* 0x0003480001097983 */ /* 0x000ea80000100800 */
[----:B------:R-:W2:Y:S01]  /*b180*/  LDL R243, [R1+0x338] ;  /* 0x0003380001f37983 */ /* 0x000ea20000100800 */
[----:B---3--:R-:W-:-:S03]  /*b190*/  FFMA.FTZ R2, R4, R11, R2 ;  /* 0x0000000b04027223 */ /* 0x008fc60000010002 */
[----:B------:R-:W3:Y:S01]  /*b1a0*/  LDL R4, [R1+0x3bc] ;  /* 0x0003bc0001047983 */ /* 0x000ee20000100800 */
[----:B----4-:R-:W-:-:S03]  /*b1b0*/  FFMA.FTZ R3, R0, R42, R3 ;  /* 0x0000002a00037223 */ /* 0x010fc60000010003 */
[----:B------:R-:W4:Y:S01]  /*b1c0*/  LDL R0, [R1+0x3cc] ;  /* 0x0003cc0001007983 */ /* 0x000f220000100800 */
        /* <DEDUP_REMOVED lines=16> */
[----:B----4-:R-:W-:-:S03]  /*b2d0*/  FFMA.FTZ R2, R0, R27, R2 ;  /* 0x0000001b00027223 */ /* 0x010fc60000010002 */
[----:B------:R-:W4:Y:S01]  /*b2e0*/  LDL R0, [R1+0x2f8] ;  /* 0x0002f80001007983 */ /* 0x000f220000100800 */
[----:B---3--:R-:W-:-:S03]  /*b2f0*/  FFMA.FTZ R2, R4, R31, R2 ;  /* 0x0000001f04027223 */ /* 0x008fc60000010002 */
        /* <DEDUP_REMOVED lines=13> */
[----:B----4-:R-:W-:-:S03]  /*b3d0*/  FFMA.FTZ R3, R0, R78, R3 ;  /* 0x0000004e00037223 */ /* 0x010fc60000010003 */
[----:B------:R-:W4:Y:S01]  /*b3e0*/  LDL R0, [R1+0x2a8] ;  /* 0x0002a80001007983 */ /* 0x000f220000100800 */
[----:B---3--:R-:W-:-:S03]  /*b3f0*/  FFMA.FTZ R2, R4, R47, R2 ;  /* 0x0000002f04027223 */ /* 0x008fc60000010002 */
[----:B------:R-:W3:Y:S01]  /*b400*/  LDL R4, [R1+0x32c] ;  /* 0x00032c0001047983 */ /* 0x000ee20000100800 */
        /* <DEDUP_REMOVED lines=34> */
[----:B---3--:R-:W-:Y:S02]  /*b630*/  FFMA.FTZ R2, R4, R83, R2 ;  /* 0x0000005304027223 */ /* 0x008fe40000010002 */
[----:B------:R-:W-:Y:S01]  /*b640*/  FFMA.FTZ R3, R239, R118, R3 ;  /* 0x00000076ef037223 */ /* 0x000fe20000010003 */
[----:B------:R-:W3:Y:S01]  /*b650*/  LDL R4, [R1+0x29c] ;  /* 0x00029c0001047983 */ /* 0x000ee20000100800 */
[----:B------:R-:W-:Y:S02]  /*b660*/  FFMA.FTZ R2, R8, R87, R2 ;  /* 0x0000005708027223 */ /* 0x000fe40000010002 */
[----:B------:R-:W-:Y:S01]  /*b670*/  FFMA.FTZ R3, R247, R122, R3 ;  /* 0x0000007af7037223 */ /* 0x000fe20000010003 */
[----:B------:R-:W3:Y:S04]  /*b680*/  LDL R239, [R1+0x208] ;  /* 0x0002080001ef7983 */ /* 0x000ee80000100800 */
        /* <DEDUP_REMOVED lines=62> */
[----:B------:R-:W-:Y:S02]  /*ba70*/  FFMA.FTZ R2, R9, R151, R2 ;  /* 0x0000009709027223 */ /* 0x000fe40000010002 */
[----:B------:R-:W-:Y:S01]  /*ba80*/  FFMA.FTZ R3, R239, R186, R3 ;  /* 0x000000baef037223 */ /* 0x000fe20000010003 */
[----:B------:R-:W2:Y:S04]  /*ba90*/  LDL R9, [R1+0x18c] ;  /* 0x00018c0001097983 */ /* 0x000ea80000100800 */
        /* <DEDUP_REMOVED lines=26> */
[----:B------:R-:W4:Y:S01]  /*bc40*/  LDL R243, [R1+0x88] ;  /* 0x0000880001f37983 */ /* 0x000f220000100800 */
[----:B------:R-:W-:-:S03]  /*bc50*/  FFMA.FTZ R2, R8, R179, R2 ;  /* 0x000000b308027223 */ /* 0x000fc60000010002 */
        /* <DEDUP_REMOVED lines=15> */
[----:B----4-:R-:W-:-:S03]  /*bd50*/  FFMA.FTZ R2, R8, R195, R2 ;  /* 0x000000c308027223 */ /* 0x010fc60000010002 */
[----:B------:R-:W4:Y:S01]  /*bd60*/  LDL R8, [R1+0xdc] ;  /* 0x0000dc0001087983 */ /* 0x000f220000100800 */
[----:B------:R-:W-:Y:S02]  /*bd70*/  FFMA.FTZ R3, R243, R234, R3 ;  /* 0x000000eaf3037223 */ /* 0x000fe40000010003 */
[----:B------:R-:W-:Y:S01]  /*bd80*/  FFMA.FTZ R2, R247, R199, R2 ;  /* 0x000000c7f7027223 */ /* 0x000fe20000010002 */
[----:B------:R-:W4:Y:S04]  /*bd90*/  LDL R243, [R1+0xcc] ;  /* 0x0000cc0001f37983 */ /* 0x000f280000100800 */
[----:B------:R-:W4:Y:S01]  /*bda0*/  LDL R247, [R1+0x38] ;  /* 0x0000380001f77983 */ /* 0x000f220000100800 */
[----:B--2---:R-:W-:-:S03]  /*bdb0*/  FFMA.FTZ R2, R5, R203, R2 ;  /* 0x000000cb05027223 */ /* 0x004fc60000010002 */
[----:B------:R-:W2:Y:S01]  /*bdc0*/  LDL R5, [R1+0xbc] ;  /* 0x0000bc0001057983 */ /* 0x000ea20000100800 */
[----:B------:R-:W-:Y:S02]  /*bdd0*/  FFMA.FTZ R2, R235, R207, R2 ;  /* 0x000000cfeb027223 */ /* 0x000fe40000010002 */
[----:B------:R-:W-:Y:S02]  /*bde0*/  FFMA.FTZ R3, R231, R238, R3 ;  /* 0x000000eee7037223 */ /* 0x000fe40000010003 */
[----:B------:R-:W2:Y:S02]  /*bdf0*/  LDL.LU R231, [R1+0x458] ;  /* 0x0004580001e77983 */ /* 0x000ea40000300800 */
[----:B------:R-:W-:Y:S02]  /*be00*/  FFMA.FTZ R3, R9, R242, R3 ;  /* 0x000000f209037223 */ /* 0x000fe40000010003 */
[----:B------:R-:W2:Y:S01]  /*be10*/  LDL.LU R235, [R1+0x454] ;  /* 0x0004540001eb7983 */ /* 0x000ea20000300800 */
[----:B------:R-:W-:-:S03]  /*be20*/  FFMA.FTZ R2, R239, R211, R2 ;  /* 0x000000d3ef027223 */ /* 0x000fc60000010002 */
[----:B------:R-:W2:Y:S04]  /*be30*/  LDL R9, [R1+0xac] ;  /* 0x0000ac0001097983 */ /* 0x000ea80000100800 */
[----:B------:R-:W2:Y:S01]  /*be40*/  LDL.LU R239, [R1+0x450] ;  /* 0x0004500001ef7983 */ /* 0x000ea20000300800 */
[----:B---3--:R-:W-:-:S03]  /*be50*/  FFMA.FTZ R3, R4, R246, R3 ;  /* 0x000000f604037223 */ /* 0x008fc60000010003 */
[----:B------:R-:W3:Y:S01]  /*be60*/  LDL R4, [R1+0x9c] ;  /* 0x00009c0001047983 */ /* 0x000ee20000100800 */
[----:B------:R-:W-:-:S03]  /*be70*/  FFMA.FTZ R3, R251, R250, R3 ;  /* 0x000000fafb037223 */ /* 0x000fc60000010003 */
[----:B------:R-:W3:Y:S01]  /*be80*/  LDL R251, [R1+0x8c] ;  /* 0x00008c0001fb7983 */ /* 0x000ee20000100800 */
[----:B----4-:R-:W-:-:S03]  /*be90*/  FFMA.FTZ R2, R8, R215, R2 ;  /* 0x000000d708027223 */ /* 0x010fc60000010002 */
[----:B------:R-:W4:Y:S01]  /*bea0*/  LDL R8, [R1+0x14] ;  /* 0x0000140001087983 */ /* 0x000f220000100800 */
[----:B------:R-:W-:-:S03]  /*beb0*/  FFMA.FTZ R2, R243, R219, R2 ;  /* 0x000000dbf3027223 */ /* 0x000fc60000010002 */
[----:B------:R-:W4:Y:S01]  /*bec0*/  LDL.LU R243, [R1+0x44c] ;  /* 0x00044c0001f37983 */ /* 0x000f220000300800 */
[----:B------:R-:W-:-:S03]  /*bed0*/  FFMA.FTZ R3, R247, R0, R3 ;  /* 0x00000000f7037223 */ /* 0x000fc60000010003 */
[----:B------:R-:W4:Y:S04]  /*bee0*/  LDL.LU R0, [R1+0x448] ;  /* 0x0004480001007983 */ /* 0x000f280000300800 */
[----:B------:R-:W4:Y:S01]  /*bef0*/  LDL.LU R247, [R1+0x444] ;  /* 0x0004440001f77983 */ /* 0x000f220000300800 */
[----:B--2---:R-:W-:Y:S02]  /*bf00*/  FFMA.FTZ R2, R5, R223, R2 ;  /* 0x000000df05027223 */ /* 0x004fe40000010002 */
[----:B------:R-:W-:Y:S02]  /*bf10*/  FADD.FTZ R5, R3, R252 ;  /* 0x000000fc03057221 */ /* 0x000fe40000010000 */
[----:B------:R-:W2:Y:S04]  /*bf20*/  LDL R252, [R1+0x7c] ;  /* 0x00007c0001fc7983 */ /* 0x000ea80000100800 */
[----:B------:R-:W4:Y:S01]  /*bf30*/  LDL R3, [R1+0x6c] ;  /* 0x00006c0001037983 */ /* 0x000f220000100800 */
[----:B------:R-:W-:-:S04]  /*bf40*/  UISETP.NE.U32.AND UP0, UPT, URZ, UR4, UPT ;  /* 0x000000043f00728c */ /* 0x000fc8000bf05070 */
[----:B------:R-:W-:Y:S01]  /*bf50*/  UISETP.NE.AND.EX UP1, UPT, URZ, UR5, UPT, UP0 ;  /* 0x000000053f00728c */ /* 0x000fe2000bf25300 */
[----:B------:R-:W-:Y:S01]  /*bf60*/  FFMA.FTZ R2, R9, R227, R2 ;  /* 0x000000e309027223 */ /* 0x000fe20000010002 */
[----:B------:R-:W-:Y:S01]  /*bf70*/  ULDC UR7, c[0x0][0x220] ;  /* 0x0000880000077ab9 */ /* 0x000fe20000000800 */
[----:B------:R-:W4:Y:S03]  /*bf80*/  LDL R9, [R1+0x4c] ;  /* 0x00004c0001097983 */ /* 0x000f260000100800 */
[----:B------:R-:W-:Y:S01]  /*bf90*/  PLOP3.LUT P2, PT, PT, PT, UP1, 0x80, 0x0 ;  /* 0x000000000000781c */ /* 0x000fe20003f4f018 */
[----:B------:R-:W-:-:S04]  /*bfa0*/  ULDC.64 UR4, c[0x0][0x228] ;  /* 0x00008a0000047ab9 */ /* 0x000fc80000000a00 */
[----:B------:R-:W-:Y:S01]  /*bfb0*/  @UP1 UIMAD UR7, UR48, UR7, UR42 ;  /* 0x00000007300712a4 */ /* 0x000fe2000f8e022a */
[----:B---3--:R-:W-:Y:S02]  /*bfc0*/  FFMA.FTZ R2, R4, R231, R2 ;  /* 0x000000e704027223 */ /* 0x008fe40000010002 */
[----:B------:R-:W3:Y:S02]  /*bfd0*/  LDL R4, [R1+0x3c] ;  /* 0x00003c0001047983 */ /* 0x000ee40000100800 */
[----:B------:R-:W-:Y:S02]  /*bfe0*/  FFMA.FTZ R2, R251, R235, R2 ;  /* 0x000000ebfb027223 */ /* 0x000fe40000010002 */
[----:B------:R-:W3:Y:S02]  /*bff0*/  LDL.LU R251, [R1+0x440] ;  /* 0x0004400001fb7983 */ /* 0x000ee40000300800 */
[----:B--2---:R-:W-:Y:S02]  /*c000*/  FFMA.FTZ R2, R252, R239, R2 ;  /* 0x000000effc027223 */ /* 0x004fe40000010002 */
[----:B------:R-:W-:-:S02]  /*c010*/  IMAD.U32 R252, RZ, RZ, UR7 ;  /* 0x00000007fffc7e24 */ /* 0x000fc4000f8e00ff */
[----:B----4-:R-:W-:Y:S02]  /*c020*/  FFMA.FTZ R3, R3, R243, R2 ;  /* 0x000000f303037223 */ /* 0x010fe40000010002 */
[----:B------:R-:W-:Y:S02]  /*c030*/  @P2 IMAD R2, R252, c[0x0][0x220], R0 ;  /* 0x00008800fc022a24 */ /* 0x000fe400078e0200 */
[----:B------:R-:W2:Y:S01]  /*c040*/  LDL R252, [R1+0x5c] ;  /* 0x00005c0001fc7983 */ /* 0x000ea20000100800 */
[----:B------:R-:W-:-:S04]  /*c050*/  UISETP.NE.U32.AND UP0, UPT, URZ, UR4, UPT ;  /* 0x000000043f00728c */ /* 0x000fc8000bf05070 */
[----:B------:R-:W-:Y:S02]  /*c060*/  UISETP.NE.AND.EX UP0, UPT, URZ, UR5, UPT, UP0 ;  /* 0x000000053f00728c */ /* 0x000fe4000bf05300 */
[----:B------:R-:W-:Y:S02]  /*c070*/  @UP1 UMOV UR7, 0x4 ;  /* 0x0000000400071882 */ /* 0x000fe40000000000 */
[----:B------:R-:W-:Y:S02]  /*c080*/  ULDC.64 UR4, c[0x0][0x228] ;  /* 0x00008a0000047ab9 */ /* 0x000fe40000000a00 */
[----:B------:R-:W-:Y:S01]  /*c090*/  PLOP3.LUT P3, PT, PT, PT, UP0, 0x80, 0x0 ;  /* 0x000000000000781c */ /* 0x000fe20003f6f008 */
[----:B--2---:R-:W-:Y:S01]  /*c0a0*/  FFMA.FTZ R252, R252, R247, R3 ;  /* 0x000000f7fcfc7223 */ /* 0x004fe20000010003 */
[----:B------:R-:W-:-:S03]  /*c0b0*/  MOV R3, UR7 ;  /* 0x0000000700037c02 */ /* 0x000fc60008000f00 */
[----:B------:R-:W-:Y:S01]  /*c0c0*/  @UP0 UMOV UR7, 0x4 ;  /* 0x0000000400070882 */ /* 0x000fe20000000000 */
[----:B---3--:R-:W-:Y:S01]  /*c0d0*/  FFMA.FTZ R252, R9, R251, R252 ;  /* 0x000000fb09fc7223 */ /* 0x008fe200000100fc */
[----:B------:R-:W-:Y:S01]  /*c0e0*/  @UP0 UIMAD.WIDE UR4, UR48, UR7, UR4 ;  /* 0x00000007300402a5 */ /* 0x000fe2000f8e0204 */
[----:B------:R-:W-:Y:S01]  /*c0f0*/  @P2 IMAD.WIDE R2, R2, R3, c[0x0][0x218] ;  /* 0x0000860002022625 */ /* 0x000fe200078e0203 */
[----:B------:R0:W5:Y:S03]  /*c100*/  LDL.LU R9, [R1+0x43c] ;  /* 0x00043c0001097983 */ /* 0x0001660000300800 */
[----:B------:R-:W-:Y:S02]  /*c110*/  FFMA.FTZ R252, R4, R8, R252 ;  /* 0x0000000804fc7223 */ /* 0x000fe400000100fc */
[----:B------:R1:W2:Y:S04]  /*c120*/  @P2 LDG.E R4, [R2.64] ;  /* 0x0000002402042981 */ /* 0x0002a8000c1e1900 */
[----:B------:R0:W5:Y:S01]  /*c130*/  LDL.LU R8, [R1+0x438] ;  /* 0x0004380001087983 */ /* 0x0001620000300800 */
[----:B-1----:R-:W-:Y:S01]  /*c140*/  MOV R3, UR5 ;  /* 0x0000000500037c02 */ /* 0x002fe20008000f00 */
[----:B------:R-:W-:-:S05]  /*c150*/  IMAD.U32 R2, RZ, RZ, UR4 ;  /* 0x00000004ff027e24 */ /* 0x000fca000f8e00ff */
[----:B------:R1:W3:Y:S01]  /*c160*/  @P3 LDG.E R3, [R2.64] ;  /* 0x0000002402033981 */ /* 0x0002e2000c1e1900 */
[----:B------:R-:W-:Y:S01]  /*c170*/  FADD.FTZ R5, R252, R5 ;  /* 0x00000005fc057221 */ /* 0x000fe20000010000 */
[----:B------:R-:W-:-:S04]  /*c180*/  MOV R252, c[0x0][0x1e8] ;  /* 0x00007a0000fc7a02 */ /* 0x000fc80000000f00 */
[----:B------:R-:W-:-:S04]  /*c190*/  IADD3 R252, R252, c[0x0][0x210], RZ ;  /* 0x00008400fcfc7a10 */ /* 0x000fc80007ffe0ff */
[----:B------:R-:W-:-:S04]  /*c1a0*/  @P3 ISETP.GE.AND P1, PT, R0, R252, PT ;  /* 0x000000fc0000320c */ /* 0x000fc80003f26270 */
[----:B-1----:R-:W-:-:S04]  /*c1b0*/  @P3 SEL R2, RZ, UR41, P1 ;  /* 0x00000029ff023c07 */ /* 0x002fc80008800000 */
[----:B------:R-:W-:-:S04]  /*c1c0*/  @P3 IADD3 R2, R2, -UR42, R0 ;  /* 0x8000002a02023c10 */ /* 0x000fc8000fffe000 */
[----:B------:R1:W3:Y:S02]  /*c1d0*/  @P3 I2F R252, R2 ;  /* 0x0000000200fc3306 */ /* 0x0002e40000201400 */
[----:B-1----:R-:W-:Y:S02]  /*c1e0*/  FMUL.FTZ R2, R5, c[0x0][0x1f0] ;  /* 0x00007c0005027a20 */ /* 0x002fe40000410000 */
[----:B------:R0:W5:Y:S02]  /*c1f0*/  LDL.LU R5, [R1+0x434] ;  /* 0x0004340001057983 */ /* 0x0001640000300800 */
[----:B--2---:R-:W-:Y:S02]  /*c200*/  @P2 FADD.FTZ R2, R2, R4 ;  /* 0x0000000402022221 */ /* 0x004fe40000010000 */
[----:B------:R0:W5:Y:S02]  /*c210*/  LDL.LU R4, [R1+0x430] ;  /* 0x0004300001047983 */ /* 0x0001640000300800 */
[----:B---3--:R-:W-:-:S02]  /*c220*/  @P3 FFMA.FTZ R2, R252, R3, R2 ;  /* 0x00000003fc023223 */ /* 0x008fc40000010002 */
[----:B------:R-:W2:Y:S01]  /*c230*/  LDL R252, [R1+0x28] ;  /* 0x0000280001fc7983 */ /* 0x000ea20000100800 */
[----:B------:R-:W-:-:S05]  /*c240*/  IADD3 R3, R0, -UR45, RZ ;  /* 0x8000002d00037c10 */ /* 0x000fca000fffe0ff */
[----:B------:R0:W-:Y:S01]  /*c250*/  STS [R3.X4+0x440], R2 ;  /* 0x0004400203007388 */ /* 0x0001e20000004800 */
[----:B--2---:R-:W-:-:S05]  /*c260*/  @!P0 FMNMX.FTZ R252, R252, R2, !PT ;  /* 0x00000002fcfc8209 */ /* 0x004fca0007810000 */
[----:B------:R0:W-:Y:S02]  /*c270*/  @!P0 STL [R1+0x28], R252 ;  /* 0x000028fc01008387 */ /* 0x0001e40000100800 */
.L_x_3808:
[----:B------:R-:W-:Y:S05]  /*c280*/  BSYNC B1 ;  /* 0x0000000000017941 */ /* 0x000fea0003800000 */
.L_x_3807:
[----:B-----5:R-:W-:-:S04]  /*c290*/  IADD3 R0, R0, 0x100, RZ ;  /* 0x0000010000007810 */ /* 0x020fc80007ffe0ff */
[----:B------:R-:W-:-:S13]  /*c2a0*/  ISETP.GE.AND P0, PT, R0, UR8, PT ;  /* 0x0000000800007c0c */ /* 0x000fda000bf06270 */
[----:B------:R-:W-:Y:S01]  /*c2b0*/  @P0 CALL.REL.NOINC `(.L_x_3678) ;  /* 0x0000001000000944 */ /* 0x000fe20003c00000 */
[----:B------:R-:W-:Y:S05]  /*c2c0*/  BRA `(.L_x_3809) ;  /* 0xffff694000007947 */ /* 0x000fea000383ffff */
.L_x_3678:
[----:B------:R-:W-:Y:S05]  /*c2d0*/  BSYNC B0 ;  /* 0x0000000000007941 */ /* 0x000fea0003800000 */
.L_x_3677:
[----:B0-----:R-:W5:Y:S01]  /*c2e0*/  LDL.LU R2, [R1+0x28] ;  /* 0x0000280001027983 */ /* 0x001f620000300800 */
[----:B------:R-:W-:Y:S03]  /*c2f0*/  BSSY B0, `(.L_x_3810) ;  /* 0x000003f000007945 */ /* 0x000fe60003800000 */
[----:B------:R-:W0:Y:S02]  /*c300*/  S2R R11, SR_TID.X ;  /* 0x00000000000b7919 */ /* 0x000e240000002100 */
[----:B0-----:R-:W-:-:S04]  /*c310*/  SHF.R.S32.HI R6, RZ, 0x1f, R11 ;  /* 0x0000001fff067819 */ /* 0x001fc8000001140b */
[----:B------:R-:W-:-:S04]  /*c320*/  LEA.HI R7, R6, R11, RZ, 0x5 ;  /* 0x0000000b06077211 */ /* 0x000fc800078f28ff */
[----:B------:R-:W-:-:S04]  /*c330*/  LOP3.LUT R8, R7, 0xffffffe0, RZ, 0xc0, !PT ;  /* 0xffffffe007087812 */ /* 0x000fc800078ec0ff */
[----:B------:R-:W-:-:S04]  /*c340*/  IADD3 R8, -R8, R11, RZ ;  /* 0x0000000b08087210 */ /* 0x000fc80007ffe1ff */
[C---:B------:R-:W-:Y:S02]  /*c350*/  ISETP.NE.AND P0, PT, R8.reuse, RZ, PT ;  /* 0x000000ff0800720c */ /* 0x040fe40003f05270 */
[----:B------:R-:W-:-:S11]  /*c360*/  ISETP.GT.AND P1, PT, R8, 0x7, PT ;  /* 0x000000070800780c */ /* 0x000fd60003f24270 */
[----:B------:R-:W-:Y:S01]  /*c370*/  @!P0 SHF.R.S32.HI R7, RZ, 0x5, R7 ;  /* 0x00000005ff078819 */ /* 0x000fe20000011407 */
[----:B-----5:R-:W0:Y:S02]  /*c380*/  SHFL.BFLY PT, R0, R2, 0x10, 0x1f ;  /* 0x0e001f0002007f89 */ /* 0x020e2400000e0000 */
[----:B0-----:R-:W-:-:S05]  /*c390*/  FMNMX.FTZ R0, R0, R2, !PT ;  /* 0x0000000200007209 */ /* 0x001fca0007810000 */
[----:B------:R-:W0:Y:S02]  /*c3a0*/  SHFL.BFLY PT, R3, R0, 0x8, 0x1f ;  /* 0x0d001f0000037f89 */ /* 0x000e2400000e0000 */
[----:B0-----:R-:W-:Y:S01]  /*c3b0*/  FMNMX.FTZ R3, R0, R3, !PT ;  /* 0x0000000300037209 */ /* 0x001fe20007810000 */
[----:B------:R-:W-:-:S04]  /*c3c0*/  IMAD.MOV.U32 R0, RZ, RZ, -0x800001 ;  /* 0xff7fffffff007424 */ /* 0x000fc800078e00ff */
[----:B------:R-:W0:Y:S02]  /*c3d0*/  SHFL.BFLY PT, R2, R3, 0x4, 0x1f ;  /* 0x0c801f0003027f89 */ /* 0x000e2400000e0000 */
[----:B0-----:R-:W-:-:S05]  /*c3e0*/  FMNMX.FTZ R2, R3, R2, !PT ;  /* 0x0000000203027209 */ /* 0x001fca0007810000 */
[----:B------:R-:W0:Y:S02]  /*c3f0*/  SHFL.BFLY PT, R5, R2, 0x2, 0x1f ;  /* 0x0c401f0002057f89 */ /* 0x000e2400000e0000 */
[----:B0-----:R-:W-:-:S05]  /*c400*/  FMNMX.FTZ R5, R2, R5, !PT ;  /* 0x0000000502057209 */ /* 0x001fca0007810000 */
[----:B------:R-:W0:Y:S02]  /*c410*/  SHFL.BFLY PT, R4, R5, 0x1, 0x1f ;  /* 0x0c201f0005047f89 */ /* 0x000e2400000e0000 */
[----:B0-----:R-:W-:-:S05]  /*c420*/  FMNMX.FTZ R4, R5, R4, !PT ;  /* 0x0000000405047209 */ /* 0x001fca0007810000 */
[----:B------:R0:W-:Y:S04]  /*c430*/  @!P0 STS [R7.X4], R4 ;  /* 0x0000000407008388 */ /* 0x0001e80000004800 */
[----:B------:R-:W-:Y:S01]  /*c440*/  BAR.SYNC.DEFER_BLOCKING 0x0 ;  /* 0x0000000000007b1d */ /* 0x000fe20000010000 */
[----:B0-----:R-:W-:-:S05]  /*c450*/  HFMA2.MMA R4, -RZ, RZ, 0, 0 ;  /* 0x00000000ff047435 */ /* 0x001fca00000001ff */
[----:B------:R-:W0:Y:S04]  /*c460*/  @!P1 LDS R0, [R8.X4] ;  /* 0x0000000008009984 */ /* 0x000e280000004800 */
[----:B0-----:R-:W0:Y:S02]  /*c470*/  SHFL.BFLY PT, R3, R0, 0x4, 0x1f ;  /* 0x0c801f0000037f89 */ /* 0x001e2400000e0000 */
[----:B0-----:R-:W-:Y:S02]  /*c480*/  FMNMX.FTZ R3, R3, R0, !PT ;  /* 0x0000000003037209 */ /* 0x001fe40007810000 */
[----:B------:R-:W-:-:S03]  /*c490*/  IADD3 R0, R11, UR45, RZ ;  /* 0x0000002d0b007c10 */ /* 0x000fc6000fffe0ff */
[----:B------:R-:W0:Y:S01]  /*c4a0*/  SHFL.BFLY PT, R2, R3, 0x2, 0x1f ;  /* 0x0c401f0003027f89 */ /* 0x000e2200000e0000 */
[----:B------:R-:W-:Y:S02]  /*c4b0*/  ISETP.GT.AND P1, PT, R0, UR42, PT ;  /* 0x0000002a00007c0c */ /* 0x000fe4000bf24270 */
[----:B0-----:R-:W-:-:S05]  /*c4c0*/  FMNMX.FTZ R2, R3, R2, !PT ;  /* 0x0000000203027209 */ /* 0x001fca0007810000 */
[----:B------:R-:W0:Y:S02]  /*c4d0*/  SHFL.BFLY PT, R5, R2, 0x1, 0x1f ;  /* 0x0c201f0002057f89 */ /* 0x000e2400000e0000 */
[----:B0-----:R-:W-:-:S05]  /*c4e0*/  FMNMX.FTZ R5, R2, R5, !PT ;  /* 0x0000000502057209 */ /* 0x001fca0007810000 */
[----:B------:R0:W3:Y:S01]  /*c4f0*/  SHFL.IDX PT, R9, R5, RZ, 0x1f ;  /* 0x00001fff05097589 */ /* 0x0000e200000e0000 */
[----:B------:R-:W-:Y:S05]  /*c500*/  @P1 BRA `(.L_x_3811) ;  /* 0x000001d000001947 */ /* 0x000fea0003800000 */
[----:B------:R-:W-:Y:S02]  /*c510*/  ISETP.NE.U32.AND P0, PT, RZ, c[0x0][0x200], PT ;  /* 0x00008000ff007a0c */ /* 0x000fe40003f05070 */
[----:B------:R-:W-:Y:S02]  /*c520*/  MOV R4, RZ ;  /* 0x000000ff00047202 */ /* 0x000fe40000000f00 */
[----:B------:R-:W-:-:S08]  /*c530*/  ISETP.NE.AND.EX P0, PT, RZ, c[0x0][0x204], PT, P0 ;  /* 0x00008100ff007a0c */ /* 0x000fd00003f05300 */
.L_x_3815:
        /* <DEDUP_REMOVED lines=8> */
[----:B0-----:R-:W-:-:S04]  /*c5c0*/  IMAD.U32 R5, RZ, RZ, UR4 ;  /* 0x00000004ff057e24 */ /* 0x001fc8000f8e00ff */
[----:B------:R-:W-:Y:S02]  /*c5d0*/  MOV R10, UR5 ;  /* 0x00000005000a7c02 */ /* 0x000fe40008000f00 */
[----:B------:R-:W-:-:S04]  /*c5e0*/  IADD3 R2, P2, P3, R0, c[0x0][0x200], R5 ;  /* 0x0000800000027a10 */ /* 0x000fc80007b5e005 */
[----:B------:R-:W-:-:S05]  /*c5f0*/  IADD3.X R3, R3, c[0x0][0x204], R10, P2, P3 ;  /* 0x0000810003037a10 */ /* 0x000fca00017e640a */
[----:B------:R-:W5:Y:S02]  /*c600*/  LDG.E.U8 R2, [R2.64] ;  /* 0x0000002402027981 */ /* 0x000f64000c1e1100 */
[----:B-----5:R-:W-:-:S13]  /*c610*/  ISETP.NE.AND P2, PT, R2, RZ, PT ;  /* 0x000000ff0200720c */ /* 0x020fda0003f45270 */
[----:B------:R-:W-:Y:S01]  /*c620*/  @P2 MOV R5, RZ ;  /* 0x000000ff00052202 */ /* 0x000fe20000000f00 */
[----:B------:R-:W-:Y:S05]  /*c630*/  @P2 BRA `(.L_x_3814) ;  /* 0x0000004000002947 */ /* 0x000fea0003800000 */
.L_x_3813:
[----:B------:R-:W5:Y:S02]  /*c640*/  LDS R2, [R8] ;  /* 0x0000000008027984 */ /* 0x000f640000000800 */
[----:B---3-5:R-:W-:-:S04]  /*c650*/  FADD.FTZ R2, -R9, R2 ;  /* 0x0000000209027221 */ /* 0x028fc80000010100 */
[----:B------:R-:W-:-:S04]  /*c660*/  FMUL.FTZ R2, R2, 1.4426950216293334961 ;  /* 0x3fb8aa3b02027820 */ /* 0x000fc80000410000 */
[----:B0-----:R0:W3:Y:S03]  /*c670*/  MUFU.EX2 R5, R2 ;  /* 0x0000000200057308 */ /* 0x0010e60000000800 */
.L_x_3814:
[----:B------:R-:W-:Y:S05]  /*c680*/  BSYNC B1 ;  /* 0x0000000000017941 */ /* 0x000fea0003800000 */
.L_x_3812:
[----:B---3--:R3:W-:Y:S01]  /*c690*/  STS [R8], R5 ;  /* 0x0000000508007388 */ /* 0x0087e20000000800 */
[----:B------:R-:W-:Y:S01]  /*c6a0*/  IADD3 R0, R0, 0x100, RZ ;  /* 0x0000010000007810 */ /* 0x000fe20007ffe0ff */
[----:B------:R-:W-:-:S03]  /*c6b0*/  FADD.FTZ R4, R5, R4 ;  /* 0x0000000405047221 */ /* 0x000fc60000010000 */
[----:B------:R-:W-:-:S13]  /*c6c0*/  ISETP.GT.AND P2, PT, R0, UR42, PT ;  /* 0x0000002a00007c0c */ /* 0x000fda000bf44270 */
[----:B---3--:R-:W-:Y:S05]  /*c6d0*/  @!P2 BRA `(.L_x_3815) ;  /* 0xfffffe600000a947 */ /* 0x008fea000383ffff */
.L_x_3811:
[----:B------:R-:W-:Y:S05]  /*c6e0*/  BSYNC B0 ;  /* 0x0000000000007941 */ /* 0x000fea0003800000 */
.L_x_3810:
[----:B------:R-:W5:Y:S04]  /*c6f0*/  SHFL.BFLY PT, R3, R4, 0x10, 0x1f ;  /* 0x0e001f0004037f89 */ /* 0x000f6800000e0000 */
[----:B---3--:R-:W3:Y:S01]  /*c700*/  S2R R9, SR_TID.X ;  /* 0x0000000000097919 */ /* 0x008ee20000002100 */
[----:B-----5:R-:W-:Y:S01]  /*c710*/  FADD.FTZ R3, R3, R4 ;  /* 0x0000000403037221 */ /* 0x020fe20000010000 */
[----:B---3--:R-:W-:-:S04]  /*c720*/  LOP3.LUT P0, RZ, R9, 0x1f, RZ, 0xc0, !PT ;  /* 0x0000001f09ff7812 */ /* 0x008fc8000780c0ff */
[----:B------:R-:W3:Y:S01]  /*c730*/  SHFL.BFLY PT, R0, R3, 0x8, 0x1f ;  /* 0x0d001f0003007f89 */ /* 0x000ee200000e0000 */
[----:B------:R-:W-:-:S04]  /*c740*/  LOP3.LUT R8, R9, 0x1f, RZ, 0xc0, !PT ;  /* 0x0000001f09087812 */ /* 0x000fc800078ec0ff */
[----:B------:R-:W-:-:S13]  /*c750*/  ISETP.GT.U32.AND P2, PT, R8, 0x7, PT ;  /* 0x000000070800780c */ /* 0x000fda0003f44070 */
[----:B------:R-:W-:Y:S02]  /*c760*/  @!P2 IMAD.SHL.U32 R4, R9, 0x4, RZ ;  /* 0x000000040904a824 */ /* 0x000fe400078e00ff */
[----:B---3--:R-:W-:Y:S01]  /*c770*/  FADD.FTZ R0, R3, R0 ;  /* 0x0000000003007221 */ /* 0x008fe20000010000 */
[----:B------:R-:W-:-:S04]  /*c780*/  @!P0 SHF.R.U32.HI R3, RZ, 0x3, R9 ;  /* 0x00000003ff038819 */ /* 0x000fc80000011609 */
[----:B0-----:R-:W0:Y:S01]  /*c790*/  SHFL.BFLY PT, R5, R0, 0x4, 0x1f ;  /* 0x0c801f0000057f89 */ /* 0x001e2200000e0000 */
[----:B------:R-:W-:Y:S01]  /*c7a0*/  @!P0 LOP3.LUT R8, R3, 0x1ffffffc, RZ, 0xc0, !PT ;  /* 0x1ffffffc03088812 */ /* 0x000fe200078ec0ff */
[----:B0-----:R-:W-:Y:S01]  /*c7b0*/  FADD.FTZ R5, R0, R5 ;  /* 0x0000000500057221 */ /* 0x001fe20000010000 */
[----:B------:R-:W-:-:S04]  /*c7c0*/  @!P2 LOP3.LUT R0, R4, 0x7c, RZ, 0xc0, !PT ;  /* 0x0000007c0400a812 */ /* 0x000fc800078ec0ff */
[----:B------:R-:W0:Y:S02]  /*c7d0*/  SHFL.BFLY PT, R2, R5, 0x2, 0x1f ;  /* 0x0c401f0005027f89 */ /* 0x000e2400000e0000 */
[----:B0-----:R-:W-:-:S05]  /*c7e0*/  FADD.FTZ R2, R5, R2 ;  /* 0x0000000205027221 */ /* 0x001fca0000010000 */
[----:B------:R-:W0:Y:S02]  /*c7f0*/  SHFL.BFLY PT, R7, R2, 0x1, 0x1f ;  /* 0x0c201f0002077f89 */ /* 0x000e2400000e0000 */
[----:B0-----:R-:W-:-:S05]  /*c800*/  FADD.FTZ R7, R2, R7 ;  /* 0x0000000702077221 */ /* 0x001fca0000010000 */
[----:B------:R-:W-:Y:S04]  /*c810*/  @!P0 STS [R8+0x20], R7 ;  /* 0x0000200708008388 */ /* 0x000fe80000000800 */
[----:B------:R-:W-:Y:S06]  /*c820*/  BAR.SYNC.DEFER_BLOCKING 0x0 ;  /* 0x0000000000007b1d */ /* 0x000fec0000010000 */
        /* <DEDUP_REMOVED lines=9> */
[----:B------:R-:W-:Y:S01]  /*c8c0*/  ULDC.U8 UR4, c[0x0][0x26c] ;  /* 0x00009b0000047ab9 */ /* 0x000fe20000000000 */
[----:B------:R-:W-:Y:S01]  /*c8d0*/  BSSY B0, `(.L_x_3816) ;  /* 0x000001e000007945 */ /* 0x000fe20003800000 */
[----:B------:R-:W-:Y:S02]  /*c8e0*/  UISETP.NE.AND UP0, UPT, UR4, URZ, UPT ;  /* 0x0000003f0400728c */ /* 0x000fe4000bf05270 */
[----:B------:R-:W-:Y:S02]  /*c8f0*/  ULDC UR5, c[0x0][0x1ec] ;  /* 0x00007b0000057ab9 */ /* 0x000fe40000000800 */
[----:B------:R-:W-:-:S07]  /*c900*/  ULDC UR7, c[0x0][0x1d4] ;  /* 0x0000750000077ab9 */ /* 0x000fce0000000800 */
[----:B------:R-:W-:Y:S02]  /*c910*/  @UP0 ULDC UR4, c[0x0][0x268] ;  /* 0x00009a0000040ab9 */ /* 0x000fe40000000800 */
[----:B------:R-:W-:-:S03]  /*c920*/  @UP0 UIMAD UR4, UR49, UR4, UR5 ;  /* 0x00000004310402a4 */ /* 0x000fc6000f8e0205 */
[----:B------:R-:W-:Y:S02]  /*c930*/  UMOV UR5, URZ ;  /* 0x0000003f00057c82 */ /* 0x000fe40008000000 */
[----:B------:R-:W-:-:S03]  /*c940*/  @UP0 UIMAD UR7, UR4, UR7, URZ ;  /* 0x00000007040702a4 */ /* 0x000fc6000f8e023f */
[----:B------:R-:W-:Y:S02]  /*c950*/  UMOV UR4, URZ ;  /* 0x0000003f00047c82 */ /* 0x000fe40008000000 */
[----:B------:R-:W-:Y:S02]  /*c960*/  @UP0 USHF.R.S32.HI UR8, URZ, 0x1f, UR7 ;  /* 0x0000001f3f080899 */ /* 0x000fe40008011407 */
[----:B------:R-:W-:-:S05]  /*c970*/  @UP0 UMOV UR4, UR7 ;  /* 0x0000000700040c82 */ /* 0x000fca0008000000 */
[----:B------:R-:W-:Y:S01]  /*c980*/  @UP0 UMOV UR5, UR8 ;  /* 0x0000000800050c82 */ /* 0x000fe20008000000 */
[----:B------:R-:W-:Y:S05]  /*c990*/  @P1 BRA `(.L_x_3817) ;  /* 0x0000011000001947 */ /* 0x000fea0003800000 */
[----:B0-----:R-:W-:Y:S01]  /*c9a0*/  FADD.FTZ R0, R4, 9.9999999747524270788e-07 ;  /* 0x358637bd04007421 */ /* 0x001fe20000010000 */
[----:B------:R-:W-:-:S03]  /*c9b0*/  IADD3 R4, R9, UR45, RZ ;  /* 0x0000002d09047c10 */ /* 0x000fc6000fffe0ff */
[----:B------:R0:W3:Y:S04]  /*c9c0*/  MUFU.RCP R10, R0 ;  /* 0x00000000000a7308 */ /* 0x0000e80000001000 */
.L_x_3818:
[----:B0-----:R-:W-:Y:S02]  /*c9d0*/  IADD3 R0, R4, -UR45, RZ ;  /* 0x8000002d04007c10 */ /* 0x001fe4000fffe0ff */
[----:B------:R-:W-:Y:S02]  /*c9e0*/  PLOP3.LUT P1, PT, PT, PT, UP0, 0x80, 0x0 ;  /* 0x000000000000781c */ /* 0x000fe40003f2f008 */
[----:B------:R-:W-:Y:S01]  /*c9f0*/  LEA R7, R0, 0x440, 0x2 ;  /* 0x0000044000077811 */ /* 0x000fe200078e10ff */
[----:B------:R-:W0:Y:S10]  /*ca00*/  LDS R3, [R0.X4+0x440] ;  /* 0x0004400000037984 */ /* 0x000e340000004800 */
[----:B------:R-:W-:-:S04]  /*ca10*/  @P1 IADD3 R5, P0, R4, UR4, RZ ;  /* 0x0000000404051c10 */ /* 0x000fc8000ff1e0ff */
[C---:B------:R-:W-:Y:S02]  /*ca20*/  @P1 LEA.HI.X.SX32 R8, R4.reuse, UR5, 0x1, P0 ;  /* 0x0000000504081c11 */ /* 0x040fe400080f0eff */
[----:B------:R-:W-:Y:S02]  /*ca30*/  @P1 LEA R2, P0, R5, c[0x0][0x260], 0x2 ;  /* 0x0000980005021a11 */ /* 0x000fe400078010ff */
[----:B------:R-:W-:Y:S01]  /*ca40*/  IADD3 R4, R4, 0x100, RZ ;  /* 0x0000010004047810 */ /* 0x000fe20007ffe0ff */
[----:B0--3--:R-:W-:Y:S01]  /*ca50*/  FMUL.FTZ R9, R3, R10 ;  /* 0x0000000a03097220 */ /* 0x009fe20000410000 */
[----:B------:R-:W-:Y:S02]  /*ca60*/  @P1 LEA.HI.X R3, R5, c[0x0][0x264], R8, 0x2, P0 ;  /* 0x0000990005031a11 */ /* 0x000fe400000f1408 */
[----:B------:R-:W-:Y:S02]  /*ca70*/  ISETP.GT.AND P0, PT, R4, UR42, PT ;  /* 0x0000002a04007c0c */ /* 0x000fe4000bf04270 */
[----:B------:R0:W-:Y:S04]  /*ca80*/  STS [R7], R9 ;  /* 0x0000000907007388 */ /* 0x0001e80000000800 */
[----:B------:R0:W-:Y:S07]  /*ca90*/  @P1 STG.E [R2.64], R9 ;  /* 0x0000000902001986 */ /* 0x0001ee000c101924 */
[----:B------:R-:W-:Y:S05]  /*caa0*/  @!P0 BRA `(.L_x_3818) ;  /* 0xffffff2000008947 */ /* 0x000fea000383ffff */
.L_x_3817:
[----:B------:R-:W-:Y:S05]  /*cab0*/  BSYNC B0 ;  /* 0x0000000000007941 */ /* 0x000fea0003800000 */
.L_x_3816:
[----:B------:R-:W3:Y:S01]  /*cac0*/  S2R R5, SR_TID.X ;  /* 0x0000000000057919 */ /* 0x000ee20000002100 */
[----:B------:R-:W-:Y:S01]  /*cad0*/  USHF.R.S32.HI UR4, URZ, 0x1f, UR42 ;  /* 0x0000001f3f047899 */ /* 0x000fe2000801142a */
[----:B------:R-:W-:-:S03]  /*cae0*/  ISETP.EQ.U32.AND P0, PT, RZ, c[0x0][0x190], PT ;  /* 0x00006400ff007a0c */ /* 0x000fc60003f02070 */
[----:B------:R-:W-:-:S04]  /*caf0*/  ULEA.HI UR4, UR4, UR42, URZ, 0x2 ;  /* 0x0000002a04047291 */ /* 0x000fc8000f8f103f */
[----:B------:R-:W-:-:S04]  /*cb00*/  ULOP3.LUT UR4, UR4, 0xfffffffc, URZ, 0xc0, !UPT ;  /* 0xfffffffc04047892 */ /* 0x000fc8000f8ec03f */
[----:B------:R-:W-:Y:S01]  /*cb10*/  UIADD3 UR4, -UR4, UR42, URZ ;  /* 0x0000002a04047290 */ /* 0x000fe2000fffe13f */
[-C--:B0--3--:R-:W-:Y:S02]  /*cb20*/  LEA.HI R3, R6, R5.reuse, RZ, 0x6 ;  /* 0x0000000506037211 */ /* 0x089fe400078f30ff */
[----:B------:R-:W-:Y:S02]  /*cb30*/  CS2R R6, SRZ ;  /* 0x0000000000067805 */ /* 0x000fe4000001ff00 */
[----:B------:R-:W-:Y:S02]  /*cb40*/  LOP3.LUT R0, R3, 0xffffffc0, RZ, 0xc0, !PT ;  /* 0xffffffc003007812 */ /* 0x000fe400078ec0ff */
[----:B------:R-:W-:Y:S02]  /*cb50*/  SHF.R.S32.HI R3, RZ, 0x6, R3 ;  /* 0x00000006ff037819 */ /* 0x000fe40000011403 */
[----:B------:R-:W-:Y:S02]  /*cb60*/  IADD3 R0, -R0, R5, RZ ;  /* 0x0000000500007210 */ /* 0x000fe40007ffe1ff */
[----:B------:R-:W-:-:S02]  /*cb70*/  MOV R5, UR48 ;  /* 0x0000003000057c02 */ /* 0x000fc40008000f00 */
[C---:B------:R-:W-:Y:S01]  /*cb80*/  ISETP.GT.AND P2, PT, R0.reuse, 0x27, PT ;  /* 0x000000270000780c */ /* 0x040fe20003f44270 */
[----:B------:R-:W-:-:S03]  /*cb90*/  IMAD.SHL.U32 R0, R0, 0x4, RZ ;  /* 0x0000000400007824 */ /* 0x000fc600078e00ff */
[----:B------:R-:W-:-:S04]  /*cba0*/  ISETP.NE.OR P1, PT, R3, UR4, P2 ;  /* 0x0000000403007c0c */ /* 0x000fc80009725670 */
[----:B------:R-:W-:Y:S01]  /*cbb0*/  ISETP.EQ.OR.EX P0, PT, RZ, c[0x0][0x194], P1, P0 ;  /* 0x00006500ff007a0c */ /* 0x000fe20000f02700 */
[----:B------:R-:W-:Y:S01]  /*cbc0*/  ULDC UR4, c[0x0][0x1d4] ;  /* 0x0000750000047ab9 */ /* 0x000fe20000000800 */
[----:B------:R-:W-:Y:S11]  /*cbd0*/  BSSY B0, `(.L_x_3819) ;  /* 0x00001a1000007945 */ /* 0x000ff60003800000 */
[----:B------:R-:W-:Y:S01]  /*cbe0*/  @!P0 MOV R13, 0x4 ;  /* 0x00000004000d8802 */ /* 0x000fe20000000f00 */
[----:B------:R-:W-:-:S02]  /*cbf0*/  @!P0 IMAD R12, R5, 0xa0, R0 ;  /* 0x000000a0050c8824 */ /* 0x000fc400078e0200 */
[----:B------:R-:W-:Y:S02]  /*cc00*/  CS2R R4, SRZ ;  /* 0x0000000000047805 */ /* 0x000fe4000001ff00 */
[----:B------:R-:W-:Y:S01]  /*cc10*/  @!P0 IMAD.WIDE R12, R12, R13, c[0x0][0x190] ;  /* 0x000064000c0c8625 */ /* 0x000fe200078e020d */
[----:B------:R-:W-:-:S04]  /*cc20*/  UIMAD UR4, UR49, UR4, URZ ;  /* 0x00000004310472a4 */ /* 0x000fc8000f8e023f */
[----:B------:R0:W5:Y:S01]  /*cc30*/  @!P0 LDG.E.128 R4, [R12.64] ;  /* 0x000000240c048981 */ /* 0x000162000c1e1d00 */
[----:B------:R-:W-:Y:S01]  /*cc40*/  CS2R R10, SRZ ;  /* 0x00000000000a7805 */ /* 0x000fe2000001ff00 */
[----:B------:R-:W-:Y:S02]  /*cc50*/  CS2R R8, SRZ ;  /* 0x0000000000087805 */ /* 0x000fe4000001ff00 */
[----:B------:R-:W-:Y:S06]  /*cc60*/  BAR.SYNC.DEFER_BLOCKING 0x0 ;  /* 0x0000000000007b1d */ /* 0x000fec0000010000 */
[----:B------:R-:W-:Y:S05]  /*cc70*/  @P2 BRA `(.L_x_3820) ;  /* 0x0000196000002947 */ /* 0x000fea0003800000 */
[----:B0-----:R-:W-:Y:S01]  /*cc80*/  MOV R49, UR42 ;  /* 0x0000002a00317c02 */ /* 0x001fe20008000f00 */
[----:B------:R-:W-:Y:S01]  /*cc90*/  IMAD.U32 R9, RZ, RZ, UR6 ;  /* 0x00000006ff097e24 */ /* 0x000fe2000f8e00ff */
[----:B------:R-:W-:Y:S01]  /*cca0*/  IADD3 R2, R3, UR45, RZ ;  /* 0x0000002d03027c10 */ /* 0x000fe2000fffe0ff */
[----:B------:R-:W-:Y:S01]  /*ccb0*/  BSSY B1, `(.L_x_3821) ;  /* 0x000007f000017945 */ /* 0x000fe20003800000 */
[----:B------:R-:W-:Y:S01]  /*ccc0*/  IMNMX R49, R49, c[0x0][0x1d4], PT ;  /* 0x0000750031317a17 */ /* 0x000fe20003800200 */
[----:B------:R-:W-:Y:S01]  /*ccd0*/  IMAD R12, R9, c[0x0][0x1d4], R0 ;  /* 0x00007500090c7a24 */ /* 0x000fe200078e0200 */
[----:B------:R-:W-:Y:S01]  /*cce0*/  CS2R R10, SRZ ;  /* 0x00000000000a7805 */ /* 0x000fe2000001ff00 */
[----:B------:R-:W-:Y:S01]  /*ccf0*/  CS2R R8, SRZ ;  /* 0x0000000000087805 */ /* 0x000fe2000001ff00 */
[----:B------:R-:W-:-:S02]  /*cd00*/  ISETP.GE.AND P0, PT, R2, R49, PT ;  /* 0x000000310200720c */ /* 0x000fc40003f06270 */
[----:B------:R-:W-:-:S11]  /*cd10*/  SHF.R.S32.HI R13, RZ, 0x1f, R12 ;  /* 0x0000001fff0d7819 */ /* 0x000fd6000001140c */
[----:B------:R-:W-:Y:S05]  /*cd20*/  @P0 BRA `(.L_x_3822) ;  /* 0x0000077000000947 */ /* 0x000fea0003800000 */
[----:B------:R-:W-:Y:S01]  /*cd30*/  MOV R8, UR45 ;  /* 0x0000002d00087c02 */ /* 0x000fe20008000f00 */
[----:B------:R-:W-:Y:S01]  /*cd40*/  BSSY B2, `(.L_x_3823) ;  /* 0x0000028000027945 */ /* 0x000fe20003800000 */
[----:B------:R-:W-:Y:S01]  /*cd50*/  LOP3.LUT R9, RZ, R49, RZ, 0x33, !PT ;  /* 0x00000031ff097212 */ /* 0x000fe200078e33ff */
[----:B--2---:R-:W-:Y:S01]  /*cd60*/  IMAD.MOV.U32 R24, RZ, RZ, R2 ;  /* 0x000000ffff187224 */ /* 0x004fe200078e0002 */
[----:B------:R-:W-:Y:S01]  /*cd70*/  IADD3 R8, -R8, -0x2, -R3 ;  /* 0xfffffffe08087810 */ /* 0x000fe20007ffe903 */
[----:B------:R-:W-:-:S03]  /*cd80*/  CS2R R10, SRZ ;  /* 0x00000000000a7805 */ /* 0x000fc6000001ff00 */
[----:B------:R-:W-:-:S04]  /*cd90*/  IADD3 R9, R8, -R9, RZ ;  /* 0x8000000908097210 */ /* 0x000fc80007ffe0ff */
[C---:B------:R-:W-:Y:S02]  /*cda0*/  LEA.HI R8, R9.reuse, 0x1, RZ, 0x1e ;  /* 0x0000000109087811 */ /* 0x040fe400078ff0ff */
[----:B------:R-:W-:Y:S02]  /*cdb0*/  ISETP.GE.U32.AND P0, PT, R9, 0xc, PT ;  /* 0x0000000c0900780c */ /* 0x000fe40003f06070 */
[----:B------:R-:W-:Y:S02]  /*cdc0*/  LOP3.LUT P3, R14, R8, 0x3, RZ, 0xc0, !PT ;  /* 0x00000003080e7812 */ /* 0x000fe4000786c0ff */
[----:B------:R-:W-:-:S11]  /*cdd0*/  CS2R R8, SRZ ;  /* 0x0000000000087805 */ /* 0x000fd6000001ff00 */
[----:B------:R-:W-:Y:S05]  /*cde0*/  @!P3 BRA `(.L_x_3824) ;  /* 0x000001d00000b947 */ /* 0x000fea0003800000 */
[----:B------:R-:W-:Y:S01]  /*cdf0*/  MOV R25, UR47 ;  /* 0x0000002f00197c02 */ /* 0x000fe20008000f00 */
[----:B------:R-:W-:Y:S01]  /*ce00*/  HFMA2.MMA R8, -RZ, RZ, 0, 0 ;  /* 0x00000000ff087435 */ /* 0x000fe200000001ff */
[----:B-1----:R-:W-:Y:S01]  /*ce10*/  MOV R18, R14 ;  /* 0x0000000e00127202 */ /* 0x002fe20000000f00 */
[----:B------:R-:W-:Y:S02]  /*ce20*/  IMAD.MOV.U32 R24, RZ, RZ, R2 ;  /* 0x000000ffff187224 */ /* 0x000fe400078e0002 */
[----:B------:R-:W-:-:S03]  /*ce30*/  IMAD R25, R25, c[0x0][0x1d4], RZ ;  /* 0x0000750019197a24 */ /* 0x000fc600078e02ff */
.L_x_3825:
        /* <DEDUP_REMOVED lines=14> */
[----:B------:R-:W-:Y:S02]  /*cf20*/  IADD3 R19, R24, -UR45, RZ ;  /* 0x8000002d18137c10 */ /* 0x000fe4000fffe0ff */
[----:B------:R-:W-:Y:S02]  /*cf30*/  IADD3 R18, R18, -0x1, RZ ;  /* 0xffffffff12127810 */ /* 0x000fe40007ffe0ff */
[----:B------:R-:W-:Y:S02]  /*cf40*/  IADD3 R24, R24, 0x4, RZ ;  /* 0x0000000418187810 */ /* 0x000fe40007ffe0ff */
[----:B------:R-:W2:Y:S01]  /*cf50*/  LDS R19, [R19.X4+0x440] ;  /* 0x0004400013137984 */ /* 0x000ea20000004800 */
[----:B------:R-:W-:Y:S01]  /*cf60*/  ISETP.NE.AND P3, PT, R18, RZ, PT ;  /* 0x000000ff1200720c */ /* 0x000fe20003f65270 */
[-C--:B--2---:R-:W-:Y:S02]  /*cf70*/  FFMA.FTZ R8, R20, R19.reuse, R8 ;  /* 0x0000001314087223 */ /* 0x084fe40000010008 */
[----:B------:R-:W-:-:S02]  /*cf80*/  FFMA.FTZ R9, R21, R19, R9 ;  /* 0x0000001315097223 */ /* 0x000fc40000010009 */
[-C--:B------:R-:W-:Y:S02]  /*cf90*/  FFMA.FTZ R10, R22, R19.reuse, R10 ;  /* 0x00000013160a7223 */ /* 0x080fe4000001000a */
[----:B------:R-:W-:-:S06]  /*cfa0*/  FFMA.FTZ R11, R23, R19, R11 ;  /* 0x00000013170b7223 */ /* 0x000fcc000001000b */
[----:B------:R-:W-:Y:S05]  /*cfb0*/  @P3 BRA `(.L_x_3825) ;  /* 0xfffffe8000003947 */ /* 0x000fea000383ffff */
.L_x_3824:
[----:B------:R-:W-:Y:S05]  /*cfc0*/  BSYNC B2 ;  /* 0x0000000000027941 */ /* 0x000fea0003800000 */
.L_x_3823:
[----:B------:R-:W-:Y:S05]  /*cfd0*/  @!P0 BRA `(.L_x_3822) ;  /* 0x000004c000008947 */ /* 0x000fea0003800000 */
[----:B------:R-:W-:Y:S01]  /*cfe0*/  ULDC UR5, c[0x0][0x1d4] ;  /* 0x0000750000057ab9 */ /* 0x000fe20000000800 */
[----:B------:R-:W-:Y:S01]  /*cff0*/  SHF.R.S32.HI R15, RZ, 0x1f, R24 ;  /* 0x0000001fff0f7819 */ /* 0x000fe20000011418 */
[----:B------:R-:W-:Y:S01]  /*d000*/  UIMAD UR5, UR47, UR5, URZ ;  /* 0x000000052f0572a4 */ /* 0x000fe2000f8e023f */
[C---:B------:R-:W-:Y:S01]  /*d010*/  LEA R14, R24.reuse, 0x20, 0x2 ;  /* 0x00000020180e7811 */ /* 0x040fe200078e10ff */
[----:B------:R-:W-:Y:S01]  /*d020*/  IMAD.U32 R21, RZ, RZ, UR45 ;  /* 0x0000002dff157e24 */ /* 0x000fe2000f8e00ff */
[----:B-1----:R-:W-:Y:S01]  /*d030*/  MOV R19, c[0x0][0x1d4] ;  /* 0x0000750000137a02 */ /* 0x002fe20000000f00 */
[C---:B------:R-:W-:Y:S02]  /*d040*/  IMAD R26, R24.reuse, 0xa0, RZ ;  /* 0x000000a0181a7824 */ /* 0x040fe400078e02ff */
[----:B------:R-:W-:Y:S02]  /*d050*/  IADD3 R17, P0, R24, UR5, RZ ;  /* 0x0000000518117c10 */ /* 0x000fe4000ff1e0ff */
[----:B------:R-:W-:-:S04]  /*d060*/  MOV R18, UR5 ;  /* 0x0000000500127c02 */ /* 0x000fc80008000f00 */
[----:B------:R-:W-:Y:S01]  /*d070*/  LEA.HI.X.SX32 R18, R18, R15, 0x1, P0 ;  /* 0x0000000f12127211 */ /* 0x000fe200000f0eff */
[----:B------:R-:W-:Y:S01]  /*d080*/  IMAD R15, R21, -0x4, R14 ;  /* 0xfffffffc150f7824 */ /* 0x000fe200078e020e */
[----:B------:R-:W-:Y:S01]  /*d090*/  LEA R16, P0, R17, c[0x0][0x1a8], 0x2 ;  /* 0x00006a0011107a11 */ /* 0x000fe200078010ff */
[----:B------:R-:W-:-:S03]  /*d0a0*/  IMAD R14, R19, c[0x0][0x1d8], RZ ;  /* 0x00007600130e7a24 */ /* 0x000fc600078e02ff */
[----:B------:R-:W-:Y:S01]  /*d0b0*/  LEA.HI.X R17, R17, c[0x0][0x1ac], R18, 0x2, P0 ;  /* 0x00006b0011117a11 */ /* 0x000fe200000f1412 */
[----:B------:R-:W-:Y:S01]  /*d0c0*/  IMAD R25, R14, 0xa0, RZ ;  /* 0x000000a00e197824 */ /* 0x000fe200078e02ff */
[----:B------:R-:W-:-:S03]  /*d0d0*/  IADD3 R27, R15, 0x440, RZ ;  /* 0x000004400f1b7810 */ /* 0x000fc60007ffe0ff */
.L_x_3826:
[----:B------:R-:W-:Y:S01]  /*d0e0*/  MOV R14, R16 ;  /* 0x00000010000e7202 */ /* 0x000fe20000000f00 */
[----:B------:R-:W-:Y:S01]  /*d0f0*/  IMAD.MOV.U32 R15, RZ, RZ, R17 ;  /* 0x000000ffff0f7224 */ /* 0x000fe200078e0011 */
[----:B------:R-:W-:Y:S04]  /*d100*/  LDS R33, [R27+-0x10] ;  /* 0xfffff0001b217984 */ /* 0x000fe80000000800 */
[----:B------:R-:W2:Y:S04]  /*d110*/  LDG.E R16, [R14.64] ;  /* 0x000000240e107981 */ /* 0x000ea8000c1e1900 */
[----:B------:R-:W3:Y:S04]  /*d120*/  LDG.E R17, [R14.64+0x10] ;  /* 0x000010240e117981 */ /* 0x000ee8000c1e1900 */
[----:B----4-:R-:W4:Y:S04]  /*d130*/  LDG.E R18, [R14.64+0x20] ;  /* 0x000020240e127981 */ /* 0x010f28000c1e1900 */
[----:B------:R-:W4:Y:S04]  /*d140*/  LDG.E R20, [R14.64+0x30] ;  /* 0x000030240e147981 */ /* 0x000f28000c1e1900 */
[----:B------:R-:W-:Y:S04]  /*d150*/  LDS R34, [R27] ;  /* 0x000000001b227984 */ /* 0x000fe80000000800 */
[----:B------:R-:W-:Y:S01]  /*d160*/  LDS R35, [R27+0x10] ;  /* 0x000010001b237984 */ /* 0x000fe20000000800 */
[----:B--2---:R-:W-:-:S02]  /*d170*/  IMAD R16, R25, R16, R26 ;  /* 0x0000001019107224 */ /* 0x004fc400078e021a */
[----:B---3--:R-:W-:-:S03]  /*d180*/  IMAD R17, R25, R17, R26 ;  /* 0x0000001119117224 */ /* 0x008fc600078e021a */
[----:B------:R-:W-:Y:S01]  /*d190*/  IADD3 R21, P0, R12, R16, RZ ;  /* 0x000000100c157210 */ /* 0x000fe20007f1e0ff */
[--C-:B----4-:R-:W-:Y:S01]  /*d1a0*/  IMAD R19, R25, R18, R26.reuse ;  /* 0x0000001219137224 */ /* 0x110fe200078e021a */
[----:B------:R-:W-:Y:S02]  /*d1b0*/  IADD3 R18, R17, 0x280, RZ ;  /* 0x0000028011127810 */ /* 0x000fe40007ffe0ff */
[----:B------:R-:W-:Y:S01]  /*d1c0*/  LEA.HI.X.SX32 R22, R16, R13, 0x1, P0 ;  /* 0x0000000d10167211 */ /* 0x000fe200000f0eff */
[----:B------:R-:W-:Y:S01]  /*d1d0*/  IMAD R20, R25, R20, R26 ;  /* 0x0000001419147224 */ /* 0x000fe200078e021a */
[----:B------:R-:W-:Y:S02]  /*d1e0*/  LEA R16, P0, R21, c[0x0][0x1a0], 0x2 ;  /* 0x0000680015107a11 */ /* 0x000fe400078010ff */
[----:B------:R-:W-:Y:S02]  /*d1f0*/  IADD3 R19, R19, 0x500, RZ ;  /* 0x0000050013137810 */ /* 0x000fe40007ffe0ff */
[----:B------:R-:W-:-:S02]  /*d200*/  IADD3 R23, P3, R12, R18, RZ ;  /* 0x000000120c177210 */ /* 0x000fc40007f7e0ff */
[----:B------:R-:W-:Y:S02]  /*d210*/  LEA.HI.X R17, R21, c[0x0][0x1a4], R22, 0x2, P0 ;  /* 0x0000690015117a11 */ /* 0x000fe400000f1416 */
[----:B------:R-:W-:Y:S02]  /*d220*/  IADD3 R21, P4, R12, R19, RZ ;  /* 0x000000130c157210 */ /* 0x000fe40007f9e0ff */
[-C--:B------:R-:W-:Y:S02]  /*d230*/  LEA.HI.X.SX32 R30, R18, R13.reuse, 0x1, P3 ;  /* 0x0000000d121e7211 */ /* 0x080fe400018f0eff */
[----:B------:R-:W-:Y:S02]  /*d240*/  LEA R18, P0, R23, c[0x0][0x1a0], 0x2 ;  /* 0x0000680017127a11 */ /* 0x000fe400078010ff */
[----:B------:R-:W-:Y:S02]  /*d250*/  IADD3 R22, R20, 0x780, RZ ;  /* 0x0000078014167810 */ /* 0x000fe40007ffe0ff */
[----:B------:R-:W-:-:S02]  /*d260*/  LEA.HI.X.SX32 R28, R19, R13, 0x1, P4 ;  /* 0x0000000d131c7211 */ /* 0x000fc400020f0eff */
[----:B------:R-:W-:Y:S02]  /*d270*/  LEA R20, P3, R21, c[0x0][0x1a0], 0x2 ;  /* 0x0000680015147a11 */ /* 0x000fe400078610ff */
[----:B------:R-:W-:Y:S02]  /*d280*/  LEA.HI.X R19, R23, c[0x0][0x1a4], R30, 0x2, P0 ;  /* 0x0000690017137a11 */ /* 0x000fe400000f141e */
[----:B------:R-:W-:Y:S02]  /*d290*/  IADD3 R23, P0, R12, R22, RZ ;  /* 0x000000160c177210 */ /* 0x000fe40007f1e0ff */
[----:B------:R-:W-:Y:S01]  /*d2a0*/  LEA.HI.X R21, R21, c[0x0][0x1a4], R28, 0x2, P3 ;  /* 0x0000690015157a11 */ /* 0x000fe200018f141c */
[----:B------:R-:W2:Y:S01]  /*d2b0*/  LDG.E.128 R36, [R18.64] ;  /* 0x0000002412247981 */ /* 0x000ea2000c1e1d00 */
[----:B------:R-:W-:-:S03]  /*d2c0*/  LEA.HI.X.SX32 R32, R22, R13, 0x1, P0 ;  /* 0x0000000d16207211 */ /* 0x000fc600000f0eff */
[----:B------:R0:W3:Y:S01]  /*d2d0*/  LDG.E.128 R28, [R16.64] ;  /* 0x00000024101c7981 */ /* 0x0000e2000c1e1d00 */
[----:B------:R-:W-:-:S03]  /*d2e0*/  LEA R22, P0, R23, c[0x0][0x1a0], 0x2 ;  /* 0x0000680017167a11 */ /* 0x000fc600078010ff */
[----:B------:R-:W4:Y:S01]  /*d2f0*/  LDG.E.128 R40, [R20.64] ;  /* 0x0000002414287981 */ /* 0x000f22000c1e1d00 */
[----:B------:R-:W-:-:S03]  /*d300*/  LEA.HI.X R23, R23, c[0x0][0x1a4], R32, 0x2, P0 ;  /* 0x0000690017177a11 */ /* 0x000fc600000f1420 */
[----:B------:R1:W3:Y:S04]  /*d310*/  LDS R32, [R27+-0x20] ;  /* 0xffffe0001b207984 */ /* 0x0002e80000000800 */
[----:B------:R-:W4:Y:S01]  /*d320*/  LDG.E.128 R44, [R22.64] ;  /* 0x00000024162c7981 */ /* 0x000f22000c1e1d00 */
[----:B0-----:R-:W-:Y:S02]  /*d330*/  IADD3 R16, P0, R14, 0x40, RZ ;  /* 0x000000400e107810 */ /* 0x001fe40007f1e0ff */
[----:B------:R-:W-:Y:S02]  /*d340*/  IADD3 R24, R24, 0x10, RZ ;  /* 0x0000001018187810 */ /* 0x000fe40007ffe0ff */
[----:B------:R-:W-:Y:S02]  /*d350*/  IADD3.X R17, RZ, R15, RZ, P0, !PT ;  /* 0x0000000fff117210 */ /* 0x000fe400007fe4ff */
[----:B------:R-:W-:-:S02]  /*d360*/  ISETP.GE.AND P0, PT, R24, R49, PT ;  /* 0x000000311800720c */ /* 0x000fc40003f06270 */
[----:B-1----:R-:W-:Y:S02]  /*d370*/  IADD3 R27, R27, 0x40, RZ ;  /* 0x000000401b1b7810 */ /* 0x002fe40007ffe0ff */
[----:B------:R-:W-:Y:S01]  /*d380*/  IADD3 R26, R26, 0xa00, RZ ;  /* 0x00000a001a1a7810 */ /* 0x000fe20007ffe0ff */
[-C--:B---3--:R-:W-:Y:S02]  /*d390*/  FFMA.FTZ R28, R28, R32.reuse, R8 ;  /* 0x000000201c1c7223 */ /* 0x088fe40000010008 */
[-C--:B------:R-:W-:Y:S02]  /*d3a0*/  FFMA.FTZ R29, R29, R32.reuse, R9 ;  /* 0x000000201d1d7223 */ /* 0x080fe40000010009 */
[-C--:B------:R-:W-:Y:S02]  /*d3b0*/  FFMA.FTZ R30, R30, R32.reuse, R10 ;  /* 0x000000201e1e7223 */ /* 0x080fe4000001000a */
[----:B------:R-:W-:Y:S02]  /*d3c0*/  FFMA.FTZ R31, R31, R32, R11 ;  /* 0x000000201f1f7223 */ /* 0x000fe4000001000b */
[----:B--2---:R-:W-:-:S02]  /*d3d0*/  FFMA.FTZ R28, R36, R33, R28 ;  /* 0x00000021241c7223 */ /* 0x004fc4000001001c */
[-C--:B------:R-:W-:Y:S02]  /*d3e0*/  FFMA.FTZ R29, R37, R33.reuse, R29 ;  /* 0x00000021251d7223 */ /* 0x080fe4000001001d */
[-C--:B------:R-:W-:Y:S02]  /*d3f0*/  FFMA.FTZ R30, R38, R33.reuse, R30 ;  /* 0x00000021261e7223 */ /* 0x080fe4000001001e */
[----:B------:R-:W-:Y:S02]  /*d400*/  FFMA.FTZ R31, R39, R33, R31 ;  /* 0x00000021271f7223 */ /* 0x000fe4000001001f */
[-C--:B----4-:R-:W-:Y:S02]  /*d410*/  FFMA.FTZ R28, R40, R34.reuse, R28 ;  /* 0x00000022281c7223 */ /* 0x090fe4000001001c */
[-C--:B------:R-:W-:Y:S02]  /*d420*/  FFMA.FTZ R29, R41, R34.reuse, R29 ;  /* 0x00000022291d7223 */ /* 0x080fe4000001001d */
[----:B------:R-:W-:-:S02]  /*d430*/  FFMA.FTZ R30, R42, R34, R30 ;  /* 0x000000222a1e7223 */ /* 0x000fc4000001001e */
[----:B------:R-:W-:Y:S02]  /*d440*/  FFMA.FTZ R31, R43, R34, R31 ;  /* 0x000000222b1f7223 */ /* 0x000fe4000001001f */
[-C--:B------:R-:W-:Y:S02]  /*d450*/  FFMA.FTZ R8, R44, R35.reuse, R28 ;  /* 0x000000232c087223 */ /* 0x080fe4000001001c */
[-C--:B------:R-:W-:Y:S02]  /*d460*/  FFMA.FTZ R9, R45, R35.reuse, R29 ;  /* 0x000000232d097223 */ /* 0x080fe4000001001d */
[-C--:B------:R-:W-:Y:S02]  /*d470*/  FFMA.FTZ R10, R46, R35.reuse, R30 ;  /* 0x000000232e0a7223 */ /* 0x080fe4000001001e */
[----:B------:R-:W-:Y:S01]  /*d480*/  FFMA.FTZ R11, R47, R35, R31 ;  /* 0x000000232f0b7223 */ /* 0x000fe2000001001f */
[----:B------:R-:W-:Y:S05]  /*d490*/  @!P0 BRA `(.L_x_3826) ;  /* 0xfffffc4000008947 */ /* 0x000fea000383ffff */
.L_x_3822:
[----:B------:R-:W-:Y:S05]  /*d4a0*/  BSYNC B1 ;  /* 0x0000000000017941 */ /* 0x000fea0003800000 */
.L_x_3821:
[----:B------:R-:W-:-:S13]  /*d4b0*/  ISETP.GE.AND P0, PT, R2, UR42, PT ;  /* 0x0000002a02007c0c */ /* 0x000fda000bf06270 */
[----:B------:R-:W-:Y:S05]  /*d4c0*/  @P0 BRA `(.L_x_3820) ;  /* 0x0000111000000947 */ /* 0x000fea0003800000 */
[----:B------:R-:W-:Y:S01]  /*d4d0*/  LOP3.LUT R14, RZ, R3, RZ, 0x33, !PT ;  /* 0x00000003ff0e7212 */ /* 0x000fe200078e33ff */
[----:B------:R-:W-:Y:S01]  /*d4e0*/  BSSY B1, `(.L_x_3827) ;  /* 0x000003e000017945 */ /* 0x000fe20003800000 */
[----:B--2---:R-:W-:-:S04]  /*d4f0*/  MOV R25, UR45 ;  /* 0x0000002d00197c02 */ /* 0x004fc80008000f00 */
[----:B------:R-:W-:-:S04]  /*d500*/  IADD3 R25, -R25, UR42, R14 ;  /* 0x0000002a19197c10 */ /* 0x000fc8000fffe10e */
[----:B------:R-:W-:-:S04]  /*d510*/  LEA.HI R14, R25, 0x1, RZ, 0x1e ;  /* 0x00000001190e7811 */ /* 0x000fc800078ff0ff */
[----:B------:R-:W-:-:S13]  /*d520*/  LOP3.LUT P0, R14, R14, 0x3, RZ, 0xc0, !PT ;  /* 0x000000030e0e7812 */ /* 0x000fda000780c0ff */
[----:B------:R-:W-:Y:S05]  /*d530*/  @!P0 BRA `(.L_x_3828) ;  /* 0x0000038000008947 */ /* 0x000fea0003800000 */
[----:B-1----:R-:W-:Y:S01]  /*d540*/  IMAD.MOV.U32 R18, RZ, RZ, R14 ;  /* 0x000000ffff127224 */ /* 0x002fe200078e000e */
[----:B------:R-:W-:Y:S02]  /*d550*/  LEA R19, R3, 0x440, 0x2 ;  /* 0x0000044003137811 */ /* 0x000fe400078e10ff */
.L_x_3831:
[----:B------:R-:W-:Y:S01]  /*d560*/  ISETP.GE.AND P3, PT, R2, c[0x0][0x1d4], PT ;  /* 0x0000750002007a0c */ /* 0x000fe20003f66270 */
[----:B------:R-:W-:Y:S01]  /*d570*/  BSSY B2, `(.L_x_3829) ;  /* 0x0000031000027945 */ /* 0x000fe20003800000 */
[----:B------:R-:W-:-:S04]  /*d580*/  IADD3 R18, R18, -0x1, RZ ;  /* 0xffffffff12127810 */ /* 0x000fc80007ffe0ff */
[----:B------:R-:W-:-:S07]  /*d590*/  ISETP.NE.AND P0, PT, R18, RZ, PT ;  /* 0x000000ff1200720c */ /* 0x000fce0003f05270 */
[----:B------:R-:W-:Y:S05]  /*d5a0*/  @!P3 BRA `(.L_x_3830) ;  /* 0x000002d00000b947 */ /* 0x000fea0003800000 */
[----:B------:R-:W-:Y:S01]  /*d5b0*/  IABS R17, c[0x0][0x1d4] ;  /* 0x0000750000117a13 */ /* 0x000fe20000000000 */
[----:B------:R-:W-:Y:S01]  /*d5c0*/  ULDC UR5, c[0x0][0x1d4] ;  /* 0x0000750000057ab9 */ /* 0x000fe20000000800 */
[----:B------:R-:W-:Y:S01]  /*d5d0*/  IABS R22, R2 ;  /* 0x0000000200167213 */ /* 0x000fe20000000000 */
[----:B------:R-:W-:Y:S01]  /*d5e0*/  UIMAD UR5, UR47, UR5, URZ ;  /* 0x000000052f0572a4 */ /* 0x000fe2000f8e023f */
[----:B------:R-:W0:Y:S01]  /*d5f0*/  I2F.RP R16, R17 ;  /* 0x0000001100107306 */ /* 0x000e220000209400 */
[----:B------:R-:W-:Y:S01]  /*d600*/  ISETP.GE.AND P4, PT, R2, RZ, PT ;  /* 0x000000ff0200720c */ /* 0x000fe20003f86270 */
[----:B------:R-:W1:Y:S01]  /*d610*/  LDS R24, [R19] ;  /* 0x0000000013187984 */ /* 0x000e620000000800 */
[----:B------:R-:W-:-:S05]  /*d620*/  ISETP.NE.AND P5, PT, RZ, c[0x0][0x1d4], PT ;  /* 0x00007500ff007a0c */ /* 0x000fca0003fa5270 */
[----:B0-----:R-:W0:Y:S02]  /*d630*/  MUFU.RCP R16, R16 ;  /* 0x0000001000107308 */ /* 0x001e240000001000 */
[----:B0-----:R-:W-:-:S06]  /*d640*/  IADD3 R20, R16, 0xffffffe, RZ ;  /* 0x0ffffffe10147810 */ /* 0x001fcc0007ffe0ff */
[----:B------:R-:W0:Y:S02]  /*d650*/  F2I.FTZ.U32.TRUNC.NTZ R15, R20 ;  /* 0x00000014000f7305 */ /* 0x000e24000021f000 */
[----:B0-----:R-:W-:-:S05]  /*d660*/  IADD3 R14, RZ, -R15, RZ ;  /* 0x8000000fff0e7210 */ /* 0x001fca0007ffe0ff */
[----:B------:R-:W-:Y:S01]  /*d670*/  IMAD R21, R14, R17, RZ ;  /* 0x000000110e157224 */ /* 0x000fe200078e02ff */
[----:B------:R-:W-:-:S10]  /*d680*/  HFMA2.MMA R14, -RZ, RZ, 0, 0 ;  /* 0x00000000ff0e7435 */ /* 0x000fd400000001ff */
[----:B------:R-:W-:-:S04]  /*d690*/  IMAD.HI.U32 R14, R15, R21, R14 ;  /* 0x000000150f0e7227 */ /* 0x000fc800078e000e */
[----:B------:R-:W-:-:S04]  /*d6a0*/  IMAD.MOV.U32 R15, RZ, RZ, R22 ;  /* 0x000000ffff0f7224 */ /* 0x000fc800078e0016 */
[----:B------:R-:W-:-:S05]  /*d6b0*/  IMAD.HI.U32 R14, R14, R15, RZ ;  /* 0x0000000f0e0e7227 */ /* 0x000fca00078e00ff */
[----:B------:R-:W-:-:S05]  /*d6c0*/  IADD3 R14, -R14, RZ, RZ ;  /* 0x000000ff0e0e7210 */ /* 0x000fca0007ffe1ff */
[----:B------:R-:W-:-:S05]  /*d6d0*/  IMAD R14, R17, R14, R15 ;  /* 0x0000000e110e7224 */ /* 0x000fca00078e020f */
[----:B------:R-:W-:-:S13]  /*d6e0*/  ISETP.GT.U32.AND P3, PT, R17, R14, PT ;  /* 0x0000000e1100720c */ /* 0x000fda0003f64070 */
[----:B------:R-:W-:-:S04]  /*d6f0*/  @!P3 IADD3 R14, R14, -R17, RZ ;  /* 0x800000110e0eb210 */ /* 0x000fc80007ffe0ff */
[----:B------:R-:W-:-:S13]  /*d700*/  ISETP.GT.U32.AND P3, PT, R17, R14, PT ;  /* 0x0000000e1100720c */ /* 0x000fda0003f64070 */
[----:B------:R-:W-:Y:S02]  /*d710*/  @!P3 IMAD.IADD R14, R14, 0x1, -R17 ;  /* 0x000000010e0eb824 */ /* 0x000fe400078e0a11 */
[----:B------:R-:W-:-:S03]  /*d720*/  IMAD.U32 R17, RZ, RZ, UR5 ;  /* 0x00000005ff117e24 */ /* 0x000fc6000f8e00ff */
[----:B------:R-:W-:-:S04]  /*d730*/  MOV R16, R14 ;  /* 0x0000000e00107202 */ /* 0x000fc80000000f00 */
[----:B------:R-:W-:Y:S02]  /*d740*/  @!P4 IADD3 R16, -R16, RZ, RZ ;  /* 0x000000ff1010c210 */ /* 0x000fe40007ffe1ff */
        /* <DEDUP_REMOVED lines=14> */
[----:B------:R-:W1:Y:S02]  /*d830*/  LDG.E.128 R20, [R16.64] ;  /* 0x0000002410147981 */ /* 0x000e64000c1e1d00 */
[-C--:B-1----:R-:W-:Y:S02]  /*d840*/  FFMA.FTZ R8, R20, R24.reuse, R8 ;  /* 0x0000001814087223 */ /* 0x082fe40000010008 */
[-C--:B------:R-:W-:Y:S02]  /*d850*/  FFMA.FTZ R9, R21, R24.reuse, R9 ;  /* 0x0000001815097223 */ /* 0x080fe40000010009 */
[-C--:B------:R-:W-:Y:S02]  /*d860*/  FFMA.FTZ R10, R22, R24.reuse, R10 ;  /* 0x00000018160a7223 */ /* 0x080fe4000001000a */
[----:B------:R-:W-:Y:S02]  /*d870*/  FFMA.FTZ R11, R23, R24, R11 ;  /* 0x00000018170b7223 */ /* 0x000fe4000001000b */
.L_x_3830:
[----:B------:R-:W-:Y:S05]  /*d880*/  BSYNC B2 ;  /* 0x0000000000027941 */ /* 0x000fea0003800000 */
.L_x_3829:
[----:B------:R-:W-:Y:S02]  /*d890*/  IADD3 R2, R2, 0x4, RZ ;  /* 0x0000000402027810 */ /* 0x000fe40007ffe0ff */
[----:B------:R-:W-:Y:S01]  /*d8a0*/  IADD3 R19, R19, 0x10, RZ ;  /* 0x0000001013137810 */ /* 0x000fe20007ffe0ff */
[----:B------:R-:W-:Y:S05]  /*d8b0*/  @P0 BRA `(.L_x_3831) ;  /* 0xfffffca000000947 */ /* 0x000fea000383ffff */
.L_x_3828:
[----:B------:R-:W-:Y:S05]  /*d8c0*/  BSYNC B1 ;  /* 0x0000000000017941 */ /* 0x000fea0003800000 */
.L_x_3827:
[----:B------:R-:W-:-:S13]  /*d8d0*/  ISETP.GE.U32.AND P0, PT, R25, 0xc, PT ;  /* 0x0000000c1900780c */ /* 0x000fda0003f06070 */
[----:B------:R-:W-:Y:S05]  /*d8e0*/  @!P0 BRA `(.L_x_3820) ;  /* 0x00000cf000008947 */ /* 0x000fea0003800000 */
[----:B------:R-:W-:Y:S02]  /*d8f0*/  LEA R14, R2, 0x20, 0x2 ;  /* 0x00000020020e7811 */ /* 0x000fe400078e10ff */
[----:B------:R-:W-:-:S05]  /*d900*/  MOV R15, UR45 ;  /* 0x0000002d000f7c02 */ /* 0x000fca0008000f00 */
[----:B------:R-:W-:-:S05]  /*d910*/  IMAD R14, R15, -0x4, R14 ;  /* 0xfffffffc0f0e7824 */ /* 0x000fca00078e020e */
[----:B-1----:R-:W-:Y:S02]  /*d920*/  IADD3 R18, R14, 0x440, RZ ;  /* 0x000004400e127810 */ /* 0x002fe40007ffe0ff */
.L_x_3840:
[C---:B------:R-:W-:Y:S01]  /*d930*/  ISETP.GE.AND P5, PT, R2.reuse, c[0x0][0x1d4], PT ;  /* 0x0000750002007a0c */ /* 0x040fe20003fa6270 */
[----:B------:R-:W-:Y:S01]  /*d940*/  BSSY B1, `(.L_x_3832) ;  /* 0x0000035000017945 */ /* 0x000fe20003800000 */
[C---:B------:R-:W-:Y:S02]  /*d950*/  IADD3 R24, R2.reuse, 0x4, RZ ;  /* 0x0000000402187810 */ /* 0x040fe40007ffe0ff */
[C---:B------:R-:W-:Y:S02]  /*d960*/  IADD3 R25, R2.reuse, 0x8, RZ ;  /* 0x0000000802197810 */ /* 0x040fe40007ffe0ff */
[----:B------:R-:W-:Y:S02]  /*d970*/  IADD3 R26, R2, 0xc, RZ ;  /* 0x0000000c021a7810 */ /* 0x000fe40007ffe0ff */
[----:B------:R-:W-:Y:S02]  /*d980*/  ISETP.GE.AND P0, PT, R24, c[0x0][0x1d4], PT ;  /* 0x0000750018007a0c */ /* 0x000fe40003f06270 */
[----:B------:R-:W-:-:S02]  /*d990*/  ISETP.GE.AND P3, PT, R25, c[0x0][0x1d4], PT ;  /* 0x0000750019007a0c */ /* 0x000fc40003f66270 */
[----:B------:R-:W-:Y:S01]  /*d9a0*/  ISETP.GE.AND P4, PT, R26, c[0x0][0x1d4], PT ;  /* 0x000075001a007a0c */ /* 0x000fe20003f86270 */
[----:B------:R-:W-:Y:S07]  /*d9b0*/  @!P5 BRA `(.L_x_3833) ;  /* 0x000002d00000d947 */ /* 0x000fee0003800000 */
[----:B------:R-:W-:Y:S01]  /*d9c0*/  IABS R17, c[0x0][0x1d4] ;  /* 0x0000750000117a13 */ /* 0x000fe20000000000 */
[----:B------:R-:W-:Y:S01]  /*d9d0*/  ULDC UR5, c[0x0][0x1d4] ;  /* 0x0000750000057ab9 */ /* 0x000fe20000000800 */
[----:B------:R-:W-:Y:S01]  /*d9e0*/  IABS R20, R2 ;  /* 0x0000000200147213 */ /* 0x000fe20000000000 */
[----:B------:R-:W-:Y:S01]  /*d9f0*/  UIMAD UR5, UR47, UR5, URZ ;  /* 0x000000052f0572a4 */ /* 0x000fe2000f8e023f */
[----:B------:R-:W0:Y:S08]  /*da00*/  I2F.RP R16, R17 ;  /* 0x0000001100107306 */ /* 0x000e300000209400 */
[----:B0-----:R-:W0:Y:S02]  /*da10*/  MUFU.RCP R16, R16 ;  /* 0x0000001000107308 */ /* 0x001e240000001000 */
[----:B0-----:R-:W-:-:S06]  /*da20*/  IADD3 R19, R16, 0xffffffe, RZ ;  /* 0x0ffffffe10137810 */ /* 0x001fcc0007ffe0ff */
[----:B------:R-:W0:Y:S02]  /*da30*/  F2I.FTZ.U32.TRUNC.NTZ R15, R19 ;  /* 0x00000013000f7305 */ /* 0x000e24000021f000 */
[----:B0-----:R-:W-:-:S05]  /*da40*/  IADD3 R14, RZ, -R15, RZ ;  /* 0x8000000fff0e7210 */ /* 0x001fca0007ffe0ff */
        /* <DEDUP_REMOVED lines=8> */
[----:B------:R-:W-:Y:S01]  /*dad0*/  @!P5 IMAD.IADD R14, R14, 0x1, -R17 ;  /* 0x000000010e0ed824 */ /* 0x000fe200078e0a11 */
[----:B------:R-:W-:-:S04]  /*dae0*/  ISETP.GE.AND P5, PT, R2, RZ, PT ;  /* 0x000000ff0200720c */ /* 0x000fc80003fa6270 */
[----:B------:R-:W-:-:S13]  /*daf0*/  ISETP.GT.U32.AND P6, PT, R17, R14, PT ;  /* 0x0000000e1100720c */ /* 0x000fda0003fc4070 */
[----:B------:R-:W-:Y:S02]  /*db00*/  @!P6 IADD3 R14, R14, -R17, RZ ;  /* 0x800000110e0ee210 */ /* 0x000fe40007ffe0ff */
[----:B------:R-:W-:Y:S02]  /*db10*/  ISETP.NE.AND P6, PT, RZ, c[0x0][0x1d4], PT ;  /* 0x00007500ff007a0c */ /* 0x000fe40003fc5270 */
[----:B------:R-:W-:Y:S02]  /*db20*/  MOV R16, R14 ;  /* 0x0000000e00107202 */ /* 0x000fe40000000f00 */
[----:B------:R-:W-:-:S03]  /*db30*/  MOV R17, UR5 ;  /* 0x0000000500117c02 */ /* 0x000fc60008000f00 */
[----:B------:R-:W-:-:S06]  /*db40*/  @!P5 IMAD.MOV R16, RZ, RZ, -R16 ;  /* 0x000000ffff10d224 */ /* 0x000fcc00078e0a10 */
        /* <DEDUP_REMOVED lines=14> */
[----:B------:R-:W0:Y:S04]  /*dc30*/  LDS R19, [R18+-0x20] ;  /* 0xffffe00012137984 */ /* 0x000e280000000800 */
[----:B------:R-:W0:Y:S02]  /*dc40*/  LDG.E.128 R20, [R16.64] ;  /* 0x0000002410147981 */ /* 0x000e24000c1e1d00 */
[-C--:B0-----:R-:W-:Y:S02]  /*dc50*/  FFMA.FTZ R8, R20, R19.reuse, R8 ;  /* 0x0000001314087223 */ /* 0x081fe40000010008 */
[----:B------:R-:W-:-:S02]  /*dc60*/  FFMA.FTZ R9, R21, R19, R9 ;  /* 0x0000001315097223 */ /* 0x000fc40000010009 */
[-C--:B------:R-:W-:Y:S02]  /*dc70*/  FFMA.FTZ R10, R22, R19.reuse, R10 ;  /* 0x00000013160a7223 */ /* 0x080fe4000001000a */
[----:B------:R-:W-:Y:S02]  /*dc80*/  FFMA.FTZ R11, R23, R19, R11 ;  /* 0x00000013170b7223 */ /* 0x000fe4000001000b */
.L_x_3833:
[----:B------:R-:W-:Y:S05]  /*dc90*/  BSYNC B1 ;  /* 0x0000000000017941 */ /* 0x000fea0003800000 */
.L_x_3832:
        /* <DEDUP_REMOVED lines=23> */
[----:B------:R-:W-:Y:S02]  /*de10*/  @!P0 IADD3 R14, R14, -R17, RZ ;  /* 0x800000110e0e8210 */ /* 0x000fe40007ffe0ff */
[----:B------:R-:W-:Y:S02]  /*de20*/  MOV R17, UR5 ;  /* 0x0000000500117c02 */ /* 0x000fe40008000f00 */
[----:B------:R-:W-:-:S05]  /*de30*/  MOV R16, R14 ;  /* 0x0000000e00107202 */ /* 0x000fca0000000f00 */
        /* <DEDUP_REMOVED lines=21> */
.L_x_3835:
[----:B------:R-:W-:Y:S05]  /*df90*/  BSYNC B1 ;  /* 0x0000000000017941 */ /* 0x000fea0003800000 */
.L_x_3834:
        /* <DEDUP_REMOVED lines=41> */
[----:B------:R-:W0:Y:S04]  /*e230*/  LDS R19, [R18] ;  /* 0x0000000012137984 */ /* 0x000e280000000800 */
[----:B------:R-:W0:Y:S02]  /*e240*/  LDG.E.128 R20, [R16.64] ;  /* 0x0000002410147981 */ /* 0x000e24000c1e1d00 */
[-C--:B0-----:R-:W-:Y:S02]  /*e250*/  FFMA.FTZ R8, R20, R19.reuse, R8 ;  /* 0x0000001314087223 */ /* 0x081fe40000010008 */
[----:B------:R-:W-:-:S02]  /*e260*/  FFMA.FTZ R9, R21, R19, R9 ;  /* 0x0000001315097223 */ /* 0x000fc40000010009 */
[-C--:B------:R-:W-:Y:S02]  /*e270*/  FFMA.FTZ R10, R22, R19.reuse, R10 ;  /* 0x00000013160a7223 */ /* 0x080fe4000001000a */
[----:B------:R-:W-:Y:S02]  /*e280*/  FFMA.FTZ R11, R23, R19, R11 ;  /* 0x00000013170b7223 */ /* 0x000fe4000001000b */
.L_x_3837:
[----:B------:R-:W-:Y:S05]  /*e290*/  BSYNC B1 ;  /* 0x0000000000017941 */ /* 0x000fea0003800000 */
.L_x_3836:
        /* <DEDUP_REMOVED lines=41> */
[----:B------:R-:W0:Y:S04]  /*e530*/  LDS R19, [R18+0x10] ;  /* 0x0000100012137984 */ /* 0x000e280000000800 */
[----:B------:R-:W0:Y:S02]  /*e540*/  LDG.E.128 R20, [R16.64] ;  /* 0x0000002410147981 */ /* 0x000e24000c1e1d00 */
[-C--:B0-----:R-:W-:Y:S02]  /*e550*/  FFMA.FTZ R8, R20, R19.reuse, R8 ;  /* 0x0000001314087223 */ /* 0x081fe40000010008 */
[----:B------:R-:W-:-:S02]  /*e560*/  FFMA.FTZ R9, R21, R19, R9 ;  /* 0x0000001315097223 */ /* 0x000fc40000010009 */
[-C--:B------:R-:W-:Y:S02]  /*e570*/  FFMA.FTZ R10, R22, R19.reuse, R10 ;  /* 0x00000013160a7223 */ /* 0x080fe4000001000a */
[----:B------:R-:W-:Y:S02]  /*e580*/  FFMA.FTZ R11, R23, R19, R11 ;  /* 0x00000013170b7223 */ /* 0x000fe4000001000b */
.L_x_3839:
[----:B------:R-:W-:Y:S05]  /*e590*/  BSYNC B1 ;  /* 0x0000000000017941 */ /* 0x000fea0003800000 */
.L_x_3838:
[----:B------:R-:W-:Y:S02]  /*e5a0*/  IADD3 R2, R2, 0x10, RZ ;  /* 0x0000001002027810 */ /* 0x000fe40007ffe0ff */
[----:B------:R-:W-:Y:S02]  /*e5b0*/  IADD3 R18, R18, 0x40, RZ ;  /* 0x0000004012127810 */ /* 0x000fe40007ffe0ff */
[----:B------:R-:W-:-:S13]  /*e5c0*/  ISETP.GE.AND P0, PT, R2, UR42, PT ;  /* 0x0000002a02007c0c */ /* 0x000fda000bf06270 */
[----:B------:R-:W-:Y:S05]  /*e5d0*/  @!P0 BRA `(.L_x_3840) ;  /* 0xfffff35000008947 */ /* 0x000fea000383ffff */
.L_x_3820:
[----:B0-----:R-:W-:Y:S05]  /*e5e0*/  BSYNC B0 ;  /* 0x0000000000007941 */ /* 0x001fea0003800000 */
.L_x_3819:
[----:B------:R-:W0:Y:S01]  /*e5f0*/  S2R R2, SR_TID.X ;  /* 0x0000000000027919 */ /* 0x000e220000002100 */
[----:B------:R-:W-:Y:S01]  /*e600*/  BSSY B0, `(.L_x_3841) ;  /* 0x000003d000007945 */ /* 0x000fe20003800000 */
[----:B0-----:R-:W-:-:S04]  /*e610*/  IADD3 R2, R2, 0x3f, RZ ;  /* 0x0000003f02027810 */ /* 0x001fc80007ffe0ff */
[----:B------:R-:W-:Y:S01]  /*e620*/  ISETP.GT.U32.OR P0, PT, R2, 0x7e, P2 ;  /* 0x0000007e0200780c */ /* 0x000fe20001704470 */
[----:B------:R-:W-:Y:S07]  /*e630*/  @P1 BRA `(.L_x_3842) ;  /* 0x0000039000001947 */ /* 0x000fee0003800000 */
[----:B------:R-:W-:Y:S01]  /*e640*/  MOV R2, c[0x0][0x258] ;  /* 0x0000960000027a02 */ /* 0x000fe20000000f00 */
[----:B------:R-:W-:Y:S01]  /*e650*/  ULDC.64 UR6, c[0x0][0x240] ;  /* 0x0000900000067ab9 */ /* 0x000fe20000000a00 */
[----:B------:R-:W-:Y:S02]  /*e660*/  IADD3 R12, R0, UR44, RZ ;  /* 0x0000002c000c7c10 */ /* 0x000fe4000fffe0ff */
[----:B------:R-:W-:Y:S01]  /*e670*/  ISETP.NE.AND P3, PT, R2, 0x2, PT ;  /* 0x000000020200780c */ /* 0x000fe20003f65270 */
[----:B------:R-:W-:-:S12]  /*e680*/  UISETP.NE.U32.AND UP0, UPT, URZ, UR6, UPT ;  /* 0x000000063f00728c */ /* 0x000fd8000bf05070 */
[----:B------:R-:W-:-:S04]  /*e690*/  @!P3 IADD3 R14, P1, R12, c[0x0][0x188], RZ ;  /* 0x000062000c0eba10 */ /* 0x000fc80007f3e0ff */
[----:B------:R-:W-:Y:S01]  /*e6a0*/  @!P3 LEA.HI.X.SX32 R15, R12, c[0x0][0x18c], 0x1, P1 ;  /* 0x000063000c0fba11 */ /* 0x000fe200008f0eff */
[----:B------:R-:W-:-:S04]  /*e6b0*/  UISETP.NE.AND.EX UP0, UPT, URZ, UR7, UPT, UP0 ;  /* 0x000000073f00728c */ /* 0x000fc8000bf05300 */
[----:B------:R0:W3:Y:S01]  /*e6c0*/  @!P3 LDG.E R2, [R14.64] ;  /* 0x000000240e02b981 */ /* 0x0000e2000c1e1900 */
[----:B------:R-:W-:Y:S01]  /*e6d0*/  ULDC UR5, c[0x0][0x1d8] ;  /* 0x0000760000057ab9 */ /* 0x000fe20000000800 */
[----:B------:R-:W-:Y:S01]  /*e6e0*/  PLOP3.LUT P4, PT, PT, PT, UP0, 0x80, 0x0 ;  /* 0x000000000000781c */ /* 0x000fe20003f8f008 */
[----:B-1----:R-:W-:Y:S01]  /*e6f0*/  IMAD.MOV.U32 R19, RZ, RZ, 0x4 ;  /* 0x00000004ff137424 */ /* 0x002fe200078e00ff */
[----:B------:R-:W-:Y:S02]  /*e700*/  MOV R17, UR39 ;  /* 0x0000002700117c02 */ /* 0x000fe40008000f00 */
[----:B------:R-:W-:Y:S01]  /*e710*/  MOV R16, UR38 ;  /* 0x0000002600107c02 */ /* 0x000fe20008000f00 */
[----:B------:R-:W-:Y:S01]  /*e720*/  @UP0 UIMAD UR5, UR40, UR5, UR48 ;  /* 0x00000005280502a4 */ /* 0x000fe2000f8e0230 */
[----:B------:R-:W-:-:S03]  /*e730*/  @P3 IMAD.WIDE R12, R12, R19, c[0x0][0x188] ;  /* 0x000062000c0c3625 */ /* 0x000fc600078e0213 */
[----:B----4-:R3:W4:Y:S02]  /*e740*/  @!P3 LDG.E R17, [R16.64+0x4] ;  /* 0x000004241011b981 */ /* 0x010724000c1e1900 */
[----:B------:R-:W-:Y:S02]  /*e750*/  IMAD.U32 R21, RZ, RZ, UR5 ;  /* 0x00000005ff157e24 */ /* 0x000fe4000f8e00ff */
[----:B--2---:R1:W2:Y:S02]  /*e760*/  @P3 LDG.E.128 R24, [R12.64] ;  /* 0x000000240c183981 */ /* 0x0042a4000c1e1d00 */
[----:B0-----:R-:W-:-:S04]  /*e770*/  @P4 IMAD R14, R21, 0xa0, R0 ;  /* 0x000000a0150e4824 */ /* 0x001fc800078e0200 */
[----:B------:R-:W-:-:S05]  /*e780*/  @P4 IMAD.WIDE R14, R14, R19, c[0x0][0x238] ;  /* 0x00008e000e0e4625 */ /* 0x000fca00078e0213 */
[----:B------:R0:W2:Y:S01]  /*e790*/  @P4 LDG.E.128 R28, [R14.64] ;  /* 0x000000240e1c4981 */ /* 0x0000a2000c1e1d00 */
[----:B------:R-:W-:Y:S01]  /*e7a0*/  MOV R21, UR4 ;  /* 0x0000000400157c02 */ /* 0x000fe20008000f00 */
[----:B------:R-:W-:-:S04]  /*e7b0*/  UIMAD UR5, UR43, 0xa0, URZ ;  /* 0x000000a02b0578a4 */ /* 0x000fc8000f8e023f */
[----:B-1----:R-:W-:Y:S02]  /*e7c0*/  IMAD R12, R21, 0xa0, R0 ;  /* 0x000000a0150c7824 */ /* 0x002fe400078e0200 */
[----:B------:R-:W-:-:S03]  /*e7d0*/  MOV R22, UR5 ;  /* 0x0000000500167c02 */ /* 0x000fc60008000f00 */
[----:B------:R-:W-:Y:S02]  /*e7e0*/  SHF.R.S32.HI R13, RZ, 0x1f, R12 ;  /* 0x0000001fff0d7819 */ /* 0x000fe4000001140c */
[----:B0-----:R-:W-:-:S04]  /*e7f0*/  IADD3 R14, P1, R12, UR5, RZ ;  /* 0x000000050c0e7c10 */ /* 0x001fc8000ff3e0ff */
[----:B------:R-:W-:Y:S02]  /*e800*/  LEA.HI.X.SX32 R13, R22, R13, 0x1, P1 ;  /* 0x0000000d160d7211 */ /* 0x000fe400008f0eff */
[----:B------:R-:W-:-:S04]  /*e810*/  LEA R12, P1, R14, c[0x0][0x1a0], 0x2 ;  /* 0x000068000e0c7a11 */ /* 0x000fc800078210ff */
[----:B------:R-:W-:Y:S02]  /*e820*/  LEA.HI.X R13, R14, c[0x0][0x1a4], R13, 0x2, P1 ;  /* 0x000069000e0d7a11 */ /* 0x000fe400008f140d */
[----:B---3--:R-:W-:Y:S02]  /*e830*/  @!P3 PRMT R16, R2, 0x9910, RZ ;  /* 0x000099100210b816 */ /* 0x008fe400000000ff */
[--C-:B------:R-:W-:Y:S02]  /*e840*/  @!P3 SHF.R.U32.HI R18, RZ, 0x10, R2.reuse ;  /* 0x00000010ff12b819 */ /* 0x100fe40000011602 */
[----:B------:R-:W-:Y:S02]  /*e850*/  @!P3 SHF.R.U32.HI R19, RZ, 0x18, R2 ;  /* 0x00000018ff13b819 */ /* 0x000fe40000011602 */
[----:B------:R-:W-:Y:S01]  /*e860*/  @!P3 SHF.R.S32.HI R16, RZ, 0x8, R16 ;  /* 0x00000008ff10b819 */ /* 0x000fe20000011410 */
[----:B------:R0:W4:Y:S08]  /*e870*/  @!P3 I2F.S8 R20, R2 ;  /* 0x000000020014b306 */ /* 0x0001300000001400 */
[----:B------:R-:W1:Y:S01]  /*e880*/  @!P3 I2F.S8 R18, R18 ;  /* 0x000000120012b306 */ /* 0x000e620000001400 */
[----:B0-----:R-:W0:Y:S07]  /*e890*/  LDS R2, [UR9] ;  /* 0x00000009ff027984 */ /* 0x001e2e0008000800 */
[----:B------:R-:W3:Y:S08]  /*e8a0*/  @!P3 I2F.S8 R19, R19 ;  /* 0x000000130013b306 */ /* 0x000ef00000001400 */
[----:B------:R-:W2:Y:S01]  /*e8b0*/  @!P3 I2F.S16 R16, R16 ;  /* 0x000000100010b306 */ /* 0x000ea20000101400 */
[----:B----4-:R-:W-:-:S02]  /*e8c0*/  @!P3 FMUL.FTZ R24, R20, R17 ;  /* 0x000000111418b220 */ /* 0x010fc40000410000 */
[-C--:B-1----:R-:W-:Y:S02]  /*e8d0*/  @!P3 FMUL.FTZ R26, R18, R17.reuse ;  /* 0x00000011121ab220 */ /* 0x082fe40000410000 */
[-C--:B---3--:R-:W-:Y:S02]  /*e8e0*/  @!P3 FMUL.FTZ R27, R19, R17.reuse ;  /* 0x00000011131bb220 */ /* 0x088fe40000410000 */
[----:B--2--5:R-:W-:Y:S02]  /*e8f0*/  FADD.FTZ R4, R24, R4 ;  /* 0x0000000418047221 */ /* 0x024fe40000010000 */
[----:B------:R-:W-:Y:S02]  /*e900*/  FADD.FTZ R6, R26, R6 ;  /* 0x000000061a067221 */ /* 0x000fe40000010000 */
[----:B------:R-:W-:Y:S02]  /*e910*/  @!P3 FMUL.FTZ R25, R16, R17 ;  /* 0x000000111019b220 */ /* 0x000fe40000410000 */
[----:B------:R-:W-:-:S02]  /*e920*/  FADD.FTZ R7, R27, R7 ;  /* 0x000000071b077221 */ /* 0x000fc40000010000 */
[----:B------:R-:W-:Y:S02]  /*e930*/  FADD.FTZ R5, R25, R5 ;  /* 0x0000000519057221 */ /* 0x000fe40000010000 */
[----:B------:R-:W-:Y:S02]  /*e940*/  @P4 FMUL.FTZ R4, R4, R28 ;  /* 0x0000001c04044220 */ /* 0x000fe40000410000 */
[----:B------:R-:W-:Y:S02]  /*e950*/  @P4 FMUL.FTZ R6, R6, R30 ;  /* 0x0000001e06064220 */ /* 0x000fe40000410000 */
[----:B------:R-:W-:Y:S02]  /*e960*/  @P4 FMUL.FTZ R7, R7, R31 ;  /* 0x0000001f07074220 */ /* 0x000fe40000410000 */
[----:B------:R-:W-:-:S05]  /*e970*/  @P4 FMUL.FTZ R5, R5, R29 ;  /* 0x0000001d05054220 */ /* 0x000fca0000410000 */
[----:B------:R1:W-:Y:S01]  /*e980*/  STG.E.128 [R12.64], R4 ;  /* 0x000000040c007986 */ /* 0x0003e2000c101d24 */
[C---:B0-----:R-:W-:Y:S02]  /*e990*/  FFMA.FTZ R8, R2.reuse, R4, R8 ;  /* 0x0000000402087223 */ /* 0x041fe40000010008 */
[C---:B------:R-:W-:Y:S02]  /*e9a0*/  FFMA.FTZ R10, R2.reuse, R6, R10 ;  /* 0x00000006020a7223 */ /* 0x040fe4000001000a */
[C---:B------:R-:W-:Y:S02]  /*e9b0*/  FFMA.FTZ R11, R2.reuse, R7, R11 ;  /* 0x00000007020b7223 */ /* 0x040fe4000001000b */
[----:B------:R-:W-:Y:S02]  /*e9c0*/  FFMA.FTZ R9, R2, R5, R9 ;  /* 0x0000000502097223 */ /* 0x000fe40000010009 */
.L_x_3842:
[----:B------:R-:W-:Y:S05]  /*e9d0*/  BSYNC B0 ;  /* 0x0000000000007941 */ /* 0x000fea0003800000 */
.L_x_3841:
[----:B------:R-:W-:Y:S06]  /*e9e0*/  BAR.SYNC.DEFER_BLOCKING 0x0 ;  /* 0x0000000000007b1d */ /* 0x000fec0000010000 */
[----:B------:R-:W-:Y:S05]  /*e9f0*/  @P2 BRA `(.L_x_3843) ;  /* 0x0000019000002947 */ /* 0x000fea0003800000 */
[----:B-1----:R-:W0:Y:S01]  /*ea00*/  S2R R12, SR_TID.X ;  /* 0x00000000000c7919 */ /* 0x002e220000002100 */
[----:B------:R-:W-:Y:S01]  /*ea10*/  IMAD R3, R3, 0xa0, R0 ;  /* 0x000000a003037824 */ /* 0x000fe200078e0200 */
[----:B------:R-:W-:Y:S01]  /*ea20*/  WARPSYNC 0xffffffff ;  /* 0xffffffff00007948 */ /* 0x000fe20003800000 */
[----:B0-----:R-:W-:-:S02]  /*ea30*/  LOP3.LUT R2, R12, 0xffffff80, RZ, 0xc0, !PT ;  /* 0xffffff800c027812 */ /* 0x001fc400078ec0ff */
[----:B------:R-:W-:Y:S02]  /*ea40*/  ISETP.GT.AND P2, PT, R12, 0x7f, PT ;  /* 0x0000007f0c00780c */ /* 0x000fe40003f44270 */
[----:B------:R-:W-:Y:S02]  /*ea50*/  ISETP.NE.AND P1, PT, R2, 0x80, PT ;  /* 0x000000800200780c */ /* 0x000fe40003f25270 */
[C---:B------:R-:W-:Y:S02]  /*ea60*/  LOP3.LUT R2, R12.reuse, 0xffffffc0, RZ, 0xc0, !PT ;  /* 0xffffffc00c027812 */ /* 0x040fe400078ec0ff */
[----:B------:R-:W-:-:S09]  /*ea70*/  ISETP.GT.AND P3, PT, R12, 0x3f, PT ;  /* 0x0000003f0c00780c */ /* 0x000fd20003f64270 */
[----:B------:R-:W-:Y:S04]  /*ea80*/  @!P1 STS.128 [R3.X4+-0xc0], R8 ;  /* 0xffff400803009388 */ /* 0x000fe80000004c00 */
[----:B------:R-:W-:Y:S01]  /*ea90*/  BAR.SYNC.DEFER_BLOCKING 0x0 ;  /* 0x0000000000007b1d */ /* 0x000fe20000010000 */
[----:B------:R-:W-:-:S05]  /*eaa0*/  ISETP.NE.AND P1, PT, R2, 0x40, PT ;  /* 0x000000400200780c */ /* 0x000fca0003f25270 */
[----:B-----5:R-:W0:Y:S02]  /*eab0*/  @!P2 LDS.128 R4, [R3.X4+0x440] ;  /* 0x000440000304a984 */ /* 0x020e240000004c00 */
        /* <DEDUP_REMOVED lines=13> */
.L_x_3843:
[----:B------:R-:W-:Y:S05]  /*eb90*/  @P0 EXIT ;  /* 0x000000000000094d */ /* 0x000fea0003800000 */
[----:B------:R-:W-:Y:S01]  /*eba0*/  IMAD.MOV.U32 R2, RZ, RZ, c[0x0][0x258] ;  /* 0x00009600ff027624 */ /* 0x000fe200078e00ff */
[----:B-1---5:R-:W-:-:S04]  /*ebb0*/  MOV R5, UR49 ;  /* 0x0000003100057c02 */ /* 0x022fc80008000f00 */
        /* <DEDUP_REMOVED lines=8> */
[----:B------:R-:W3:Y:S01]  /*ec40*/  LDG.E R2, [R2.64] ;  /* 0x0000002402027981 */ /* 0x000ee2000c1e1900 */
[----:B------:R-:W-:-:S05]  /*ec50*/  MOV R7, UR49 ;  /* 0x0000003100077c02 */ /* 0x000fca0008000f00 */
        /* <DEDUP_REMOVED lines=18> */
[----:B0-----:R-:W-:-:S04]  /*ed80*/  PRMT R5, R11, 0x8880, RZ ;  /* 0x000088800b057816 */ /* 0x001fc800000000ff */
[----:B------:R-:W-:Y:S02]  /*ed90*/  PRMT R4, R5, 0x7710, RZ ;  /* 0x0000771005047816 */ /* 0x000fe400000000ff */
[----:B------:R-:W-:Y:S02]  /*eda0*/  PRMT R5, R0, 0x7054, R3 ;  /* 0x0000705400057816 */ /* 0x000fe40000000003 */
[----:B------:R-:W-:Y:S02]  /*edb0*/  LEA.HI.X.SX32 R3, R6, c[0x0][0x164], 0x1, P0 ;  /* 0x0000590006037a11 */ /* 0x000fe400000f0eff */
[----:B------:R-:W-:-:S05]  /*edc0*/  PRMT R5, R4, 0x654, R5 ;  /* 0x0000065404057816 */ /* 0x000fca0000000005 */
[----:B------:R-:W-:Y:S01]  /*edd0*/  STG.E [R2.64], R5 ;  /* 0x0000000502007986 */ /* 0x000fe2000c101924 */
[----:B------:R-:W-:Y:S05]  /*ede0*/  EXIT ;  /* 0x000000000000794d */ /* 0x000fea0003800000 */
.L_x_3844:
        /* <DEDUP_REMOVED lines=9> */
.L_x_4344:


//--------------------- .text._ZN4mmha33masked_multihead_attention_kernelIfLi160ELi256ELi2ELi64ELi128ELb0ELb1EEEv26Multihead_attention_paramsIT_XT5_EE --------------------------
	.section	.text._ZN4mmha33masked_multihead_attention_kernelIfLi160ELi256ELi2ELi64ELi128ELb0ELb1EEEv26Multihead_attention_paramsIT_XT5_EE,"ax",@progbits
	.sectioninfo	@"SHI_REGISTERS=255"
	.align	128
        .global         _ZN4mmha33masked_multihead_attention_kernelIfLi160ELi256ELi2ELi64ELi128ELb0ELb1EEEv26Multihead_attention_paramsIT_XT5_EE
        .type           _ZN4mmha33masked_multihead_attention_kernelIfLi160ELi256ELi2ELi64ELi128ELb0ELb1EEEv26Multihead_attention_paramsIT_XT5_EE,@function
        .size           _ZN4mmha33masked_multihead_attention_kernelIfLi160ELi256ELi2ELi64ELi128ELb0ELb1EEEv26Multihead_attention_paramsIT_XT5_EE,(.L_x_4322 - _ZN4mmha33masked_multihead_attention_kernelIfLi160ELi256ELi2ELi64ELi128ELb0ELb1EEEv26Multihead_attention_paramsIT_XT5_EE)
        .other          _ZN4mmha33masked_multihead_attention_kernelIfLi160ELi256ELi2ELi64ELi128ELb0ELb1EEEv26Multihead_attention_paramsIT_XT5_EE,@"STO_CUDA_ENTRY STV_DEFAULT"
_ZN4mmha33masked_multihead_attention_kernelIfLi160ELi256ELi2ELi64ELi128ELb0ELb1EEEv26Multihead_attention_paramsIT_XT5_EE:
.text._ZN4mmha33masked_multihead_attention_kernelIfLi160ELi256ELi2ELi64ELi128ELb0ELb1EEEv26Multihead_attention_paramsIT_XT5_EE:
        /* <DEDUP_REMOVED lines=15> */
.L_x_3845:
        /* <DEDUP_REMOVED lines=10> */
[----:B--2---:R-:W0:Y:S01]  /*0190*/  I2F.RP R0, UR8 ;  /* 0x0000000800007d06 */ /* 0x004e220008209400 */
        /* <DEDUP_REMOVED lines=90> */
[----:B0-----:R-:W-:-:S05]  /*0740*/  IMAD.MOV.U32 R2, RZ, RZ, c[0x0][0x258] ;  /* 0x00009600ff027624 */ /* 0x001fca00078e00ff */
[----:B------:R-:W-:-:S13]  /*0750*/  ISETP.NE.AND P0, PT, R2, 0x2, PT ;  /* 0x000000020200780c */ /* 0x000fda0003f05270 */
[----:B------:R-:W-:-:S04]  /*0760*/  @!P0 IADD3 R6, P1, R0, c[0x0][0x168], RZ ;  /* 0x00005a0000068a10 */ /* 0x000fc80007f3e0ff */
[----:B------:R-:W-:-:S05]  /*0770*/  @!P0 LEA.HI.X.SX32 R7, R0, c[0x0][0x16c], 0x1, P1 ;  /* 0x00005b0000078a11 */ /* 0x000fca00008f0eff */
[----:B------:R-:W2:Y:S01]  /*0780*/  @!P0 LDG.E R6, [R6.64] ;  /* 0x0000002406068981 */ /* 0x000ea2000c1e1900 */
[----:B------:R-:W-:Y:S02]  /*0790*/  @P0 IMAD.MOV.U32 R5, RZ, RZ, 0x4 ;  /* 0x00000004ff050424 */ /* 0x000fe400078e00ff */
        /* <DEDUP_REMOVED lines=17> */
.L_x_3847:
[----:B0-----:R-:W-:Y:S05]  /*08b0*/  BSYNC B0 ;  /* 0x0000000000007941 */ /* 0x001fea0003800000 */
.L_x_3846:
[----:B------:R-:W-:Y:S01]  /*08c0*/  IMAD.MOV.U32 R2, RZ, RZ, c[0x0][0x258] ;  /* 0x00009600ff027624 */ /* 0x000fe200078e00ff */
[----:B------:R-:W-:Y:S01]  /*08d0*/  ULDC.64 UR38, c[0x2][0x0] ;  /* 0x0080000000267ab9 */ /* 0x000fe20000000a00 */
[----:B------:R-:W-:Y:S01]  /*08e0*/  BSSY B0, `(.L_x_3848) ;  /* 0x0000021000007945 */ /* 0x000fe20003800000 */
[----:B------:R-:W-:Y:S02]  /*08f0*/  ULDC.64 UR4, c[0x0][0x248] ;  /* 0x0000920000047ab9 */ /* 0x000fe40000000a00 */
        /* <DEDUP_REMOVED lines=13> */
.L_x_3849:
[----:B------:R-:W-:-:S04]  /*09d0*/  IADD3 R2, P0, R0, c[0x0][0x178], RZ ;  /* 0x00005e0000027a10 */ /* 0x000fc80007f1e0ff */
[----:B------:R-:W-:-:S05]  /*09e0*/  LEA.HI.X.SX32 R3, R0, c[0x0][0x17c], 0x1, P0 ;  /* 0x00005f0000037a11 */ /* 0x000fca00000f0eff */
[----:B------:R-:W2:Y:S01]  /*09f0*/  LDG.E R2, [R2.64] ;  /* 0x0000002402027981 */ /* 0x000ea2000c1e1900 */
[----:B------:R-:W-:Y:S02]  /*0a00*/  IMAD.U32 R4, RZ, RZ, UR38 ;  /* 0x00000026ff047e24 */ /* 0x000fe4000f8e00ff */
        /* <DEDUP_REMOVED lines=14> */
.L_x_3850:
[----:B------:R-:W-:Y:S05]  /*0af0*/  BSYNC B0 ;  /* 0x0000000000007941 */ /* 0x000fea0003800000 */
.L_x_3848:
        /* <DEDUP_REMOVED lines=8> */
[----:B-1----:R-:W-:Y:S01]  /*0b80*/  IMAD.U32 R9, RZ, RZ, UR40 ;  /* 0x00000028ff097e24 */ /* 0x002fe2000f8e00ff */
[----:B------:R-:W-:Y:S01]  /*0b90*/  ISETP.EQ.U32.AND P2, PT, RZ, c[0x0][0x180], PT ;  /* 0x00006000ff007a0c */ /* 0x000fe20003f42070 */
[----:B------:R-:W-:Y:S01]  /*0ba0*/  ULDC.64 UR4, c[0x0][0x1f8] ;  /* 0x00007e0000047ab9 */ /* 0x000fe20000000a00 */
[----:B------:R-:W-:Y:S01]  /*0bb0*/  ISETP.EQ.OR.EX P1, PT, RZ, c[0x0][0x244], P3, P1 ;  /* 0x00009100ff007a0c */ /* 0x000fe20001f22710 */
[----:B------:R-:W-:Y:S01]  /*0bc0*/  CS2R R28, SRZ ;  /* 0x00000000001c7805 */ /* 0x000fe2000001ff00 */
[----:B------:R-:W-:Y:S01]  /*0bd0*/  PLOP3.LUT P3, PT, PT, PT, UP0, 0x80, 0x0 ;  /* 0x000000000000781c */ /* 0x000fe20003f6f008 */
[----:B------:R-:W-:Y:S01]  /*0be0*/  CS2R R30, SRZ ;  /* 0x00000000001e7805 */ /* 0x000fe2000001ff00 */
[----:B------:R-:W-:-:S02]  /*0bf0*/  ISETP.EQ.OR.EX P0, PT, RZ, c[0x0][0x174], P4, P0 ;  /* 0x00005d00ff007a0c */ /* 0x000fc40002702700 */
[----:B------:R-:W-:Y:S01]  /*0c00*/  @UP0 UMOV UR6, 0x4 ;  /* 0x0000000400060882 */ /* 0x000fe20000000000 */
[----:B------:R-:W-:Y:S01]  /*0c10*/  ISETP.EQ.OR.EX P2, PT, RZ, c[0x0][0x184], P4, P2 ;  /* 0x00006100ff007a0c */ /* 0x000fe20002742720 */
[----:B------:R-:W-:-:S05]  /*0c20*/  @UP0 UIMAD.WIDE UR4, UR47, UR6, UR4 ;  /* 0x000000062f0402a5 */ /* 0x000fca000f8e0204 */
[----:B------:R-:W-:Y:S02]  /*0c30*/  @!P1 IMAD R9, R9, R0, UR48 ;  /* 0x0000003009099e24 */ /* 0x000fe4000f8e0200 */
[----:B------:R-:W-:Y:S02]  /*0c40*/  IMAD.U32 R6, RZ, RZ, UR4 ;  /* 0x00000004ff067e24 */ /* 0x000fe4000f8e00ff */
[----:B------:R-:W-:Y:S02]  /*0c50*/  IMAD.U32 R7, RZ, RZ, UR5 ;  /* 0x00000005ff077e24 */ /* 0x000fe4000f8e00ff */
[----:B0-----:R-:W-:-:S03]  /*0c60*/  @!P0 IMAD.MOV.U32 R3, RZ, RZ, 0x4 ;  /* 0x00000004ff038424 */ /* 0x001fc600078e00ff */
[----:B------:R0:W2:Y:S01]  /*0c70*/  @P3 LDG.E R0, [R6.64] ;  /* 0x0000002406003981 */ /* 0x0000a2000c1e1900 */
[----:B------:R-:W-:Y:S01]  /*0c80*/  @!P2 IMAD.MOV.U32 R5, RZ, RZ, 0x4 ;  /* 0x00000004ff05a424 */ /* 0x000fe200078e00ff */
[----:B------:R-:W-:Y:S01]  /*0c90*/  CS2R R12, SRZ ;  /* 0x00000000000c7805 */ /* 0x000fe2000001ff00 */
[----:B------:R-:W-:Y:S01]  /*0ca0*/  @!P0 IMAD.WIDE R2, R8, R3, c[0x0][0x170] ;  /* 0x00005c0008028625 */ /* 0x000fe200078e0203 */
[----:B------:R-:W-:-:S03]  /*0cb0*/  CS2R R14, SRZ ;  /* 0x00000000000e7805 */ /* 0x000fc6000001ff00 */
[----:B------:R-:W-:Y:S01]  /*0cc0*/  @!P2 IMAD.WIDE R4, R8, R5, c[0x0][0x180] ;  /* 0x000060000804a625 */ /* 0x000fe200078e0205 */
[----:B------:R-:W3:Y:S03]  /*0cd0*/  @!P0 LDG.E.128 R28, [R2.64] ;  /* 0x00000024021c8981 */ /* 0x000ee6000c1e1d00 */
[----:B------:R-:W-:Y:S01]  /*0ce0*/  @!P1 IMAD.MOV.U32 R8, RZ, RZ, 0x4 ;  /* 0x00000004ff089424 */ /* 0x000fe200078e00ff */
[----:B------:R-:W4:Y:S01]  /*0cf0*/  @!P2 LDG.E.128 R12, [R4.64] ;  /* 0x00000024040ca981 */ /* 0x000f22000c1e1d00 */
[----:B------:R-:W-:-:S04]  /*0d00*/  @!P1 IMAD R9, R9, 0xa0, R22 ;  /* 0x000000a009099824 */ /* 0x000fc800078e0216 */
        /* <DEDUP_REMOVED lines=80> */
.L_x_3853:
        /* <DEDUP_REMOVED lines=21> */
[----:B------:R-:W-:Y:S02]  /*1360*/  BSSY B1, `(.L_x_3856) ;  /* 0x0000037000017945 */ /* 0x000fe40003800000 */
[--C-:B------:R-:W-:Y:S01]  /*1370*/  IMAD R20, R23, 0x4, R15.reuse ;  /* 0x0000000417147824 */ /* 0x100fe200078e020f */
[----:B------:R0:W2:Y:S01]  /*1380*/  LDS R18, [R3.X4+0x424] ;  /* 0x0004240003127984 */ /* 0x0000a20000004800 */
[C---:B------:R-:W-:Y:S02]  /*1390*/  IMAD R21, R4.reuse, 0x4, R15 ;  /* 0x0000000404157824 */ /* 0x040fe400078e020f */
[----:B------:R-:W-:Y:S01]  /*13a0*/  IMAD R28, R4, 0x4, R20 ;  /* 0x00000004041c7824 */ /* 0x000fe200078e0214 */
[----:B------:R0:W3:Y:S01]  /*13b0*/  LDS R17, [R20] ;  /* 0x0000000014117984 */ /* 0x0000e20000000800 */
[----:B------:R-:W-:-:S03]  /*13c0*/  IMAD.SHL.U32 R0, R0, 0x2, RZ ;  /* 0x0000000200007824 */ /* 0x000fc600078e00ff */
[----:B------:R0:W4:Y:S02]  /*13d0*/  LDS R19, [R20+0x4] ;  /* 0x0000040014137984 */ /* 0x0001240000000800 */
[----:B------:R-:W-:Y:S02]  /*13e0*/  LOP3.LUT R6, R0, 0xfffffffc, RZ, 0xc0, !PT ;  /* 0xfffffffc00067812 */ /* 0x000fe400078ec0ff */
[----:B------:R0:W0:Y:S02]  /*13f0*/  LDS R24, [R21] ;  /* 0x0000000015187984 */ /* 0x0000240000000800 */
[----:B------:R-:W-:Y:S02]  /*1400*/  ISETP.GE.AND P0, PT, R6, c[0x0][0x1e0], PT ;  /* 0x0000780006007a0c */ /* 0x000fe40003f06270 */
[----:B------:R0:W0:Y:S04]  /*1410*/  LDS R26, [R21+0x4] ;  /* 0x00000400151a7984 */ /* 0x0000280000000800 */
[----:B------:R0:W0:Y:S04]  /*1420*/  LDS R25, [R28] ;  /* 0x000000001c197984 */ /* 0x0000280000000800 */
[----:B------:R0:W0:Y:S03]  /*1430*/  LDS R27, [R28+0x4] ;  /* 0x000004001c1b7984 */ /* 0x0000260000000800 */
        /* <DEDUP_REMOVED lines=41> */
.L_x_3857:
[----:B------:R-:W-:Y:S05]  /*16d0*/  BSYNC B1 ;  /* 0x0000000000017941 */ /* 0x000fea0003800000 */
.L_x_3856:
        /* <DEDUP_REMOVED lines=8> */
.L_x_3855:
[----:B------:R-:W-:Y:S05]  /*1760*/  BSYNC B0 ;  /* 0x0000000000007941 */ /* 0x000fea0003800000 */
.L_x_3854:
[----:B------:R-:W-:Y:S06]  /*1770*/  BAR.SYNC.DEFER_BLOCKING 0x0 ;  /* 0x0000000000007b1d */ /* 0x000fec0000010000 */
[----:B0-----:R0:W1:Y:S04]  /*1780*/  @P6 LDS.128 R16, [R13] ;  /* 0x000000000d106984 */ /* 0x0010680000000c00 */
[----:B------:R0:W2:Y:S04]  /*1790*/  @P6 LDS.128 R24, [R14] ;  /* 0x000000000e186984 */ /* 0x0000a80000000c00 */
[----:B------:R-:W-:Y:S06]  /*17a0*/  BAR.SYNC.DEFER_BLOCKING 0x0 ;  /* 0x0000000000007b1d */ /* 0x000fec0000010000 */
[----:B------:R-:W-:Y:S05]  /*17b0*/  BRA `(.L_x_3852) ;  /* 0x000002c000007947 */ /* 0x000fea0003800000 */
.L_x_3851:
        /* <DEDUP_REMOVED lines=39> */
[-C--:B------:R-:W-:Y:S02]  /*1a30*/  FFMA.FTZ R17, R17, R2.reuse, R0 ;  /* 0x0000000211117223 */ /* 0x080fe40000010000 */
[----:B------:R-:W-:Y:S02]  /*1a40*/  FFMA.FTZ R25, R25, R2, R3 ;  /* 0x0000000219197223 */ /* 0x000fe40000010003 */
[----:B------:R-:W-:Y:S02]  /*1a50*/  IMAD.MOV.U32 R18, RZ, RZ, R4 ;  /* 0x000000ffff127224 */ /* 0x000fe400078e0004 */
[----:B------:R-:W-:Y:S02]  /*1a60*/  IMAD.MOV.U32 R16, RZ, RZ, R5 ;  /* 0x000000ffff107224 */ /* 0x000fe400078e0005 */
.L_x_3858:
[----:B------:R-:W-:Y:S05]  /*1a70*/  BSYNC B0 ;  /* 0x0000000000007941 */ /* 0x000fea0003800000 */
.L_x_3852:
[----:B0-----:R-:W-:Y:S01]  /*1a80*/  ISETP.GT.AND P0, PT, R32, 0x3f, PT ;  /* 0x0000003f2000780c */ /* 0x001fe20003f04270 */
[----:B------:R-:W-:Y:S01]  /*1a90*/  BSSY B0, `(.L_x_3859) ;  /* 0x0000010000007945 */ /* 0x000fe20003800000 */
[----:B------:R-:W-:-:S11]  /*1aa0*/  IMAD.MOV.U32 R0, RZ, RZ, RZ ;  /* 0x000000ffff007224 */ /* 0x000fd600078e00ff */
[----:B------:R-:W-:Y:S05]  /*1ab0*/  @P0 BRA `(.L_x_3860) ;  /* 0x000000d000000947 */ /* 0x000fea0003800000 */
[----:B------:R-:W-:Y:S01]  /*1ac0*/  ISETP.GT.AND P0, PT, R32, 0x27, PT ;  /* 0x000000272000780c */ /* 0x000fe20003f04270 */
[----:B------:R-:W-:Y:S01]  /*1ad0*/  IMAD.U32 R3, RZ, RZ, UR43 ;  /* 0x0000002bff037e24 */ /* 0x000fe2000f8e00ff */
[----:B------:R-:W-:Y:S01]  /*1ae0*/  IADD3 R22, R22, UR50, RZ ;  /* 0x0000003216167c10 */ /* 0x000fe2000fffe0ff */
[----:B-1----:R0:W-:Y:S01]  /*1af0*/  STS.128 [R32.X16+0x20], R16 ;  /* 0x0000201020007388 */ /* 0x0021e2000000cc00 */
[----:B--2---:R-:W-:-:S04]  /*1b00*/  FMUL.FTZ R0, R24, R16 ;  /* 0x0000001018007220 */ /* 0x004fc80000410000 */
[----:B------:R-:W-:-:S04]  /*1b10*/  FFMA.FTZ R5, R25, R17, R0 ;  /* 0x0000001119057223 */ /* 0x000fc80000010000 */
[----:B------:R-:W-:Y:S02]  /*1b20*/  FFMA.FTZ R0, R26, R18, R5 ;  /* 0x000000121a007223 */ /* 0x000fe40000010005 */
[----:B------:R-:W-:Y:S02]  /*1b30*/  @!P0 IMAD.SHL.U32 R3, R3, 0x4, RZ ;  /* 0x0000000403038824 */ /* 0x000fe400078e00ff */
[----:B------:R-:W-:Y:S02]  /*1b40*/  @!P0 IMAD.MOV.U32 R2, RZ, RZ, 0x4 ;  /* 0x00000004ff028424 */ /* 0x000fe400078e00ff */
[----:B------:R-:W-:Y:S02]  /*1b50*/  @!P0 IMAD R3, R22, c[0x0][0x1d4], R3 ;  /* 0x0000750016038a24 */ /* 0x000fe400078e0203 */
[----:B------:R-:W-:Y:S02]  /*1b60*/  FFMA.FTZ R0, R27, R19, R0 ;  /* 0x000000131b007223 */ /* 0x000fe40000010000 */
[----:B------:R-:W-:-:S05]  /*1b70*/  @!P0 IMAD.WIDE R2, R3, R2, c[0x0][0x198] ;  /* 0x0000660003028625 */ /* 0x000fca00078e0202 */
[----:B------:R0:W-:Y:S02]  /*1b80*/  @!P0 STG.E.128 [R2.64], R24 ;  /* 0x0000001802008986 */ /* 0x0001e4000c101d24 */
.L_x_3860:
[----:B------:R-:W-:Y:S05]  /*1b90*/  BSYNC B0 ;  /* 0x0000000000007941 */ /* 0x000fea0003800000 */
.L_x_3859:
        /* <DEDUP_REMOVED lines=19> */
[----:B------:R-:W-:-:S13]  /*1cd0*/  ISETP.NE.AND P0, PT, R32, RZ, PT ;  /* 0x000000ff2000720c */ /* 0x000fda0003f05270 */
[----:B------:R-:W-:Y:S01]  /*1ce0*/  @P0 IMAD.MOV.U32 R249, RZ, RZ, -0x800001 ;  /* 0xff7ffffffff90424 */ /* 0x000fe200078e00ff */
[----:B------:R-:W0:Y:S04]  /*1cf0*/  @!P1 LDS R7, [R6.X4+0x8] ;  /* 0x0000080006079984 */ /* 0x000e280000004800 */
[----:B0-----:R-:W0:Y:S02]  /*1d00*/  SHFL.BFLY PT, R2, R7, 0x1, 0x1f ;  /* 0x0c201f0007027f89 */ /* 0x001e2400000e0000 */
[----:B0-----:R-:W-:-:S06]  /*1d10*/  FADD.FTZ R2, R2, R7 ;  /* 0x0000000702027221 */ /* 0x001fcc0000010000 */
[----:B------:R-:W0:Y:S01]  /*1d20*/  SHFL.IDX PT, R2, R2, RZ, 0x1f ;  /* 0x00001fff02027589 */ /* 0x000e2200000e0000 */
[----:B------:R-:W-:Y:S05]  /*1d30*/  @P0 BRA `(.L_x_3862) ;  /* 0x0000010000000947 */ /* 0x000fea0003800000 */
[----:B------:R-:W-:Y:S01]  /*1d40*/  ISETP.NE.U32.AND P0, PT, RZ, c[0x0][0x218], PT ;  /* 0x00008600ff007a0c */ /* 0x000fe20003f05070 */
[----:B0-----:R-:W-:-:S03]  /*1d50*/  FMUL.FTZ R249, R2, c[0x0][0x1f0] ;  /* 0x00007c0002f97a20 */ /* 0x001fc60000410000 */
[----:B------:R-:W-:-:S13]  /*1d60*/  ISETP.NE.AND.EX P0, PT, RZ, c[0x0][0x21c], PT, P0 ;  /* 0x00008700ff007a0c */ /* 0x000fda0003f05300 */
        /* <DEDUP_REMOVED lines=10> */
[----:B------:R-:W3:Y:S02]  /*1e10*/  LDG.E R2, [R2.64] ;  /* 0x0000002402027981 */ /* 0x000ee4000c1e1900 */
[----:B---3--:R-:W-:-:S05]  /*1e20*/  FADD.FTZ R249, R249, R2 ;  /* 0x00000002f9f97221 */ /* 0x008fca0000010000 */
.L_x_3863:
[----:B------:R0:W-:Y:S02]  /*1e30*/  STS [UR9], R249 ;  /* 0x000000f9ff007988 */ /* 0x0001e40008000809 */
.L_x_3862:
[----:B------:R-:W-:Y:S05]  /*1e40*/  BSYNC B0 ;  /* 0x0000000000007941 */ /* 0x000fea0003800000 */
.L_x_3861:
[----:B------:R-:W-:Y:S01]  /*1e50*/  UIADD3 UR4, UR7, 0xf, URZ ;  /* 0x0000000f07047890 */ /* 0x000fe2000fffe03f */
[----:B------:R-:W-:Y:S01]  /*1e60*/  LEA.HI R0, R32, R32, RZ, 0x1 ;  /* 0x0000002020007211 */ /* 0x000fe200078f08ff */
[----:B------:R-:W-:Y:S01]  /*1e70*/  ULDC UR6, c[0x0][0x1d0] ;  /* 0x0000740000067ab9 */ /* 0x000fe20000000800 */
[----:B------:R-:W-:Y:S01]  /*1e80*/  BAR.SYNC.DEFER_BLOCKING 0x0 ;  /* 0x0000000000007b1d */ /* 0x000fe20000010000 */
[----:B------:R-:W-:Y:S01]  /*1e90*/  USHF.R.S32.HI UR5, URZ, 0x1f, UR4 ;  /* 0x0000001f3f057899 */ /* 0x000fe20008011404 */
[----:B0-----:R-:W-:Y:S01]  /*1ea0*/  LEA.HI.SX32 R2, R0, UR45, 0x1f ;  /* 0x0000002d00027c11 */ /* 0x001fe2000f8ffaff */
        /* <DEDUP_REMOVED lines=8> */
[----:B------:R-:W-:Y:S01]  /*1f30*/  LOP3.LUT R0, R0, 0x7ffffffe, RZ, 0xc0, !PT ;  /* 0x7ffffffe00007812 */ /* 0x000fe200078ec0ff */
[----:B------:R-:W-:-:S04]  /*1f40*/  IMAD.MOV.U32 R3, RZ, RZ, c[0x0][0x1d4] ;  /* 0x00007500ff037624 */ /* 0x000fc800078e00ff */
[----:B------:R-:W-:Y:S02]  /*1f50*/  IMAD.IADD R5, R32, 0x1, -R0 ;  /* 0x0000000120057824 */ /* 0x000fe400078e0a00 */
[----:B------:R-:W-:Y:S02]  /*1f60*/  IMAD R3, R3, 0xa0, RZ ;  /* 0x000000a003037824 */ /* 0x000fe400078e02ff */
[----:B------:R-:W-:Y:S01]  /*1f70*/  IMAD.SHL.U32 R0, R5, 0x2, RZ ;  /* 0x0000000205007824 */ /* 0x000fe200078e00ff */
[----:B------:R-:W0:Y:S04]  /*1f80*/  LDS.64 R10, [R5.X8+0x20] ;  /* 0x00002000050a7984 */ /* 0x000e280000008a00 */
[----:B------:R-:W3:Y:S04]  /*1f90*/  LDS.64 R8, [R5.X8+0x30] ;  /* 0x0000300005087984 */ /* 0x000ee80000008a00 */
[----:B------:R-:W4:Y:S04]  /*1fa0*/  LDS.64 R6, [R5.X8+0x40] ;  /* 0x0000400005067984 */ /* 0x000f280000008a00 */
[----:B------:R-:W-:Y:S04]  /*1fb0*/  LDS.64 R250, [R5.X8+0xe0] ;  /* 0x0000e00005fa7984 */ /* 0x000fe80000008a00 */
[----:B------:R-:W-:Y:S04]  /*1fc0*/  LDS.64 R12, [R5.X8+0xf0] ;  /* 0x0000f000050c7984 */ /* 0x000fe80000008a00 */
[----:B------:R-:W-:Y:S04]  /*1fd0*/  LDS.64 R14, [R5.X8+0x100] ;  /* 0x00010000050e7984 */ /* 0x000fe80000008a00 */
[----:B-1----:R-:W-:Y:S04]  /*1fe0*/  LDS.64 R16, [R5.X8+0x110] ;  /* 0x0001100005107984 */ /* 0x002fe80000008a00 */
[----:B------:R-:W-:Y:S04]  /*1ff0*/  LDS.64 R18, [R5.X8+0x120] ;  /* 0x0001200005127984 */ /* 0x000fe80000008a00 */
[----:B------:R-:W-:Y:S04]  /*2000*/  LDS.64 R20, [R5.X8+0x130] ;  /* 0x0001300005147984 */ /* 0x000fe80000008a00 */
[----:B------:R-:W-:Y:S04]  /*2010*/  LDS.64 R22, [R5.X8+0x140] ;  /* 0x0001400005167984 */ /* 0x000fe80000008a00 */
[----:B0-----:R-:W-:Y:S04]  /*2020*/  STL.64 [R1+0x58], R10 ;  /* 0x0000580a01007387 */ /* 0x001fe80000100a00 */
[----:B------:R-:W0:Y:S04]  /*2030*/  LDS.64 R10, [R5.X8+0x50] ;  /* 0x00005000050a7984 */ /* 0x000e280000008a00 */
[----:B---3--:R-:W-:Y:S04]  /*2040*/  STL.64 [R1+0x50], R8 ;  /* 0x0000500801007387 */ /* 0x008fe80000100a00 */
[----:B------:R-:W1:Y:S04]  /*2050*/  LDS.64 R8, [R5.X8+0x60] ;  /* 0x0000600005087984 */ /* 0x000e680000008a00 */
[----:B----4-:R-:W-:Y:S04]  /*2060*/  STL.64 [R1+0x48], R6 ;  /* 0x0000480601007387 */ /* 0x010fe80000100a00 */
[----:B------:R-:W3:Y:S04]  /*2070*/  LDS.64 R6, [R5.X8+0x70] ;  /* 0x0000700005067984 */ /* 0x000ee80000008a00 */
[----:B--2---:R-:W-:Y:S04]  /*2080*/  LDS.64 R24, [R5.X8+0x150] ;  /* 0x0001500005187984 */ /* 0x004fe80000008a00 */
[----:B------:R-:W-:Y:S04]  /*2090*/  LDS.64 R26, [R5.X8+0x160] ;  /* 0x00016000051a7984 */ /* 0x000fe80000008a00 */
[----:B------:R-:W-:Y:S04]  /*20a0*/  LDS.64 R28, [R5.X8+0x170] ;  /* 0x00017000051c7984 */ /* 0x000fe80000008a00 */
        /* <DEDUP_REMOVED lines=17> */
[----:B--2---:R-:W-:Y:S04]  /*21c0*/  STL.64 [R1+0x18], R6 ;  /* 0x0000180601007387 */ /* 0x004fe80000100a00 */
[----:B------:R-:W2:Y:S04]  /*21d0*/  LDS.64 R6, [R5.X8+0xd0] ;  /* 0x0000d00005067984 */ /* 0x000ea80000008a00 */
[----:B------:R-:W3:Y:S04]  /*21e0*/  LDS.64 R44, [R5.X8+0x1f0] ;  /* 0x0001f000052c7984 */ /* 0x000ee80000008a00 */
[----:B------:R-:W4:Y:S04]  /*21f0*/  LDS.64 R46, [R5.X8+0x200] ;  /* 0x00020000052e7984 */ /* 0x000f280000008a00 */
[----:B------:R-:W0:Y:S04]  /*2200*/  LDS.64 R48, [R5.X8+0x210] ;  /* 0x0002100005307984 */ /* 0x000e280000008a00 */
        /* <DEDUP_REMOVED lines=23> */
[----:B------:R-:W1:Y:S04]  /*2380*/  LDS.64 R96, [R5.X8+0x390] ;  /* 0x0003900005607984 */ /* 0x000e680000008a00 */
[----:B------:R-:W2:Y:S04]  /*2390*/  LDS.64 R98, [R5.X8+0x3a0] ;  /* 0x0003a00005627984 */ /* 0x000ea80000008a00 */
[----:B------:R-:W3:Y:S04]  /*23a0*/  LDS.64 R100, [R5.X8+0x3b0] ;  /* 0x0003b00005647984 */ /* 0x000ee80000008a00 */
[----:B------:R-:W3:Y:S04]  /*23b0*/  LDS.64 R102, [R5.X8+0x3c0] ;  /* 0x0003c00005667984 */ /* 0x000ee80000008a00 */
[----:B------:R-:W3:Y:S04]  /*23c0*/  LDS.64 R104, [R5.X8+0x3d0] ;  /* 0x0003d00005687984 */ /* 0x000ee80000008a00 */
[----:B------:R-:W3:Y:S04]  /*23d0*/  LDS.64 R106, [R5.X8+0x3e0] ;  /* 0x0003e000056a7984 */ /* 0x000ee80000008a00 */
[----:B------:R-:W3:Y:S04]  /*23e0*/  LDS.64 R108, [R5.X8+0x3f0] ;  /* 0x0003f000056c7984 */ /* 0x000ee80000008a00 */
[----:B------:R-:W3:Y:S04]  /*23f0*/  LDS.64 R110, [R5.X8+0x400] ;  /* 0x00040000056e7984 */ /* 0x000ee80000008a00 */
[----:B------:R-:W3:Y:S04]  /*2400*/  LDS.64 R112, [R5.X8+0x410] ;  /* 0x0004100005707984 */ /* 0x000ee80000008a00 */
[----:B0-----:R-:W-:Y:S04]  /*2410*/  STL.64 [R1+0x10], R10 ;  /* 0x0000100a01007387 */ /* 0x001fe80000100a00 */
[----:B-1----:R-:W-:Y:S04]  /*2420*/  STL.64 [R1+0x8], R8 ;  /* 0x0000080801007387 */ /* 0x002fe80000100a00 */
[----:B--2---:R0:W-:Y:S02]  /*2430*/  STL.64 [R1], R6 ;  /* 0x0000000601007387 */ /* 0x0041e40000100a00 */
[----:B0-----:R-:W-:-:S04]  /*2440*/  IMAD.U32 R7, RZ, RZ, UR6 ;  /* 0x00000006ff077e24 */ /* 0x001fc8000f8e00ff */
[----:B------:R-:W-:-:S05]  /*2450*/  IMAD R0, R7, c[0x0][0x1d4], R0 ;  /* 0x0000750007007a24 */ /* 0x000fca00078e0200 */
[----:B----4-:R-:W-:Y:S02]  /*2460*/  SHF.R.S32.HI R4, RZ, 0x1f, R0 ;  /* 0x0000001fff047819 */ /* 0x010fe40000011400 */
.L_x_3869:
[----:B------:R-:W-:Y:S01]  /*2470*/  IABS R8, c[0x0][0x1d4] ;  /* 0x0000750000087a13 */ /* 0x000fe20000000000 */
[----:B------:R-:W-:Y:S01]  /*2480*/  IMAD.MOV.U32 R6, RZ, RZ, RZ ;  /* 0x000000ffff067224 */ /* 0x000fe200078e00ff */
[----:B------:R-:W-:Y:S01]  /*2490*/  ISETP.GE.AND P1, PT, R2, RZ, PT ;  /* 0x000000ff0200720c */ /* 0x000fe20003f26270 */
[----:B------:R-:W-:Y:S01]  /*24a0*/  ULDC UR4, c[0x0][0x1d4] ;  /* 0x0000750000047ab9 */ /* 0x000fe20000000800 */
[----:B------:R-:W0:Y:S01]  /*24b0*/  I2F.RP R5, R8 ;  /* 0x0000000800057306 */ /* 0x000e220000209400 */
[----:B------:R-:W-:Y:S01]  /*24c0*/  UIMAD UR4, UR47, UR4, URZ ;  /* 0x000000042f0472a4 */ /* 0x000fe2000f8e023f */
[----:B---3--:R1:W-:Y:S01]  /*24d0*/  STL [R1+0x7c], R107 ;  /* 0x00007c6b01007387 */ /* 0x0083e20000100800 */
[----:B------:R-:W-:-:S05]  /*24e0*/  ULDC.64 UR10, c[0x0][0x200] ;  /* 0x00008000000a7ab9 */ /* 0x000fca0000000a00 */
[----:B0-----:R-:W0:Y:S01]  /*24f0*/  MUFU.RCP R5, R5 ;  /* 0x0000000500057308 */ /* 0x001e220000001000 */
[----:B-1----:R-:W-:Y:S01]  /*2500*/  IMAD.MOV.U32 R107, RZ, RZ, c[0x0][0x1d4] ;  /* 0x00007500ff6b7624 */ /* 0x002fe200078e00ff */
[----:B------:R1:W-:Y:S01]  /*2510*/  STL [R1+0x78], R108 ;  /* 0x0000786c01007387 */ /* 0x0003e20000100800 */
[----:B------:R-:W-:-:S03]  /*2520*/  UISETP.NE.U32.AND UP0, UPT, URZ, UR10, UPT ;  /* 0x0000000a3f00728c */ /* 0x000fc6000bf05070 */
[----:B------:R2:W-:Y:S01]  /*2530*/  STL [R1+0x74], R109 ;  /* 0x0000746d01007387 */ /* 0x0005e20000100800 */
[----:B0-----:R-:W-:Y:S01]  /*2540*/  IADD3 R5, R5, 0xffffffe, RZ ;  /* 0x0ffffffe05057810 */ /* 0x001fe20007ffe0ff */
[----:B------:R-:W-:Y:S02]  /*2550*/  UISETP.NE.AND.EX UP0, UPT, URZ, UR11, UPT, UP0 ;  /* 0x0000000b3f00728c */ /* 0x000fe4000bf05300 */
[----:B------:R0:W-:Y:S01]  /*2560*/  STL [R1+0x70], R110 ;  /* 0x0000706e01007387 */ /* 0x0001e20000100800 */
[----:B------:R-:W3:Y:S03]  /*2570*/  F2I.FTZ.U32.TRUNC.NTZ R7, R5 ;  /* 0x0000000500077305 */ /* 0x000ee6000021f000 */
[----:B------:R4:W-:Y:S04]  /*2580*/  STL [R1+0x6c], R111 ;  /* 0x00006c6f01007387 */ /* 0x0009e80000100800 */
[----:B------:R0:W-:Y:S01]  /*2590*/  STL [R1+0x68], R112 ;  /* 0x0000687001007387 */ /* 0x0001e20000100800 */
[----:B------:R-:W-:-:S03]  /*25a0*/  @UP0 USHF.R.S32.HI UR5, URZ, 0x1f, UR4 ;  /* 0x0000001f3f050899 */ /* 0x000fc60008011404 */
[----:B------:R0:W-:Y:S04]  /*25b0*/  STL [R1+0x64], R113 ;  /* 0x0000647101007387 */ /* 0x0001e80000100800 */
[----:B------:R0:W-:Y:S01]  /*25c0*/  STL [R1+0x60], R249 ;  /* 0x000060f901007387 */ /* 0x0001e20000100800 */
[----:B---3--:R-:W-:-:S03]  /*25d0*/  IMAD.MOV R5, RZ, RZ, -R7 ;  /* 0x000000ffff057224 */ /* 0x008fc600078e0a07 */
[----:B-1----:R-:W3:Y:S01]  /*25e0*/  LDL R108, [R1+0x50] ;  /* 0x00005000016c7983 */ /* 0x002ee20000100800 */
[----:B------:R-:W-:-:S03]  /*25f0*/  IMAD R5, R5, R8, RZ ;  /* 0x0000000805057224 */ /* 0x000fc600078e02ff */
[----:B--2---:R-:W2:Y:S01]  /*2600*/  LDL R109, [R1+0x48] ;  /* 0x00004800016d7983 */ /* 0x004ea20000100800 */
[----:B------:R-:W-:Y:S01]  /*2610*/  IMAD.HI.U32 R6, R7, R5, R6 ;  /* 0x0000000507067227 */ /* 0x000fe200078e0006 */
[----:B------:R-:W-:Y:S02]  /*2620*/  IABS R5, R2 ;  /* 0x0000000200057213 */ /* 0x000fe40000000000 */
[----:B0-----:R-:W2:Y:S03]  /*2630*/  LDL R110, [R1+0x4c] ;  /* 0x00004c00016e7983 */ /* 0x001ea60000100800 */
[----:B------:R-:W-:Y:S01]  /*2640*/  IMAD.HI.U32 R6, R6, R5, RZ ;  /* 0x0000000506067227 */ /* 0x000fe200078e00ff */
[----:B----4-:R-:W4:Y:S03]  /*2650*/  LDL R111, [R1+0x40] ;  /* 0x00004000016f7983 */ /* 0x010f260000100800 */
[----:B------:R-:W-:Y:S01]  /*2660*/  IMAD.MOV R6, RZ, RZ, -R6 ;  /* 0x000000ffff067224 */ /* 0x000fe200078e0a06 */
[----:B------:R-:W2:Y:S03]  /*2670*/  LDL R112, [R1+0x44] ;  /* 0x0000440001707983 */ /* 0x000ea60000100800 */
[C---:B------:R-:W-:Y:S01]  /*2680*/  IMAD R5, R8.reuse, R6, R5 ;  /* 0x0000000608057224 */ /* 0x040fe200078e0205 */
[----:B------:R-:W2:Y:S04]  /*2690*/  LDL R113, [R1+0x38] ;  /* 0x0000380001717983 */ /* 0x000ea80000100800 */
[----:B------:R-:W-:Y:S01]  /*26a0*/  ISETP.GT.U32.AND P0, PT, R8, R5, PT ;  /* 0x000000050800720c */ /* 0x000fe20003f04070 */
[----:B------:R-:W2:-:S12]  /*26b0*/  LDL R249, [R1+0x3c] ;  /* 0x00003c0001f97983 */ /* 0x000e980000100800 */
[----:B------:R-:W-:-:S05]  /*26c0*/  @!P0 IMAD.IADD R5, R5, 0x1, -R8 ;  /* 0x0000000105058824 */ /* 0x000fca00078e0a08 */
[----:B------:R-:W-:-:S13]  /*26d0*/  ISETP.GT.U32.AND P0, PT, R8, R5, PT ;  /* 0x000000050800720c */ /* 0x000fda0003f04070 */
[----:B------:R-:W-:Y:S01]  /*26e0*/  @!P0 IMAD.IADD R5, R5, 0x1, -R8 ;  /* 0x0000000105058824 */ /* 0x000fe200078e0a08 */
[----:B------:R-:W-:Y:S01]  /*26f0*/  ISETP.NE.AND P0, PT, RZ, c[0x0][0x1d4], PT ;  /* 0x00007500ff007a0c */ /* 0x000fe20003f05270 */
[----:B------:R-:W-:Y:S02]  /*2700*/  IMAD.U32 R8, RZ, RZ, UR4 ;  /* 0x00000004ff087e24 */ /* 0x000fe4000f8e00ff */
[----:B------:R-:W-:-:S10]  /*2710*/  @!P1 IMAD.MOV R5, RZ, RZ, -R5 ;  /* 0x000000ffff059224 */ /* 0x000fd400078e0a05 */
[----:B------:R-:W-:Y:S02]  /*2720*/  @!P0 LOP3.LUT R5, RZ, c[0x0][0x1d4], RZ, 0x33, !PT ;  /* 0x00007500ff058a12 */ /* 0x000fe400078e33ff */
[----:B------:R-:W-:Y:S02]  /*2730*/  ISETP.GE.AND P0, PT, R2, UR42, PT ;  /* 0x0000002a02007c0c */ /* 0x000fe4000bf06270 */
[C---:B------:R-:W-:Y:S02]  /*2740*/  IADD3 R7, R5.reuse, c[0x0][0x1d4], RZ ;  /* 0x0000750005077a10 */ /* 0x040fe40007ffe0ff */
[----:B------:R-:W-:Y:S02]  /*2750*/  SHF.R.S32.HI R9, RZ, 0x1f, R5 ;  /* 0x0000001fff097819 */ /* 0x000fe40000011405 */
[----:B------:R-:W-:Y:S01]  /*2760*/  IADD3 R6, P2, R5, UR4, RZ ;  /* 0x0000000405067c10 */ /* 0x000fe2000ff5e0ff */
[----:B------:R-:W-:-:S03]  /*2770*/  IMAD.SHL.U32 R247, R7, 0x4, RZ ;  /* 0x0000000407f77824 */ /* 0x000fc600078e00ff */
[----:B------:R-:W-:Y:S02]  /*2780*/  LEA.HI.X.SX32 R8, R8, R9, 0x1, P2 ;  /* 0x0000000908087211 */ /* 0x000fe400010f0eff */
[----:B------:R-:W-:Y:S02]  /*2790*/  ISETP.GE.OR P1, PT, R247, R3, P0 ;  /* 0x00000003f700720c */ /* 0x000fe40000726670 */
[----:B------:R-:W-:-:S04]  /*27a0*/  LEA R224, P2, R6, c[0x0][0x1a8], 0x2 ;  /* 0x00006a0006e07a11 */ /* 0x000fc800078410ff */
[----:B------:R-:W-:-:S07]  /*27b0*/  LEA.HI.X R225, R6, c[0x0][0x1ac], R8, 0x2, P2 ;  /* 0x00006b0006e17a11 */ /* 0x000fce00010f1408 */
[----:B------:R-:W2:Y:S01]  /*27c0*/  @!P1 LDG.E R6, [R224.64] ;  /* 0x00000024e0069981 */ /* 0x000ea2000c1e1900 */
[----:B------:R-:W-:-:S05]  /*27d0*/  IADD3 R7, R7, c[0x0][0x1d4], RZ ;  /* 0x0000750007077a10 */ /* 0x000fca0007ffe0ff */
[----:B------:R-:W-:-:S05]  /*27e0*/  IMAD.SHL.U32 R248, R7, 0x4, RZ ;  /* 0x0000000407f87824 */ /* 0x000fca00078e00ff */
[----:B------:R-:W-:Y:S02]  /*27f0*/  ISETP.GE.OR P3, PT, R248, R3, P0 ;  /* 0x00000003f800720c */ /* 0x000fe40000766670 */
[----:B------:R-:W-:-:S11]  /*2800*/  IADD3 R243, R7, c[0x0][0x1d4], RZ ;  /* 0x0000750007f37a10 */ /* 0x000fd60007ffe0ff */
[----:B------:R-:W3:Y:S01]  /*2810*/  @!P3 LDG.E R245, [R224.64] ;  /* 0x00000024e0f5b981 */ /* 0x000ee2000c1e1900 */
[----:B------:R-:W-:-:S05]  /*2820*/  IMAD.SHL.U32 R243, R243, 0x4, RZ ;  /* 0x00000004f3f37824 */ /* 0x000fca00078e00ff */
[----:B------:R-:W-:Y:S01]  /*2830*/  ISETP.GE.OR P4, PT, R243, R3, P0 ;  /* 0x00000003f300720c */ /* 0x000fe20000786670 */
[----:B------:R-:W-:-:S04]  /*2840*/  IMAD R246, R107, 0x4, R5 ;  /* 0x000000046bf67824 */ /* 0x000fc800078e0205 */
[----:B------:R-:W-:-:S08]  /*2850*/  IMAD.SHL.U32 R8, R246, 0x4, RZ ;  /* 0x00000004f6087824 */ /* 0x000fd000078e00ff */
[----:B------:R-:W4:Y:S01]  /*2860*/  @!P4 LDG.E R244, [R224.64] ;  /* 0x00000024e0f4c981 */ /* 0x000f22000c1e1900 */
[----:B------:R-:W-:-:S13]  /*2870*/  ISETP.GE.OR P5, PT, R8, R3, P0 ;  /* 0x000000030800720c */ /* 0x000fda00007a6670 */
[----:B------:R-:W4:Y:S01]  /*2880*/  @!P5 LDG.E R242, [R224.64] ;  /* 0x00000024e0f2d981 */ /* 0x000f22000c1e1900 */
[----:B------:R-:W-:-:S05]  /*2890*/  IADD3 R246, R246, c[0x0][0x1d4], RZ ;  /* 0x00007500f6f67a10 */ /* 0x000fca0007ffe0ff */
[----:B------:R-:W-:-:S05]  /*28a0*/  IMAD.SHL.U32 R9, R246, 0x4, RZ ;  /* 0x00000004f6097824 */ /* 0x000fca00078e00ff */
[----:B------:R-:W-:Y:S01]  /*28b0*/  ISETP.GE.OR P6, PT, R9, R3, P0 ;  /* 0x000000030900720c */ /* 0x000fe200007c6670 */
[----:B--2---:R-:W-:-:S04]  /*28c0*/  @!P1 IMAD R6, R6, c[0x0][0x1d8], RZ ;  /* 0x0000760006069a24 */ /* 0x004fc800078e02ff */
[----:B------:R-:W-:-:S04]  /*28d0*/  @!P1 IMAD R6, R6, 0xa0, RZ ;  /* 0x000000a006069824 */ /* 0x000fc800078e02ff */
[----:B------:R-:W-:-:S05]  /*28e0*/  @!P1 IMAD R247, R6, c[0x0][0x1d4], R247 ;  /* 0x0000750006f79a24 */ /* 0x000fca00078e02f7 */
[----:B------:R-:W-:-:S04]  /*28f0*/  @!P1 IADD3 R7, P2, R0, R247, RZ ;  /* 0x000000f700079210 */ /* 0x000fc80007f5e0ff */
[----:B------:R-:W-:Y:S02]  /*2900*/  @!P1 LEA.HI.X.SX32 R247, R247, R4, 0x1, P2 ;  /* 0x00000004f7f79211 */ /* 0x000fe400010f0eff */
[----:B------:R-:W-:-:S04]  /*2910*/  @!P1 LEA R6, P2, R7, c[0x0][0x198], 0x2 ;  /* 0x0000660007069a11 */ /* 0x000fc800078410ff */
[----:B------:R-:W-:Y:S02]  /*2920*/  @!P1 LEA.HI.X R7, R7, c[0x0][0x19c], R247, 0x2, P2 ;  /* 0x0000670007079a11 */ /* 0x000fe400010f14f7 */
[----:B------:R-:W2:Y:S01]  /*2930*/  @!P6 LDG.E R247, [R224.64] ;  /* 0x00000024e0f7e981 */ /* 0x000ea2000c1e1900 */
[----:B---3--:R-:W-:Y:S01]  /*2940*/  @!P3 IMAD R245, R245, c[0x0][0x1d8], RZ ;  /* 0x00007600f5f5ba24 */ /* 0x008fe200078e02ff */
[----:B------:R-:W-:-:S03]  /*2950*/  ISETP.GE.AND P2, PT, R2, UR42, PT ;  /* 0x0000002a02007c0c */ /* 0x000fc6000bf46270 */
[----:B------:R-:W-:Y:S01]  /*2960*/  @!P3 IMAD R245, R245, 0xa0, RZ ;  /* 0x000000a0f5f5b824 */ /* 0x000fe200078e02ff */
[----:B------:R-:W-:Y:S02]  /*2970*/  FSEL R115, R115, RZ, P2 ;  /* 0x000000ff73737208 */ /* 0x000fe40001000000 */
[----:B------:R-:W-:Y:S01]  /*2980*/  FSEL R114, R114, RZ, P2 ;  /* 0x000000ff72727208 */ /* 0x000fe20001000000 */
[----:B------:R-:W-:Y:S01]  /*2990*/  @!P3 IMAD R248, R245, c[0x0][0x1d4], R248 ;  /* 0x00007500f5f8ba24 */ /* 0x000fe200078e02f8 */
[----:B------:R-:W-:-:S04]  /*29a0*/  IADD3 R245, R246, c[0x0][0x1d4], RZ ;  /* 0x00007500f6f57a10 */ /* 0x000fc80007ffe0ff */
[----:B------:R0:W3:Y:S01]  /*29b0*/  @!P1 LDG.E.64 R114, [R6.64] ;  /* 0x0000002406729981 */ /* 0x0000e2000c1e1b00 */
[----:B------:R-:W-:Y:S01]  /*29c0*/  IMAD.SHL.U32 R245, R245, 0x4, RZ ;  /* 0x00000004f5f57824 */ /* 0x000fe200078e00ff */
[----:B0-----:R-:W-:-:S04]  /*29d0*/  @!P3 IADD3 R7, P1, R0, R248, RZ ;  /* 0x000000f80007b210 */ /* 0x001fc80007f3e0ff */
[----:B------:R-:W-:Y:S02]  /*29e0*/  @!P3 LEA.HI.X.SX32 R248, R248, R4, 0x1, P1 ;  /* 0x00000004f8f8b211 */ /* 0x000fe400008f0eff */
[----:B------:R-:W-:-:S04]  /*29f0*/  @!P3 LEA R6, P1, R7, c[0x0][0x198], 0x2 ;  /* 0x000066000706ba11 */ /* 0x000fc800078210ff */
[----:B------:R-:W-:Y:S02]  /*2a00*/  @!P3 LEA.HI.X R7, R7, c[0x0][0x19c], R248, 0x2, P1 ;  /* 0x000067000707ba11 */ /* 0x000fe400008f14f8 */
[----:B------:R-:W-:Y:S01]  /*2a10*/  ISETP.GE.OR P1, PT, R245, R3, P0 ;  /* 0x00000003f500720c */ /* 0x000fe20000726670 */
[----:B----4-:R-:W-:Y:S01]  /*2a20*/  @!P4 IMAD R244, R244, c[0x0][0x1d8], RZ ;  /* 0x00007600f4f4ca24 */ /* 0x010fe200078e02ff */
[----:B------:R-:W-:-:S03]  /*2a30*/  FSEL R117, R117, RZ, P2 ;  /* 0x000000ff75757208 */ /* 0x000fc60001000000 */
[----:B------:R-:W-:Y:S01]  /*2a40*/  @!P4 IMAD R244, R244, 0xa0, RZ ;  /* 0x000000a0f4f4c824 */ /* 0x000fe200078e02ff */
[----:B------:R-:W-:-:S03]  /*2a50*/  FSEL R116, R116, RZ, P2 ;  /* 0x000000ff74747208 */ /* 0x000fc60001000000 */
[----:B------:R-:W-:-:S03]  /*2a60*/  @!P4 IMAD R243, R244, c[0x0][0x1d4], R243 ;  /* 0x00007500f4f3ca24 */ /* 0x000fc600078e02f3 */
[----:B------:R0:W4:Y:S04]  /*2a70*/  @!P3 LDG.E.64 R116, [R6.64] ;  /* 0x000000240674b981 */ /* 0x000128000c1e1b00 */
[----:B------:R-:W3:Y:S01]  /*2a80*/  @!P1 LDG.E R246, [R224.64] ;  /* 0x00000024e0f69981 */ /* 0x000ee2000c1e1900 */
[----:B0-----:R-:W-:Y:S01]  /*2a90*/  @!P4 IADD3 R7, P3, R0, R243, RZ ;  /* 0x000000f30007c210 */ /* 0x001fe20007f7e0ff */
[----:B------:R-:W-:-:S03]  /*2aa0*/  IMAD R248, R107, 0x7, R5 ;  /* 0x000000076bf87824 */ /* 0x000fc600078e0205 */
[----:B------:R-:W-:Y:S02]  /*2ab0*/  @!P4 LEA.HI.X.SX32 R243, R243, R4, 0x1, P3 ;  /* 0x00000004f3f3c211 */ /* 0x000fe400018f0eff */
[----:B------:R-:W-:Y:S01]  /*2ac0*/  @!P4 LEA R6, P3, R7, c[0x0][0x198], 0x2 ;  /* 0x000066000706ca11 */ /* 0x000fe200078610ff */
[----:B------:R-:W-:-:S03]  /*2ad0*/  @!P5 IMAD R242, R242, c[0x0][0x1d8], RZ ;  /* 0x00007600f2f2da24 */ /* 0x000fc600078e02ff */
[----:B------:R-:W-:Y:S01]  /*2ae0*/  @!P4 LEA.HI.X R7, R7, c[0x0][0x19c], R243, 0x2, P3 ;  /* 0x000067000707ca11 */ /* 0x000fe200018f14f3 */
[----:B------:R-:W-:Y:S02]  /*2af0*/  IMAD.SHL.U32 R243, R248, 0x4, RZ ;  /* 0x00000004f8f37824 */ /* 0x000fe400078e00ff */
[----:B------:R-:W-:-:S03]  /*2b00*/  @!P5 IMAD R242, R242, 0xa0, RZ ;  /* 0x000000a0f2f2d824 */ /* 0x000fc600078e02ff */
[----:B------:R-:W-:Y:S02]  /*2b10*/  ISETP.GE.OR P3, PT, R243, R3, P0 ;  /* 0x00000003f300720c */ /* 0x000fe40000766670 */
[----:B------:R-:W-:Y:S02]  /*2b20*/  FSEL R119, R119, RZ, P2 ;  /* 0x000000ff77777208 */ /* 0x000fe40001000000 */
[----:B------:R-:W-:Y:S01]  /*2b30*/  FSEL R118, R118, RZ, P2 ;  /* 0x000000ff76767208 */ /* 0x000fe20001000000 */
[----:B------:R-:W-:-:S05]  /*2b40*/  @!P5 IMAD R8, R242, c[0x0][0x1d4], R8 ;  /* 0x00007500f208da24 */ /* 0x000fca00078e0208 */
[----:B------:R0:W4:Y:S01]  /*2b50*/  @!P4 LDG.E.64 R118, [R6.64] ;  /* 0x000000240676c981 */ /* 0x000122000c1e1b00 */
[----:B------:R-:W-:-:S03]  /*2b60*/  IADD3 R248, R248, c[0x0][0x1d4], RZ ;  /* 0x00007500f8f87a10 */ /* 0x000fc60007ffe0ff */
[----:B------:R-:W4:Y:S01]  /*2b70*/  @!P3 LDG.E R244, [R224.64] ;  /* 0x00000024e0f4b981 */ /* 0x000f22000c1e1900 */
[----:B0-----:R-:W-:-:S04]  /*2b80*/  @!P5 IADD3 R7, P4, R0, R8, RZ ;  /* 0x000000080007d210 */ /* 0x001fc80007f9e0ff */
[----:B------:R-:W-:Y:S02]  /*2b90*/  @!P5 LEA.HI.X.SX32 R8, R8, R4, 0x1, P4 ;  /* 0x000000040808d211 */ /* 0x000fe400020f0eff */
[----:B------:R-:W-:-:S04]  /*2ba0*/  @!P5 LEA R6, P4, R7, c[0x0][0x198], 0x2 ;  /* 0x000066000706da11 */ /* 0x000fc800078810ff */
[----:B------:R-:W-:Y:S01]  /*2bb0*/  @!P5 LEA.HI.X R7, R7, c[0x0][0x19c], R8, 0x2, P4 ;  /* 0x000067000707da11 */ /* 0x000fe200020f1408 */
[----:B------:R-:W-:-:S05]  /*2bc0*/  IMAD.SHL.U32 R8, R248, 0x4, RZ ;  /* 0x00000004f8087824 */ /* 0x000fca00078e00ff */
[----:B------:R-:W-:-:S13]  /*2bd0*/  ISETP.GE.OR P4, PT, R8, R3, P0 ;  /* 0x000000030800720c */ /* 0x000fda0000786670 */
[----:B------:R-:W4:Y:S01]  /*2be0*/  @!P4 LDG.E R242, [R224.64] ;  /* 0x00000024e0f2c981 */ /* 0x000f22000c1e1900 */
[----:B------:R-:W-:Y:S02]  /*2bf0*/  FSEL R121, R121, RZ, P2 ;  /* 0x000000ff79797208 */ /* 0x000fe40001000000 */
[----:B------:R-:W-:-:S06]  /*2c00*/  FSEL R120, R120, RZ, P2 ;  /* 0x000000ff78787208 */ /* 0x000fcc0001000000 */
[----:B------:R0:W4:Y:S01]  /*2c10*/  @!P5 LDG.E.64 R120, [R6.64] ;  /* 0x000000240678d981 */ /* 0x000122000c1e1b00 */
[----:B--2---:R-:W-:-:S04]  /*2c20*/  @!P6 IMAD R247, R247, c[0x0][0x1d8], RZ ;  /* 0x00007600f7f7ea24 */ /* 0x004fc800078e02ff */
[----:B------:R-:W-:-:S04]  /*2c30*/  @!P6 IMAD R247, R247, 0xa0, RZ ;  /* 0x000000a0f7f7e824 */ /* 0x000fc800078e02ff */
[----:B------:R-:W-:Y:S01]  /*2c40*/  @!P6 IMAD R247, R247, c[0x0][0x1d4], R9 ;  /* 0x00007500f7f7ea24 */ /* 0x000fe200078e0209 */
[----:B------:R-:W-:-:S04]  /*2c50*/  IADD3 R9, R248, c[0x0][0x1d4], RZ ;  /* 0x00007500f8097a10 */ /* 0x000fc80007ffe0ff */
[----:B0-----:R-:W-:Y:S01]  /*2c60*/  @!P6 IADD3 R7, P5, R0, R247, RZ ;  /* 0x000000f70007e210 */ /* 0x001fe20007fbe0ff */
[----:B------:R-:W-:-:S03]  /*2c70*/  IMAD.SHL.U32 R9, R9, 0x4, RZ ;  /* 0x0000000409097824 */ /* 0x000fc600078e00ff */
[----:B------:R-:W-:Y:S02]  /*2c80*/  @!P6 LEA.HI.X.SX32 R247, R247, R4, 0x1, P5 ;  /* 0x00000004f7f7e211 */ /* 0x000fe400028f0eff */
[----:B------:R-:W-:-:S04]  /*2c90*/  @!P6 LEA R6, P5, R7, c[0x0][0x198], 0x2 ;  /* 0x000066000706ea11 */ /* 0x000fc800078a10ff */
[----:B------:R-:W-:Y:S02]  /*2ca0*/  @!P6 LEA.HI.X R7, R7, c[0x0][0x19c], R247, 0x2, P5 ;  /* 0x000067000707ea11 */ /* 0x000fe400028f14f7 */
[----:B------:R-:W-:-:S13]  /*2cb0*/  ISETP.GE.OR P5, PT, R9, R3, P0 ;  /* 0x000000030900720c */ /* 0x000fda00007a6670 */
[----:B------:R-:W2:Y:S01]  /*2cc0*/  @!P5 LDG.E R247, [R224.64] ;  /* 0x00000024e0f7d981 */ /* 0x000ea2000c1e1900 */
[----:B------:R-:W-:Y:S02]  /*2cd0*/  FSEL R123, R123, RZ, P2 ;  /* 0x000000ff7b7b7208 */ /* 0x000fe40001000000 */
[----:B------:R-:W-:-:S06]  /*2ce0*/  FSEL R122, R122, RZ, P2 ;  /* 0x000000ff7a7a7208 */ /* 0x000fcc0001000000 */
[----:B------:R0:W2:Y:S01]  /*2cf0*/  @!P6 LDG.E.64 R122, [R6.64] ;  /* 0x00000024067ae981 */ /* 0x0000a2000c1e1b00 */
[----:B---3--:R-:W-:-:S04]  /*2d00*/  @!P1 IMAD R246, R246, c[0x0][0x1d8], RZ ;  /* 0x00007600f6f69a24 */ /* 0x008fc800078e02ff */
[----:B------:R-:W-:-:S04]  /*2d10*/  @!P1 IMAD R246, R246, 0xa0, RZ ;  /* 0x000000a0f6f69824 */ /* 0x000fc800078e02ff */
[----:B------:R-:W-:-:S05]  /*2d20*/  @!P1 IMAD R245, R246, c[0x0][0x1d4], R245 ;  /* 0x00007500f6f59a24 */ /* 0x000fca00078e02f5 */
[----:B0-----:R-:W-:Y:S01]  /*2d30*/  @!P1 IADD3 R7, P6, R0, R245, RZ ;  /* 0x000000f500079210 */ /* 0x001fe20007fde0ff */
[----:B------:R-:W-:-:S03]  /*2d40*/  IMAD R248, R107, 0xa, R5 ;  /* 0x0000000a6bf87824 */ /* 0x000fc600078e0205 */
[----:B------:R-:W-:Y:S02]  /*2d50*/  @!P1 LEA.HI.X.SX32 R245, R245, R4, 0x1, P6 ;  /* 0x00000004f5f59211 */ /* 0x000fe400030f0eff */
[----:B------:R-:W-:-:S04]  /*2d60*/  @!P1 LEA R6, P6, R7, c[0x0][0x198], 0x2 ;  /* 0x0000660007069a11 */ /* 0x000fc800078c10ff */
[----:B------:R-:W-:Y:S01]  /*2d70*/  @!P1 LEA.HI.X R7, R7, c[0x0][0x19c], R245, 0x2, P6 ;  /* 0x0000670007079a11 */ /* 0x000fe200030f14f5 */
[----:B------:R-:W-:-:S05]  /*2d80*/  IMAD.SHL.U32 R245, R248, 0x4, RZ ;  /* 0x00000004f8f57824 */ /* 0x000fca00078e00ff */
[----:B------:R-:W-:Y:S01]  /*2d90*/  ISETP.GE.OR P6, PT, R245, R3, P0 ;  /* 0x00000003f500720c */ /* 0x000fe200007c6670 */
[----:B----4-:R-:W-:Y:S01]  /*2da0*/  @!P3 IMAD R244, R244, c[0x0][0x1d8], RZ ;  /* 0x00007600f4f4ba24 */ /* 0x010fe200078e02ff */
[----:B------:R-:W-:-:S03]  /*2db0*/  FSEL R125, R125, RZ, P2 ;  /* 0x000000ff7d7d7208 */ /* 0x000fc60001000000 */
[----:B------:R-:W-:Y:S01]  /*2dc0*/  @!P3 IMAD R244, R244, 0xa0, RZ ;  /* 0x000000a0f4f4b824 */ /* 0x000fe200078e02ff */
[----:B------:R-:W-:-:S07]  /*2dd0*/  FSEL R124, R124, RZ, P2 ;  /* 0x000000ff7c7c7208 */ /* 0x000fce0001000000 */
[----:B------:R-:W3:Y:S01]  /*2de0*/  @!P6 LDG.E R246, [R224.64] ;  /* 0x00000024e0f6e981 */ /* 0x000ee2000c1e1900 */
[----:B------:R-:W-:-:S03]  /*2df0*/  @!P3 IMAD R243, R244, c[0x0][0x1d4], R243 ;  /* 0x00007500f4f3ba24 */ /* 0x000fc600078e02f3 */
[----:B------:R0:W4:Y:S01]  /*2e00*/  @!P1 LDG.E.64 R124, [R6.64] ;  /* 0x00000024067c9981 */ /* 0x000122000c1e1b00 */
[----:B------:R-:W-:Y:S02]  /*2e10*/  IADD3 R248, R248, c[0x0][0x1d4], RZ ;  /* 0x00007500f8f87a10 */ /* 0x000fe40007ffe0ff */
[----:B0-----:R-:W-:-:S04]  /*2e20*/  @!P3 IADD3 R7, P1, R0, R243, RZ ;  /* 0x000000f30007b210 */ /* 0x001fc80007f3e0ff */
[----:B------:R-:W-:Y:S02]  /*2e30*/  @!P3 LEA.HI.X.SX32 R243, R243, R4, 0x1, P1 ;  /* 0x00000004f3f3b211 */ /* 0x000fe400008f0eff */
[----:B------:R-:W-:-:S04]  /*2e40*/  @!P3 LEA R6, P1, R7, c[0x0][0x198], 0x2 ;  /* 0x000066000706ba11 */ /* 0x000fc800078210ff */
[----:B------:R-:W-:Y:S01]  /*2e50*/  @!P3 LEA.HI.X R7, R7, c[0x0][0x19c], R243, 0x2, P1 ;  /* 0x000067000707ba11 */ /* 0x000fe200008f14f3 */
[----:B------:R-:W-:Y:S02]  /*2e60*/  IMAD.SHL.U32 R243, R248, 0x4, RZ ;  /* 0x00000004f8f37824 */ /* 0x000fe400078e00ff */
[----:B------:R-:W-:-:S03]  /*2e70*/  @!P4 IMAD R242, R242, c[0x0][0x1d8], RZ ;  /* 0x00007600f2f2ca24 */ /* 0x000fc600078e02ff */
[----:B------:R-:W-:Y:S01]  /*2e80*/  ISETP.GE.OR P1, PT, R243, R3, P0 ;  /* 0x00000003f300720c */ /* 0x000fe20000726670 */
[----:B------:R-:W-:Y:S01]  /*2e90*/  @!P4 IMAD R242, R242, 0xa0, RZ ;  /* 0x000000a0f2f2c824 */ /* 0x000fe200078e02ff */
[----:B------:R-:W-:Y:S02]  /*2ea0*/  FSEL R127, R127, RZ, P2 ;  /* 0x000000ff7f7f7208 */ /* 0x000fe40001000000 */
[----:B------:R-:W-:Y:S01]  /*2eb0*/  FSEL R126, R126, RZ, P2 ;  /* 0x000000ff7e7e7208 */ /* 0x000fe20001000000 */
[----:B------:R-:W-:Y:S01]  /*2ec0*/  @!P4 IMAD R242, R242, c[0x0][0x1d4], R8 ;  /* 0x00007500f2f2ca24 */ /* 0x000fe200078e0208 */
[----:B------:R-:W-:-:S04]  /*2ed0*/  IADD3 R8, R248, c[0x0][0x1d4], RZ ;  /* 0x00007500f8087a10 */ /* 0x000fc80007ffe0ff */
[----:B------:R0:W4:Y:S01]  /*2ee0*/  @!P3 LDG.E.64 R126, [R6.64] ;  /* 0x00000024067eb981 */ /* 0x000122000c1e1b00 */
[----:B------:R-:W-:-:S03]  /*2ef0*/  IMAD.SHL.U32 R8, R8, 0x4, RZ ;  /* 0x0000000408087824 */ /* 0x000fc600078e00ff */
[----:B------:R-:W4:Y:S01]  /*2f00*/  @!P1 LDG.E R244, [R224.64] ;  /* 0x00000024e0f49981 */ /* 0x000f22000c1e1900 */
[----:B0-----:R-:W-:-:S04]  /*2f10*/  @!P4 IADD3 R7, P3, R0, R242, RZ ;  /* 0x000000f20007c210 */ /* 0x001fc80007f7e0ff */
[----:B------:R-:W-:Y:S02]  /*2f20*/  @!P4 LEA.HI.X.SX32 R242, R242, R4, 0x1, P3 ;  /* 0x00000004f2f2c211 */ /* 0x000fe400018f0eff */
[----:B------:R-:W-:-:S04]  /*2f30*/  @!P4 LEA R6, P3, R7, c[0x0][0x198], 0x2 ;  /* 0x000066000706ca11 */ /* 0x000fc800078610ff */
[----:B------:R-:W-:Y:S02]  /*2f40*/  @!P4 LEA.HI.X R7, R7, c[0x0][0x19c], R242, 0x2, P3 ;  /* 0x000067000707ca11 */ /* 0x000fe400018f14f2 */
[----:B------:R-:W-:-:S13]  /*2f50*/  ISETP.GE.OR P3, PT, R8, R3, P0 ;  /* 0x000000030800720c */ /* 0x000fda0000766670 */
[----:B------:R-:W4:Y:S01]  /*2f60*/  @!P3 LDG.E R242, [R224.64] ;  /* 0x00000024e0f2b981 */ /* 0x000f22000c1e1900 */
[----:B------:R-:W-:Y:S02]  /*2f70*/  FSEL R129, R129, RZ, P2 ;  /* 0x000000ff81817208 */ /* 0x000fe40001000000 */
[----:B------:R-:W-:-:S06]  /*2f80*/  FSEL R128, R128, RZ, P2 ;  /* 0x000000ff80807208 */ /* 0x000fcc0001000000 */
[----:B------:R0:W4:Y:S01]  /*2f90*/  @!P4 LDG.E.64 R128, [R6.64] ;  /* 0x000000240680c981 */ /* 0x000122000c1e1b00 */
[----:B------:R-:W-:Y:S02]  /*2fa0*/  IMAD R248, R107, 0xd, R5 ;  /* 0x0000000d6bf87824 */ /* 0x000fe400078e0205 */
[----:B--2---:R-:W-:-:S04]  /*2fb0*/  @!P5 IMAD R247, R247, c[0x0][0x1d8], RZ ;  /* 0x00007600f7f7da24 */ /* 0x004fc800078e02ff */
[----:B------:R-:W-:-:S04]  /*2fc0*/  @!P5 IMAD R247, R247, 0xa0, RZ ;  /* 0x000000a0f7f7d824 */ /* 0x000fc800078e02ff */
[----:B------:R-:W-:-:S05]  /*2fd0*/  @!P5 IMAD R9, R247, c[0x0][0x1d4], R9 ;  /* 0x00007500f709da24 */ /* 0x000fca00078e0209 */
[----:B0-----:R-:W-:-:S04]  /*2fe0*/  @!P5 IADD3 R7, P4, R0, R9, RZ ;  /* 0x000000090007d210 */ /* 0x001fc80007f9e0ff */
[----:B------:R-:W-:Y:S02]  /*2ff0*/  @!P5 LEA.HI.X.SX32 R9, R9, R4, 0x1, P4 ;  /* 0x000000040909d211 */ /* 0x000fe400020f0eff */
[----:B------:R-:W-:-:S04]  /*3000*/  @!P5 LEA R6, P4, R7, c[0x0][0x198], 0x2 ;  /* 0x000066000706da11 */ /* 0x000fc800078810ff */
[----:B------:R-:W-:Y:S01]  /*3010*/  @!P5 LEA.HI.X R7, R7, c[0x0][0x19c], R9, 0x2, P4 ;  /* 0x000067000707da11 */ /* 0x000fe200020f1409 */
[----:B------:R-:W-:-:S05]  /*3020*/  IMAD.SHL.U32 R9, R248, 0x4, RZ ;  /* 0x00000004f8097824 */ /* 0x000fca00078e00ff */
        /* <DEDUP_REMOVED lines=8> */
[----:B0-----:R-:W-:Y:S02]  /*30b0*/  @!P6 IADD3 R7, P5, R0, R245, RZ ;  /* 0x000000f50007e210 */ /* 0x001fe40007fbe0ff */
[----:B------:R-:W-:Y:S02]  /*30c0*/  IADD3 R248, R248, c[0x0][0x1d4], RZ ;  /* 0x00007500f8f87a10 */ /* 0x000fe40007ffe0ff */
[----:B------:R-:W-:Y:S02]  /*30d0*/  @!P6 LEA.HI.X.SX32 R245, R245, R4, 0x1, P5 ;  /* 0x00000004f5f5e211 */ /* 0x000fe400028f0eff */
[----:B------:R-:W-:-:S04]  /*30e0*/  @!P6 LEA R6, P5, R7, c[0x0][0x198], 0x2 ;  /* 0x000066000706ea11 */ /* 0x000fc800078a10ff */
[----:B------:R-:W-:Y:S01]  /*30f0*/  @!P6 LEA.HI.X R7, R7, c[0x0][0x19c], R245, 0x2, P5 ;  /* 0x000067000707ea11 */ /* 0x000fe200028f14f5 */
[----:B------:R-:W-:-:S05]  /*3100*/  IMAD.SHL.U32 R245, R248, 0x4, RZ ;  /* 0x00000004f8f57824 */ /* 0x000fca00078e00ff */
[----:B------:R-:W-:Y:S02]  /*3110*/  ISETP.GE.OR P5, PT, R245, R3, P0 ;  /* 0x00000003f500720c */ /* 0x000fe400007a6670 */
[----:B------:R-:W-:Y:S02]  /*3120*/  FSEL R133, R133, RZ, P2 ;  /* 0x000000ff85857208 */ /* 0x000fe40001000000 */
[----:B------:R-:W-:-:S06]  /*3130*/  FSEL R132, R132, RZ, P2 ;  /* 0x000000ff84847208 */ /* 0x000fcc0001000000 */
[----:B------:R0:W3:Y:S04]  /*3140*/  @!P6 LDG.E.64 R132, [R6.64] ;  /* 0x000000240684e981 */ /* 0x0000e8000c1e1b00 */
[----:B------:R-:W3:Y:S01]  /*3150*/  @!P5 LDG.E R246, [R224.64] ;  /* 0x00000024e0f6d981 */ /* 0x000ee2000c1e1900 */
[----:B----4-:R-:W-:-:S04]  /*3160*/  @!P1 IMAD R244, R244, c[0x0][0x1d8], RZ ;  /* 0x00007600f4f49a24 */ /* 0x010fc800078e02ff */
        /* <DEDUP_REMOVED lines=8> */
[----:B------:R-:W-:Y:S01]  /*31f0*/  ISETP.GE.OR P6, PT, R243, R3, P0 ;  /* 0x00000003f300720c */ /* 0x000fe200007c6670 */
[----:B------:R-:W-:Y:S01]  /*3200*/  @!P3 IMAD R242, R242, c[0x0][0x1d8], RZ ;  /* 0x00007600f2f2ba24 */ /* 0x000fe200078e02ff */
[----:B------:R-:W-:-:S03]  /*3210*/  FSEL R135, R135, RZ, P2 ;  /* 0x000000ff87877208 */ /* 0x000fc60001000000 */
[----:B------:R-:W-:Y:S01]  /*3220*/  @!P3 IMAD R242, R242, 0xa0, RZ ;  /* 0x000000a0f2f2b824 */ /* 0x000fe200078e02ff */
[----:B------:R-:W-:Y:S01]  /*3230*/  FSEL R134, R134, RZ, P2 ;  /* 0x000000ff86867208 */ /* 0x000fe20001000000 */
[----:B------:R-:W-:-:S06]  /*3240*/  IMAD R248, R107, 0x10, R5 ;  /* 0x000000106bf87824 */ /* 0x000fcc00078e0205 */
[----:B------:R-:W4:Y:S01]  /*3250*/  @!P6 LDG.E R244, [R224.64] ;  /* 0x00000024e0f4e981 */ /* 0x000f22000c1e1900 */
[----:B------:R-:W-:-:S03]  /*3260*/  @!P3 IMAD R242, R242, c[0x0][0x1d4], R8 ;  /* 0x00007500f2f2ba24 */ /* 0x000fc600078e0208 */
[----:B------:R0:W4:Y:S01]  /*3270*/  @!P1 LDG.E.64 R134, [R6.64] ;  /* 0x0000002406869981 */ /* 0x000122000c1e1b00 */
[----:B------:R-:W-:Y:S01]  /*3280*/  IMAD.SHL.U32 R8, R248, 0x4, RZ ;  /* 0x00000004f8087824 */ /* 0x000fe200078e00ff */
        /* <DEDUP_REMOVED lines=9> */
[----:B------:R-:W-:Y:S01]  /*3320*/  IADD3 R248, R248, c[0x0][0x1d4], RZ ;  /* 0x00007500f8f87a10 */ /* 0x000fe20007ffe0ff */
        /* <DEDUP_REMOVED lines=22> */
[----:B------:R-:W-:Y:S02]  /*3490*/  ISETP.GE.OR P4, PT, R245, R3, P0 ;  /* 0x00000003f500720c */ /* 0x000fe40000786670 */
[----:B------:R-:W-:Y:S02]  /*34a0*/  FSEL R141, R141, RZ, P2 ;  /* 0x000000ff8d8d7208 */ /* 0x000fe40001000000 */
[----:B------:R-:W-:-:S06]  /*34b0*/  FSEL R140, R140, RZ, P2 ;  /* 0x000000ff8c8c7208 */ /* 0x000fcc0001000000 */
[----:B------:R0:W3:Y:S04]  /*34c0*/  @!P5 LDG.E.64 R140, [R6.64] ;  /* 0x00000024068cd981 */ /* 0x0000e8000c1e1b00 */
[----:B------:R-:W3:Y:S01]  /*34d0*/  @!P4 LDG.E R246, [R224.64] ;  /* 0x00000024e0f6c981 */ /* 0x000ee2000c1e1900 */
[----:B----4-:R-:W-:-:S04]  /*34e0*/  @!P6 IMAD R244, R244, c[0x0][0x1d8], RZ ;  /* 0x00007600f4f4ea24 */ /* 0x010fc800078e02ff */
[----:B------:R-:W-:-:S04]  /*34f0*/  @!P6 IMAD R244, R244, 0xa0, RZ ;  /* 0x000000a0f4f4e824 */ /* 0x000fc800078e02ff */
[----:B------:R-:W-:-:S05]  /*3500*/  @!P6 IMAD R243, R244, c[0x0][0x1d4], R243 ;  /* 0x00007500f4f3ea24 */ /* 0x000fca00078e02f3 */
[----:B0-----:R-:W-:Y:S01]  /*3510*/  @!P6 IADD3 R7, P5, R0, R243, RZ ;  /* 0x000000f30007e210 */ /* 0x001fe20007fbe0ff */
[----:B------:R-:W-:-:S03]  /*3520*/  IMAD R248, R107, 0x13, R5 ;  /* 0x000000136bf87824 */ /* 0x000fc600078e0205 */
[----:B------:R-:W-:Y:S02]  /*3530*/  @!P6 LEA.HI.X.SX32 R243, R243, R4, 0x1, P5 ;  /* 0x00000004f3f3e211 */ /* 0x000fe400028f0eff */
[----:B------:R-:W-:-:S04]  /*3540*/  @!P6 LEA R6, P5, R7, c[0x0][0x198], 0x2 ;  /* 0x000066000706ea11 */ /* 0x000fc800078a10ff */
[----:B------:R-:W-:Y:S01]  /*3550*/  @!P6 LEA.HI.X R7, R7, c[0x0][0x19c], R243, 0x2, P5 ;  /* 0x000067000707ea11 */ /* 0x000fe200028f14f3 */
[----:B------:R-:W-:Y:S01]  /*3560*/  IMAD.SHL.U32 R243, R248, 0x4, RZ ;  /* 0x00000004f8f37824 */ /* 0x000fe200078e00ff */
[----:B------:R-:W-:Y:S02]  /*3570*/  FSEL R143, R143, RZ, P2 ;  /* 0x000000ff8f8f7208 */ /* 0x000fe40001000000 */
[----:B------:R-:W-:Y:S02]  /*3580*/  FSEL R142, R142, RZ, P2 ;  /* 0x000000ff8e8e7208 */ /* 0x000fe40001000000 */
[----:B------:R-:W-:-:S04]  /*3590*/  ISETP.GE.OR P5, PT, R243, R3, P0 ;  /* 0x00000003f300720c */ /* 0x000fc800007a6670 */
[----:B------:R0:W4:Y:S01]  /*35a0*/  @!P6 LDG.E.64 R142, [R6.64] ;  /* 0x00000024068ee981 */ /* 0x000122000c1e1b00 */
[----:B------:R-:W-:Y:S01]  /*35b0*/  @!P1 IMAD R242, R242, c[0x0][0x1d8], RZ ;  /* 0x00007600f2f29a24 */ /* 0x000fe200078e02ff */
[----:B------:R-:W-:-:S07]  /*35c0*/  IADD3 R248, R248, c[0x0][0x1d4], RZ ;  /* 0x00007500f8f87a10 */ /* 0x000fce0007ffe0ff */
[----:B------:R-:W4:Y:S01]  /*35d0*/  @!P5 LDG.E R244, [R224.64] ;  /* 0x00000024e0f4d981 */ /* 0x000f22000c1e1900 */
        /* <DEDUP_REMOVED lines=43> */
[----:B0-----:R-:W-:Y:S02]  /*3890*/  @!P5 IADD3 R7, P4, R0, R243, RZ ;  /* 0x000000f30007d210 */ /* 0x001fe40007f9e0ff */
[----:B------:R-:W-:Y:S02]  /*38a0*/  IADD3 R248, R248, c[0x0][0x1d4], RZ ;  /* 0x00007500f8f87a10 */ /* 0x000fe40007ffe0ff */
        /* <DEDUP_REMOVED lines=8> */
[----:B------:R-:W-:-:S08]  /*3930*/  @!P6 IMAD R242, R242, c[0x0][0x1d8], RZ ;  /* 0x00007600f2f2ea24 */ /* 0x000fd000078e02ff */
[----:B------:R-:W4:Y:S01]  /*3940*/  @!P4 LDG.E R244, [R224.64] ;  /* 0x00000024e0f4c981 */ /* 0x000f22000c1e1900 */
        /* <DEDUP_REMOVED lines=13> */
[----:B--2---:R-:W-:-:S04]  /*3a20*/  @!P1 IMAD R247, R247, c[0x0][0x1d8], RZ ;  /* 0x00007600f7f79a24 */ /* 0x004fc800078e02ff */
        /* <DEDUP_REMOVED lines=25> */
[----:B------:R0:W3:Y:S01]  /*3bc0*/  @!P3 LDG.E.64 R156, [R6.64] ;  /* 0x00000024069cb981 */ /* 0x0000e2000c1e1b00 */
[----:B----4-:R-:W-:-:S03]  /*3bd0*/  @!P4 IMAD R244, R244, c[0x0][0x1d8], RZ ;  /* 0x00007600f4f4ca24 */ /* 0x010fc600078e02ff */
[----:B------:R-:W4:Y:S01]  /*3be0*/  @!P1 LDG.E R247, [R224.64] ;  /* 0x00000024e0f79981 */ /* 0x000f22000c1e1900 */
[----:B------:R-:W-:-:S04]  /*3bf0*/  @!P4 IMAD R244, R244, 0xa0, RZ ;  /* 0x000000a0f4f4c824 */ /* 0x000fc800078e02ff */
[----:B------:R-:W-:Y:S01]  /*3c00*/  @!P4 IMAD R243, R244, c[0x0][0x1d4], R243 ;  /* 0x00007500f4f3ca24 */ /* 0x000fe200078e02f3 */
[----:B------:R-:W-:-:S04]  /*3c10*/  IADD3 R244, R245, c[0x0][0x1d4], RZ ;  /* 0x00007500f5f47a10 */ /* 0x000fc80007ffe0ff */
[----:B0-----:R-:W-:Y:S01]  /*3c20*/  @!P4 IADD3 R7, P3, R0, R243, RZ ;  /* 0x000000f30007c210 */ /* 0x001fe20007f7e0ff */
[----:B------:R-:W-:-:S03]  /*3c30*/  IMAD.SHL.U32 R244, R244, 0x4, RZ ;  /* 0x00000004f4f47824 */ /* 0x000fc600078e00ff */
[----:B------:R-:W-:Y:S02]  /*3c40*/  @!P4 LEA.HI.X.SX32 R243, R243, R4, 0x1, P3 ;  /* 0x00000004f3f3c211 */ /* 0x000fe400018f0eff */
[----:B------:R-:W-:Y:S02]  /*3c50*/  @!P4 LEA R6, P3, R7, c[0x0][0x198], 0x2 ;  /* 0x000066000706ca11 */ /* 0x000fe400078610ff */
[----:B------:R-:W-:Y:S02]  /*3c60*/  FSEL R159, R159, RZ, P2 ;  /* 0x000000ff9f9f7208 */ /* 0x000fe40001000000 */
[----:B------:R-:W-:Y:S02]  /*3c70*/  FSEL R158, R158, RZ, P2 ;  /* 0x000000ff9e9e7208 */ /* 0x000fe40001000000 */
[----:B------:R-:W-:Y:S02]  /*3c80*/  @!P4 LEA.HI.X R7, R7, c[0x0][0x19c], R243, 0x2, P3 ;  /* 0x000067000707ca11 */ /* 0x000fe400018f14f3 */
[----:B------:R-:W-:-:S03]  /*3c90*/  ISETP.GE.OR P3, PT, R244, R3, P0 ;  /* 0x00000003f400720c */ /* 0x000fc60000766670 */
[----:B------:R0:W3:Y:S01]  /*3ca0*/  @!P4 LDG.E.64 R158, [R6.64] ;  /* 0x00000024069ec981 */ /* 0x0000e2000c1e1b00 */
[----:B------:R-:W-:-:S04]  /*3cb0*/  @!P5 IMAD R242, R242, c[0x0][0x1d8], RZ ;  /* 0x00007600f2f2da24 */ /* 0x000fc800078e02ff */
[----:B------:R-:W-:-:S05]  /*3cc0*/  @!P5 IMAD R242, R242, 0xa0, RZ ;  /* 0x000000a0f2f2d824 */ /* 0x000fca00078e02ff */
[----:B------:R-:W3:Y:S01]  /*3cd0*/  @!P3 LDG.E R245, [R224.64] ;  /* 0x00000024e0f5b981 */ /* 0x000ee2000c1e1900 */
        /* <DEDUP_REMOVED lines=8> */
[----:B------:R-:W3:Y:S01]  /*3d60*/  @!P4 LDG.E R8, [R224.64] ;  /* 0x00000024e008c981 */ /* 0x000ee2000c1e1900 */
[----:B------:R-:W-:Y:S02]  /*3d70*/  FSEL R161, R161, RZ, P2 ;  /* 0x000000ffa1a17208 */ /* 0x000fe40001000000 */
[----:B------:R-:W-:-:S06]  /*3d80*/  FSEL R160, R160, RZ, P2 ;  /* 0x000000ffa0a07208 */ /* 0x000fcc0001000000 */
[----:B------:R0:W3:Y:S01]  /*3d90*/  @!P5 LDG.E.64 R160, [R242.64] ;  /* 0x00000024f2a0d981 */ /* 0x0000e2000c1e1b00 */
[----:B--2---:R-:W-:-:S04]  /*3da0*/  @!P6 IMAD R248, R248, c[0x0][0x1d8], RZ ;  /* 0x00007600f8f8ea24 */ /* 0x004fc800078e02ff */
[----:B------:R-:W-:-:S04]  /*3db0*/  @!P6 IMAD R248, R248, 0xa0, RZ ;  /* 0x000000a0f8f8e824 */ /* 0x000fc800078e02ff */
[----:B------:R-:W-:Y:S01]  /*3dc0*/  @!P6 IMAD R252, R248, c[0x0][0x1d4], R9 ;  /* 0x00007500f8fcea24 */ /* 0x000fe200078e0209 */
[----:B------:R-:W-:-:S04]  /*3dd0*/  IADD3 R248, R7, c[0x0][0x1d4], RZ ;  /* 0x0000750007f87a10 */ /* 0x000fc80007ffe0ff */
[----:B------:R-:W-:Y:S01]  /*3de0*/  @!P6 IADD3 R9, P5, R0, R252, RZ ;  /* 0x000000fc0009e210 */ /* 0x000fe20007fbe0ff */
[----:B------:R-:W-:-:S03]  /*3df0*/  IMAD.SHL.U32 R7, R248, 0x4, RZ ;  /* 0x00000004f8077824 */ /* 0x000fc600078e00ff */
[----:B------:R-:W-:Y:S02]  /*3e00*/  @!P6 LEA.HI.X.SX32 R252, R252, R4, 0x1, P5 ;  /* 0x00000004fcfce211 */ /* 0x000fe400028f0eff */
[----:B0-----:R-:W-:-:S04]  /*3e10*/  @!P6 LEA R242, P5, R9, c[0x0][0x198], 0x2 ;  /* 0x0000660009f2ea11 */ /* 0x001fc800078a10ff */
[----:B------:R-:W-:Y:S02]  /*3e20*/  @!P6 LEA.HI.X R243, R9, c[0x0][0x19c], R252, 0x2, P5 ;  /* 0x0000670009f3ea11 */ /* 0x000fe400028f14fc */
[----:B------:R-:W-:-:S13]  /*3e30*/  ISETP.GE.OR P5, PT, R7, R3, P0 ;  /* 0x000000030700720c */ /* 0x000fda00007a6670 */
[----:B------:R-:W2:Y:S01]  /*3e40*/  @!P5 LDG.E R9, [R224.64] ;  /* 0x00000024e009d981 */ /* 0x000ea2000c1e1900 */
[----:B------:R-:W-:Y:S02]  /*3e50*/  FSEL R163, R163, RZ, P2 ;  /* 0x000000ffa3a37208 */ /* 0x000fe40001000000 */
[----:B------:R-:W-:-:S06]  /*3e60*/  FSEL R162, R162, RZ, P2 ;  /* 0x000000ffa2a27208 */ /* 0x000fcc0001000000 */
[----:B------:R0:W2:Y:S01]  /*3e70*/  @!P6 LDG.E.64 R162, [R242.64] ;  /* 0x00000024f2a2e981 */ /* 0x0000a2000c1e1b00 */
        /* <DEDUP_REMOVED lines=12> */
[----:B------:R0:W4:Y:S01]  /*3f40*/  @!P1 LDG.E.64 R10, [R242.64] ;  /* 0x00000024f20a9981 */ /* 0x000122000c1e1b00 */
[----:B---3--:R-:W-:-:S03]  /*3f50*/  @!P3 IMAD R245, R245, c[0x0][0x1d8], RZ ;  /* 0x00007600f5f5ba24 */ /* 0x008fc600078e02ff */
[----:B------:R-:W3:Y:S01]  /*3f60*/  @!P6 LDG.E R246, [R224.64] ;  /* 0x00000024e0f6e981 */ /* 0x000ee2000c1e1900 */
        /* <DEDUP_REMOVED lines=12> */
[----:B------:R-:W-:-:S04]  /*4030*/  @!P4 IMAD R8, R8, c[0x0][0x1d8], RZ ;  /* 0x000076000808ca24 */ /* 0x000fc800078e02ff */
[----:B------:R-:W-:-:S04]  /*4040*/  @!P4 IMAD R8, R8, 0xa0, RZ ;  /* 0x000000a00808c824 */ /* 0x000fc800078e02ff */
[----:B------:R-:W4:Y:S01]  /*4050*/  @!P1 LDG.E R245, [R224.64] ;  /* 0x00000024e0f59981 */ /* 0x000f22000c1e1900 */
[----:B------:R-:W-:-:S05]  /*4060*/  @!P4 IMAD R252, R8, c[0x0][0x1d4], R6 ;  /* 0x0000750008fcca24 */ /* 0x000fca00078e0206 */
[----:B------:R-:W-:Y:S02]  /*4070*/  @!P4 IADD3 R8, P3, R0, R252, RZ ;  /* 0x000000fc0008c210 */ /* 0x000fe40007f7e0ff */
[----:B------:R-:W-:Y:S02]  /*4080*/  IADD3 R6, R248, c[0x0][0x1d4], RZ ;  /* 0x00007500f8067a10 */ /* 0x000fe40007ffe0ff */
[----:B------:R-:W-:Y:S02]  /*4090*/  @!P4 LEA.HI.X.SX32 R252, R252, R4, 0x1, P3 ;  /* 0x00000004fcfcc211 */ /* 0x000fe400018f0eff */
[----:B0-----:R-:W-:-:S04]  /*40a0*/  @!P4 LEA R242, P3, R8, c[0x0][0x198], 0x2 ;  /* 0x0000660008f2ca11 */ /* 0x001fc800078610ff */
[----:B------:R-:W-:Y:S01]  /*40b0*/  @!P4 LEA.HI.X R243, R8, c[0x0][0x19c], R252, 0x2, P3 ;  /* 0x0000670008f3ca11 */ /* 0x000fe200018f14fc */
[----:B------:R-:W-:Y:S01]  /*40c0*/  IMAD.SHL.U32 R8, R6, 0x4, RZ ;  /* 0x0000000406087824 */ /* 0x000fe200078e00ff */
[----:B------:R-:W-:Y:S01]  /*40d0*/  FSEL R171, R171, RZ, P2 ;  /* 0x000000ffabab7208 */ /* 0x000fe20001000000 */
[----:B------:R-:W4:Y:S03]  /*40e0*/  LDL R252, [R1+0x34] ;  /* 0x0000340001fc7983 */ /* 0x000f260000100800 */
[----:B------:R-:W-:-:S13]  /*40f0*/  ISETP.GE.OR P3, PT, R8, R3, P0 ;  /* 0x000000030800720c */ /* 0x000fda0000766670 */
[----:B------:R-:W4:Y:S01]  /*4100*/  @!P3 LDG.E R248, [R224.64] ;  /* 0x00000024e0f8b981 */ /* 0x000f22000c1e1900 */
[----:B------:R-:W-:-:S06]  /*4110*/  FSEL R170, R170, RZ, P2 ;  /* 0x000000ffaaaa7208 */ /* 0x000fcc0001000000 */
[----:B------:R0:W4:Y:S02]  /*4120*/  @!P4 LDG.E.64 R170, [R242.64] ;  /* 0x00000024f2aac981 */ /* 0x000124000c1e1b00 */
[----:B0-----:R-:W-:-:S05]  /*4130*/  IADD3 R242, R6, c[0x0][0x1d4], RZ ;  /* 0x0000750006f27a10 */ /* 0x001fca0007ffe0ff */
[----:B------:R-:W-:Y:S02]  /*4140*/  IMAD.SHL.U32 R242, R242, 0x4, RZ ;  /* 0x00000004f2f27824 */ /* 0x000fe400078e00ff */
[----:B--2---:R-:W-:-:S04]  /*4150*/  @!P5 IMAD R9, R9, c[0x0][0x1d8], RZ ;  /* 0x000076000909da24 */ /* 0x004fc800078e02ff */
[----:B------:R-:W-:-:S04]  /*4160*/  @!P5 IMAD R9, R9, 0xa0, RZ ;  /* 0x000000a00909d824 */ /* 0x000fc800078e02ff */
[----:B------:R-:W-:-:S05]  /*4170*/  @!P5 IMAD R7, R9, c[0x0][0x1d4], R7 ;  /* 0x000075000907da24 */ /* 0x000fca00078e0207 */
[----:B------:R-:W-:-:S04]  /*4180*/  @!P5 IADD3 R9, P4, R0, R7, RZ ;  /* 0x000000070009d210 */ /* 0x000fc80007f9e0ff */
        /* <DEDUP_REMOVED lines=33> */
[----:B------:R-:W-:Y:S01]  /*43a0*/  ISETP.GE.OR P6, PT, R244, R3, P0 ;  /* 0x00000003f400720c */ /* 0x000fe200007c6670 */
[----:B------:R-:W-:-:S03]  /*43b0*/  @!P3 IMAD R248, R248, c[0x0][0x1d8], RZ ;  /* 0x00007600f8f8ba24 */ /* 0x000fc600078e02ff */
[----:B------:R0:W3:Y:S01]  /*43c0*/  @!P1 LDG.E.64 R176, [R6.64] ;  /* 0x0000002406b09981 */ /* 0x0000e2000c1e1b00 */
[----:B------:R-:W-:Y:S01]  /*43d0*/  @!P3 IMAD R248, R248, 0xa0, RZ ;  /* 0x000000a0f8f8b824 */ /* 0x000fe200078e02ff */
[----:B------:R-:W-:-:S07]  /*43e0*/  IADD3 R247, R247, c[0x0][0x1d4], RZ ;  /* 0x00007500f7f77a10 */ /* 0x000fce0007ffe0ff */
[----:B------:R-:W3:Y:S01]  /*43f0*/  @!P6 LDG.E R245, [R224.64] ;  /* 0x00000024e0f5e981 */ /* 0x000ee2000c1e1900 */
[----:B------:R-:W-:-:S05]  /*4400*/  @!P3 IMAD R8, R248, c[0x0][0x1d4], R8 ;  /* 0x00007500f808ba24 */ /* 0x000fca00078e0208 */
[----:B0-----:R-:W-:Y:S01]  /*4410*/  @!P3 IADD3 R7, P1, R0, R8, RZ ;  /* 0x000000080007b210 */ /* 0x001fe20007f3e0ff */
[----:B------:R-:W-:-:S03]  /*4420*/  IMAD.SHL.U32 R247, R247, 0x4, RZ ;  /* 0x00000004f7f77824 */ /* 0x000fc600078e00ff */
[----:B------:R-:W-:Y:S02]  /*4430*/  @!P3 LEA.HI.X.SX32 R8, R8, R4, 0x1, P1 ;  /* 0x000000040808b211 */ /* 0x000fe400008f0eff */
[----:B------:R-:W-:-:S04]  /*4440*/  @!P3 LEA R6, P1, R7, c[0x0][0x198], 0x2 ;  /* 0x000066000706ba11 */ /* 0x000fc800078210ff */
[----:B------:R-:W-:Y:S02]  /*4450*/  @!P3 LEA.HI.X R7, R7, c[0x0][0x19c], R8, 0x2, P1 ;  /* 0x000067000707ba11 */ /* 0x000fe400008f1408 */
[----:B------:R-:W-:-:S13]  /*4460*/  ISETP.GE.OR P1, PT, R247, R3, P0 ;  /* 0x00000003f700720c */ /* 0x000fda0000726670 */
[----:B------:R-:W3:Y:S01]  /*4470*/  @!P1 LDG.E R8, [R224.64] ;  /* 0x00000024e0089981 */ /* 0x000ee2000c1e1900 */
[----:B------:R-:W-:Y:S02]  /*4480*/  FSEL R175, R175, RZ, P2 ;  /* 0x000000ffafaf7208 */ /* 0x000fe40001000000 */
[----:B------:R-:W-:-:S06]  /*4490*/  FSEL R174, R174, RZ, P2 ;  /* 0x000000ffaeae7208 */ /* 0x000fcc0001000000 */
[----:B------:R0:W3:Y:S01]  /*44a0*/  @!P3 LDG.E.64 R174, [R6.64] ;  /* 0x0000002406aeb981 */ /* 0x0000e2000c1e1b00 */
        /* <DEDUP_REMOVED lines=26> */
[----:B------:R0:W4:Y:S01]  /*4650*/  @!P5 LDG.E.64 R182, [R6.64] ;  /* 0x0000002406b6d981 */ /* 0x000122000c1e1b00 */
[----:B---3--:R-:W-:-:S03]  /*4660*/  @!P6 IMAD R245, R245, c[0x0][0x1d8], RZ ;  /* 0x00007600f5f5ea24 */ /* 0x008fc600078e02ff */
[----:B------:R-:W3:Y:S01]  /*4670*/  @!P4 LDG.E R246, [R224.64] ;  /* 0x00000024e0f6c981 */ /* 0x000ee2000c1e1900 */
        /* <DEDUP_REMOVED lines=9> */
[----:B------:R-:W-:Y:S01]  /*4710*/  @!P6 LEA.HI.X R7, R7, c[0x0][0x19c], R244, 0x2, P5 ;  /* 0x000067000707ea11 */ /* 0x000fe200028f14f4 */
[----:B------:R-:W-:Y:S01]  /*4720*/  @!P1 IMAD R8, R8, c[0x0][0x1d8], RZ ;  /* 0x0000760008089a24 */ /* 0x000fe200078e02ff */
[----:B------:R-:W-:-:S03]  /*4730*/  ISETP.GE.OR P5, PT, R245, R3, P0 ;  /* 0x00000003f500720c */ /* 0x000fc600007a6670 */
[----:B------:R0:W4:Y:S01]  /*4740*/  @!P6 LDG.E.64 R180, [R6.64] ;  /* 0x0000002406b4e981 */ /* 0x000122000c1e1b00 */
[----:B------:R-:W-:-:S04]  /*4750*/  @!P1 IMAD R8, R8, 0xa0, RZ ;  /* 0x000000a008089824 */ /* 0x000fc800078e02ff */
[----:B------:R-:W-:-:S05]  /*4760*/  @!P1 IMAD R8, R8, c[0x0][0x1d4], R247 ;  /* 0x0000750008089a24 */ /* 0x000fca00078e02f7 */
[----:B0-----:R-:W-:Y:S01]  /*4770*/  @!P1 IADD3 R7, P6, R0, R8, RZ ;  /* 0x0000000800079210 */ /* 0x001fe20007fde0ff */
[----:B------:R-:W-:Y:S01]  /*4780*/  IMAD R248, R107, 0x28, R5 ;  /* 0x000000286bf87824 */ /* 0x000fe200078e0205 */
[----:B------:R-:W4:Y:S02]  /*4790*/  @!P5 LDG.E R244, [R224.64] ;  /* 0x00000024e0f4d981 */ /* 0x000f24000c1e1900 */
        /* <DEDUP_REMOVED lines=45> */
[----:B------:R-:W-:Y:S02]  /*4a70*/  IMAD.SHL.U32 R244, R248, 0x4, RZ ;  /* 0x00000004f8f47824 */ /* 0x000fe400078e00ff */
[----:B------:R-:W-:Y:S01]  /*4a80*/  @!P6 IMAD R247, R247, c[0x0][0x1d8], RZ ;  /* 0x00007600f7f7ea24 */ /* 0x000fe200078e02ff */
[----:B------:R-:W-:-:S03]  /*4a90*/  FSEL R185, R185, RZ, P2 ;  /* 0x000000ffb9b97208 */ /* 0x000fc60001000000 */
[----:B------:R-:W-:Y:S01]  /*4aa0*/  @!P6 IMAD R247, R247, 0xa0, RZ ;  /* 0x000000a0f7f7e824 */ /* 0x000fe200078e02ff */
[----:B------:R-:W-:Y:S02]  /*4ab0*/  FSEL R184, R184, RZ, P2 ;  /* 0x000000ffb8b87208 */ /* 0x000fe40001000000 */
[----:B------:R-:W-:Y:S01]  /*4ac0*/  ISETP.GE.OR P4, PT, R244, R3, P0 ;  /* 0x00000003f400720c */ /* 0x000fe20000786670 */
[----:B------:R-:W-:-:S03]  /*4ad0*/  @!P6 IMAD R8, R247, c[0x0][0x1d4], R8 ;  /* 0x00007500f708ea24 */ /* 0x000fc600078e0208 */
[----:B------:R0:W4:Y:S01]  /*4ae0*/  @!P5 LDG.E.64 R184, [R6.64] ;  /* 0x0000002406b8d981 */ /* 0x000122000c1e1b00 */
[----:B------:R-:W-:-:S08]  /*4af0*/  IADD3 R248, R248, c[0x0][0x1d4], RZ ;  /* 0x00007500f8f87a10 */ /* 0x000fd00007ffe0ff */
        /* <DEDUP_REMOVED lines=31> */
[----:B------:R-:W-:Y:S02]  /*4cf0*/  @!P3 LEA R6, P1, R7, c[0x0][0x198], 0x2 ;  /* 0x000066000706ba11 */ /* 0x000fe400078210ff */
[----:B------:R-:W-:Y:S02]  /*4d00*/  FSEL R241, R241, RZ, P2 ;  /* 0x000000fff1f17208 */ /* 0x000fe40001000000 */
[----:B------:R-:W-:Y:S02]  /*4d10*/  FSEL R240, R240, RZ, P2 ;  /* 0x000000fff0f07208 */ /* 0x000fe40001000000 */
[----:B------:R-:W-:Y:S01]  /*4d20*/  @!P3 LEA.HI.X R7, R7, c[0x0][0x19c], R243, 0x2, P1 ;  /* 0x000067000707ba11 */ /* 0x000fe200008f14f3 */
[----:B------:R-:W-:-:S04]  /*4d30*/  IMAD.SHL.U32 R243, R248, 0x4, RZ ;  /* 0x00000004f8f37824 */ /* 0x000fc800078e00ff */
[----:B------:R0:W3:Y:S01]  /*4d40*/  @!P3 LDG.E.64 R240, [R6.64] ;  /* 0x0000002406f0b981 */ /* 0x0000e2000c1e1b00 */
[----:B------:R-:W-:Y:S02]  /*4d50*/  ISETP.GE.OR P3, PT, R243, R3, P0 ;  /* 0x00000003f300720c */ /* 0x000fe40000766670 */
[----:B------:R-:W-:-:S11]  /*4d60*/  IADD3 R248, R248, c[0x0][0x1d4], RZ ;  /* 0x00007500f8f87a10 */ /* 0x000fd60007ffe0ff */
[----:B------:R-:W3:Y:S01]  /*4d70*/  @!P3 LDG.E R246, [R224.64] ;  /* 0x00000024e0f6b981 */ /* 0x000ee2000c1e1900 */
[----:B----4-:R-:W-:-:S04]  /*4d80*/  @!P4 IMAD R245, R245, c[0x0][0x1d8], RZ ;  /* 0x00007600f5f5ca24 */ /* 0x010fc800078e02ff */
[----:B------:R-:W-:-:S04]  /*4d90*/  @!P4 IMAD R245, R245, 0xa0, RZ ;  /* 0x000000a0f5f5c824 */ /* 0x000fc800078e02ff */
[----:B------:R-:W-:-:S05]  /*4da0*/  @!P4 IMAD R244, R245, c[0x0][0x1d4], R244 ;  /* 0x00007500f5f4ca24 */ /* 0x000fca00078e02f4 */
        /* <DEDUP_REMOVED lines=9> */
[----:B------:R-:W-:-:S03]  /*4e40*/  FSEL R196, R196, RZ, P2 ;  /* 0x000000ffc4c47208 */ /* 0x000fc60001000000 */
[----:B------:R-:W-:Y:S01]  /*4e50*/  @!P5 IMAD R8, R247, c[0x0][0x1d4], R8 ;  /* 0x00007500f708da24 */ /* 0x000fe200078e0208 */
[----:B------:R-:W-:-:S03]  /*4e60*/  IADD3 R247, R248, c[0x0][0x1d4], RZ ;  /* 0x00007500f8f77a10 */ /* 0x000fc60007ffe0ff */
[----:B------:R-:W4:Y:S04]  /*4e70*/  @!P1 LDG.E R244, [R224.64] ;  /* 0x00000024e0f49981 */ /* 0x000f28000c1e1900 */
        /* <DEDUP_REMOVED lines=25> */
[----:B------:R-:W-:Y:S01]  /*5010*/  IADD3 R248, R248, c[0x0][0x1d4], RZ ;  /* 0x00007500f8f87a10 */ /* 0x000fe20007ffe0ff */
[----:B---3--:R-:W-:-:S04]  /*5020*/  @!P3 IMAD R246, R246, c[0x0][0x1d8], RZ ;  /* 0x00007600f6f6ba24 */ /* 0x008fc800078e02ff */
[----:B------:R-:W-:-:S04]  /*5030*/  @!P3 IMAD R246, R246, 0xa0, RZ ;  /* 0x000000a0f6f6b824 */ /* 0x000fc800078e02ff */
[----:B------:R-:W-:-:S05]  /*5040*/  @!P3 IMAD R243, R246, c[0x0][0x1d4], R243 ;  /* 0x00007500f6f3ba24 */ /* 0x000fca00078e02f3 */
[----:B0-----:R-:W-:-:S04]  /*5050*/  @!P3 IADD3 R7, P6, R0, R243, RZ ;  /* 0x000000f30007b210 */ /* 0x001fc80007fde0ff */
        /* <DEDUP_REMOVED lines=8> */
[----:B----4-:R-:W-:-:S04]  /*50e0*/  @!P1 IMAD R244, R244, c[0x0][0x1d8], RZ ;  /* 0x00007600f4f49a24 */ /* 0x010fc800078e02ff */
[----:B------:R-:W-:-:S04]  /*50f0*/  @!P1 IMAD R244, R244, 0xa0, RZ ;  /* 0x000000a0f4f49824 */ /* 0x000fc800078e02ff */
[----:B------:R-:W-:Y:S02]  /*5100*/  @!P1 IMAD R246, R244, c[0x0][0x1d4], R245 ;  /* 0x00007500f4f69a24 */ /* 0x000fe400078e02f5 */
[----:B------:R-:W4:Y:S01]  /*5110*/  @!P6 LDG.E R244, [R224.64] ;  /* 0x00000024e0f4e981 */ /* 0x000f22000c1e1900 */
[----:B------:R-:W-:Y:S02]  /*5120*/  IADD3 R245, R248, c[0x0][0x1d4], RZ ;  /* 0x00007500f8f57a10 */ /* 0x000fe40007ffe0ff */
[----:B0-----:R-:W-:-:S03]  /*5130*/  @!P1 IADD3 R7, P3, R0, R246, RZ ;  /* 0x000000f600079210 */ /* 0x001fc60007f7e0ff */
[----:B------:R-:W-:Y:S01]  /*5140*/  IMAD.SHL.U32 R245, R245, 0x4, RZ ;  /* 0x00000004f5f57824 */ /* 0x000fe200078e00ff */
[----:B------:R-:W-:Y:S02]  /*5150*/  @!P1 LEA.HI.X.SX32 R246, R246, R4, 0x1, P3 ;  /* 0x00000004f6f69211 */ /* 0x000fe400018f0eff */
[----:B------:R-:W-:Y:S02]  /*5160*/  @!P1 LEA R6, P3, R7, c[0x0][0x198], 0x2 ;  /* 0x0000660007069a11 */ /* 0x000fe400078610ff */
[----:B------:R-:W-:Y:S02]  /*5170*/  FSEL R199, R199, RZ, P2 ;  /* 0x000000ffc7c77208 */ /* 0x000fe40001000000 */
[----:B------:R-:W-:Y:S02]  /*5180*/  @!P1 LEA.HI.X R7, R7, c[0x0][0x19c], R246, 0x2, P3 ;  /* 0x0000670007079a11 */ /* 0x000fe400018f14f6 */
[----:B------:R-:W-:Y:S02]  /*5190*/  ISETP.GE.OR P3, PT, R245, R3, P0 ;  /* 0x00000003f500720c */ /* 0x000fe40000766670 */
[----:B------:R-:W-:-:S06]  /*51a0*/  FSEL R198, R198, RZ, P2 ;  /* 0x000000ffc6c67208 */ /* 0x000fcc0001000000 */
[----:B------:R0:W3:Y:S01]  /*51b0*/  @!P1 LDG.E.64 R198, [R6.64] ;  /* 0x0000002406c69981 */ /* 0x0000e2000c1e1b00 */
[----:B------:R-:W-:-:S04]  /*51c0*/  @!P4 IMAD R8, R8, c[0x0][0x1d8], RZ ;  /* 0x000076000808ca24 */ /* 0x000fc800078e02ff */
        /* <DEDUP_REMOVED lines=28> */
[----:B------:R-:W-:Y:S02]  /*5390*/  FSEL R201, R201, RZ, P2 ;  /* 0x000000ffc9c97208 */ /* 0x000fe40001000000 */
[----:B------:R-:W-:Y:S01]  /*53a0*/  FSEL R200, R200, RZ, P2 ;  /* 0x000000ffc8c87208 */ /* 0x000fe20001000000 */
[----:B----4-:R-:W-:-:S04]  /*53b0*/  @!P6 IMAD R244, R244, c[0x0][0x1d8], RZ ;  /* 0x00007600f4f4ea24 */ /* 0x010fc800078e02ff */
[----:B------:R-:W-:-:S04]  /*53c0*/  @!P6 IMAD R244, R244, 0xa0, RZ ;  /* 0x000000a0f4f4e824 */ /* 0x000fc800078e02ff */
[----:B------:R-:W-:-:S05]  /*53d0*/  @!P6 IMAD R244, R244, c[0x0][0x1d4], R243 ;  /* 0x00007500f4f4ea24 */ /* 0x000fca00078e02f3 */
[----:B0-----:R-:W-:-:S04]  /*53e0*/  @!P6 IADD3 R7, P5, R0, R244, RZ ;  /* 0x000000f40007e210 */ /* 0x001fc80007fbe0ff */
[----:B------:R-:W-:Y:S02]  /*53f0*/  @!P6 LEA.HI.X.SX32 R244, R244, R4, 0x1, P5 ;  /* 0x00000004f4f4e211 */ /* 0x000fe400028f0eff */
[----:B------:R-:W-:-:S04]  /*5400*/  @!P6 LEA R6, P5, R7, c[0x0][0x198], 0x2 ;  /* 0x000066000706ea11 */ /* 0x000fc800078a10ff */
[----:B------:R-:W-:Y:S02]  /*5410*/  @!P6 LEA.HI.X R7, R7, c[0x0][0x19c], R244, 0x2, P5 ;  /* 0x000067000707ea11 */ /* 0x000fe400028f14f4 */
[----:B------:R-:W-:-:S03]  /*5420*/  IADD3 R243, R248, c[0x0][0x1d4], RZ ;  /* 0x00007500f8f37a10 */ /* 0x000fc60007ffe0ff */
[----:B------:R3:W4:Y:S02]  /*5430*/  @!P6 LDG.E.64 R200, [R6.64] ;  /* 0x0000002406c8e981 */ /* 0x000724000c1e1b00 */
[----:B------:R-:W-:Y:S02]  /*5440*/  IMAD.SHL.U32 R243, R243, 0x4, RZ ;  /* 0x00000004f3f37824 */ /* 0x000fe400078e00ff */
[----:B---3--:R-:W-:-:S04]  /*5450*/  @!P3 IMAD R6, R246, c[0x0][0x1d8], RZ ;  /* 0x00007600f606ba24 */ /* 0x008fc800078e02ff */
[----:B------:R-:W-:Y:S01]  /*5460*/  @!P3 IMAD R6, R6, 0xa0, RZ ;  /* 0x000000a00606b824 */ /* 0x000fe200078e02ff */
[----:B------:R-:W-:-:S03]  /*5470*/  ISETP.GE.OR P6, PT, R243, R3, P0 ;  /* 0x00000003f300720c */ /* 0x000fc600007c6670 */
[----:B------:R-:W-:-:S05]  /*5480*/  @!P3 IMAD R6, R6, c[0x0][0x1d4], R245 ;  /* 0x000075000606ba24 */ /* 0x000fca00078e02f5 */
[----:B------:R-:W-:-:S04]  /*5490*/  @!P3 IADD3 R7, P5, R0, R6, RZ ;  /* 0x000000060007b210 */ /* 0x000fc80007fbe0ff */
[----:B------:R-:W-:Y:S02]  /*54a0*/  @!P3 LEA.HI.X.SX32 R244, R6, R4, 0x1, P5 ;  /* 0x0000000406f4b211 */ /* 0x000fe400028f0eff */
[----:B------:R-:W-:Y:S01]  /*54b0*/  @!P3 LEA R6, P5, R7, c[0x0][0x198], 0x2 ;  /* 0x000066000706ba11 */ /* 0x000fe200078a10ff */
[----:B------:R-:W-:-:S03]  /*54c0*/  IMAD R248, R107, 0x37, R5 ;  /* 0x000000376bf87824 */ /* 0x000fc600078e0205 */
[----:B------:R-:W-:Y:S02]  /*54d0*/  @!P3 LEA.HI.X R7, R7, c[0x0][0x19c], R244, 0x2, P5 ;  /* 0x000067000707ba11 */ /* 0x000fe400028f14f4 */
[----:B------:R-:W3:Y:S01]  /*54e0*/  @!P6 LDG.E R244, [R224.64] ;  /* 0x00000024e0f4e981 */ /* 0x000ee2000c1e1900 */
[----:B------:R-:W-:Y:S01]  /*54f0*/  IMAD.SHL.U32 R245, R248, 0x4, RZ ;  /* 0x00000004f8f57824 */ /* 0x000fe200078e00ff */
[----:B------:R-:W-:Y:S01]  /*5500*/  FSEL R211, R211, RZ, P2 ;  /* 0x000000ffd3d37208 */ /* 0x000fe20001000000 */
[----:B------:R-:W-:Y:S01]  /*5510*/  @!P1 IMAD R247, R247, c[0x0][0x1d8], RZ ;  /* 0x00007600f7f79a24 */ /* 0x000fe200078e02ff */
[----:B------:R-:W-:-:S03]  /*5520*/  FSEL R210, R210, RZ, P2 ;  /* 0x000000ffd2d27208 */ /* 0x000fc60001000000 */
[----:B------:R-:W-:Y:S01]  /*5530*/  @!P1 IMAD R247, R247, 0xa0, RZ ;  /* 0x000000a0f7f79824 */ /* 0x000fe200078e02ff */
[----:B------:R-:W-:Y:S02]  /*5540*/  ISETP.GE.OR P5, PT, R245, R3, P0 ;  /* 0x00000003f500720c */ /* 0x000fe400007a6670 */
[----:B------:R0:W4:Y:S01]  /*5550*/  @!P3 LDG.E.64 R210, [R6.64] ;  /* 0x0000002406d2b981 */ /* 0x000122000c1e1b00 */
[----:B------:R-:W-:Y:S01]  /*5560*/  @!P1 IMAD R8, R247, c[0x0][0x1d4], R8 ;  /* 0x00007500f7089a24 */ /* 0x000fe200078e0208 */
[----:B------:R-:W-:-:S04]  /*5570*/  IADD3 R248, R248, c[0x0][0x1d4], RZ ;  /* 0x00007500f8f87a10 */ /* 0x000fc80007ffe0ff */
[----:B0-----:R-:W-:-:S05]  /*5580*/  @!P1 IADD3 R7, P3, R0, R8, RZ ;  /* 0x0000000800079210 */ /* 0x001fca0007f7e0ff */
[----:B------:R-:W4:Y:S01]  /*5590*/  @!P5 LDG.E R247, [R224.64] ;  /* 0x00000024e0f7d981 */ /* 0x000f22000c1e1900 */
        /* <DEDUP_REMOVED lines=12> */
[----:B------:R-:W-:Y:S02]  /*5660*/  IADD3 R9, R248, c[0x0][0x1d4], RZ ;  /* 0x00007500f8097a10 */ /* 0x000fe40007ffe0ff */
[----:B------:R-:W-:Y:S01]  /*5670*/  FSEL R209, R209, RZ, P2 ;  /* 0x000000ffd1d17208 */ /* 0x000fe20001000000 */
[----:B------:R-:W2:Y:S01]  /*5680*/  LDL R248, [R1+0x28] ;  /* 0x0000280001f87983 */ /* 0x000ea20000100800 */
[----:B0-----:R-:W-:Y:S01]  /*5690*/  @!P4 IADD3 R7, P1, R0, R242, RZ ;  /* 0x000000f20007c210 */ /* 0x001fe20007f3e0ff */
[----:B------:R-:W-:-:S03]  /*56a0*/  IMAD.SHL.U32 R9, R9, 0x4, RZ ;  /* 0x0000000409097824 */ /* 0x000fc600078e00ff */
[----:B------:R-:W-:Y:S02]  /*56b0*/  @!P4 LEA.HI.X.SX32 R242, R242, R4, 0x1, P1 ;  /* 0x00000004f2f2c211 */ /* 0x000fe400008f0eff */
[----:B------:R-:W-:-:S04]  /*56c0*/  @!P4 LEA R6, P1, R7, c[0x0][0x198], 0x2 ;  /* 0x000066000706ca11 */ /* 0x000fc800078210ff */
[----:B------:R-:W-:Y:S02]  /*56d0*/  @!P4 LEA.HI.X R7, R7, c[0x0][0x19c], R242, 0x2, P1 ;  /* 0x000067000707ca11 */ /* 0x000fe400008f14f2 */
[----:B------:R-:W-:-:S13]  /*56e0*/  ISETP.GE.OR P1, PT, R9, R3, P0 ;  /* 0x000000030900720c */ /* 0x000fda0000726670 */
[----:B------:R-:W2:Y:S01]  /*56f0*/  @!P1 LDG.E R242, [R224.64] ;  /* 0x00000024e0f29981 */ /* 0x000ea2000c1e1900 */
[----:B------:R-:W-:-:S06]  /*5700*/  FSEL R208, R208, RZ, P2 ;  /* 0x000000ffd0d07208 */ /* 0x000fcc0001000000 */
[----:B------:R0:W2:Y:S01]  /*5710*/  @!P4 LDG.E.64 R208, [R6.64] ;  /* 0x0000002406d0c981 */ /* 0x0000a2000c1e1b00 */
[----:B------:R-:W-:Y:S02]  /*5720*/  FSEL R207, R207, RZ, P2 ;  /* 0x000000ffcfcf7208 */ /* 0x000fe40001000000 */
[----:B------:R-:W-:Y:S02]  /*5730*/  FSEL R206, R206, RZ, P2 ;  /* 0x000000ffcece7208 */ /* 0x000fe40001000000 */
[----:B------:R-:W-:Y:S02]  /*5740*/  FSEL R233, R233, RZ, P2 ;  /* 0x000000ffe9e97208 */ /* 0x000fe40001000000 */
[----:B------:R-:W-:Y:S01]  /*5750*/  FSEL R232, R232, RZ, P2 ;  /* 0x000000ffe8e87208 */ /* 0x000fe20001000000 */
[----:B---3--:R-:W-:-:S04]  /*5760*/  @!P6 IMAD R244, R244, c[0x0][0x1d8], RZ ;  /* 0x00007600f4f4ea24 */ /* 0x008fc800078e02ff */
[----:B------:R-:W-:-:S04]  /*5770*/  @!P6 IMAD R244, R244, 0xa0, RZ ;  /* 0x000000a0f4f4e824 */ /* 0x000fc800078e02ff */
[----:B------:R-:W-:-:S05]  /*5780*/  @!P6 IMAD R244, R244, c[0x0][0x1d4], R243 ;  /* 0x00007500f4f4ea24 */ /* 0x000fca00078e02f3 */
[----:B0-----:R-:W-:-:S04]  /*5790*/  @!P6 IADD3 R7, P4, R0, R244, RZ ;  /* 0x000000f40007e210 */ /* 0x001fc80007f9e0ff */
[----:B------:R-:W-:Y:S02]  /*57a0*/  @!P6 LEA.HI.X.SX32 R244, R244, R4, 0x1, P4 ;  /* 0x00000004f4f4e211 */ /* 0x000fe400020f0eff */
[----:B------:R-:W-:-:S04]  /*57b0*/  @!P6 LEA R6, P4, R7, c[0x0][0x198], 0x2 ;  /* 0x000066000706ea11 */ /* 0x000fc800078810ff */
[----:B------:R-:W-:Y:S01]  /*57c0*/  @!P6 LEA.HI.X R7, R7, c[0x0][0x19c], R244, 0x2, P4 ;  /* 0x000067000707ea11 */ /* 0x000fe200020f14f4 */
[----:B------:R-:W-:Y:S02]  /*57d0*/  IMAD R244, R107, 0x3a, R5 ;  /* 0x0000003a6bf47824 */ /* 0x000fe400078e0205 */
[----:B----4-:R-:W-:Y:S02]  /*57e0*/  @!P5 IMAD R247, R247, c[0x0][0x1d8], RZ ;  /* 0x00007600f7f7da24 */ /* 0x010fe400078e02ff */
[----:B------:R-:W-:Y:S01]  /*57f0*/  IMAD.SHL.U32 R243, R244, 0x4, RZ ;  /* 0x00000004f4f37824 */ /* 0x000fe200078e00ff */
[----:B------:R0:W3:Y:S01]  /*5800*/  @!P6 LDG.E.64 R206, [R6.64] ;  /* 0x0000002406cee981 */ /* 0x0000e2000c1e1b00 */
[----:B------:R-:W-:-:S04]  /*5810*/  @!P5 IMAD R247, R247, 0xa0, RZ ;  /* 0x000000a0f7f7d824 */ /* 0x000fc800078e02ff */
[----:B------:R-:W-:Y:S01]  /*5820*/  @!P5 IMAD R245, R247, c[0x0][0x1d4], R245 ;  /* 0x00007500f7f5da24 */ /* 0x000fe200078e02f5 */
[----:B------:R-:W-:-:S04]  /*5830*/  ISETP.GE.OR P4, PT, R243, R3, P0 ;  /* 0x00000003f300720c */ /* 0x000fc80000786670 */
[----:B0-----:R-:W-:-:S04]  /*5840*/  @!P5 IADD3 R7, P6, R0, R245, RZ ;  /* 0x000000f50007d210 */ /* 0x001fc80007fde0ff */
[----:B------:R-:W-:Y:S02]  /*5850*/  @!P5 LEA.HI.X.SX32 R245, R245, R4, 0x1, P6 ;  /* 0x00000004f5f5d211 */ /* 0x000fe400030f0eff */
[----:B------:R-:W-:-:S03]  /*5860*/  @!P5 LEA R6, P6, R7, c[0x0][0x198], 0x2 ;  /* 0x000066000706da11 */ /* 0x000fc600078c10ff */
[----:B------:R-:W4:Y:S01]  /*5870*/  @!P4 LDG.E R247, [R224.64] ;  /* 0x00000024e0f7c981 */ /* 0x000f22000c1e1900 */
[----:B------:R-:W-:Y:S01]  /*5880*/  @!P5 LEA.HI.X R7, R7, c[0x0][0x19c], R245, 0x2, P6 ;  /* 0x000067000707da11 */ /* 0x000fe200030f14f5 */
[----:B------:R-:W-:-:S04]  /*5890*/  @!P3 IMAD R246, R246, c[0x0][0x1d8], RZ ;  /* 0x00007600f6f6ba24 */ /* 0x000fc800078e02ff */
[----:B------:R0:W3:Y:S01]  /*58a0*/  @!P5 LDG.E.64 R232, [R6.64] ;  /* 0x0000002406e8d981 */ /* 0x0000e2000c1e1b00 */
[----:B------:R-:W-:-:S04]  /*58b0*/  @!P3 IMAD R245, R246, 0xa0, RZ ;  /* 0x000000a0f6f5b824 */ /* 0x000fc800078e02ff */
[----:B------:R-:W-:Y:S01]  /*58c0*/  @!P3 IMAD R245, R245, c[0x0][0x1d4], R8 ;  /* 0x00007500f5f5ba24 */ /* 0x000fe200078e0208 */
[----:B------:R-:W-:-:S04]  /*58d0*/  IADD3 R8, R244, c[0x0][0x1d4], RZ ;  /* 0x00007500f4087a10 */ /* 0x000fc80007ffe0ff */
[C---:B------:R-:W-:Y:S01]  /*58e0*/  IADD3 R244, R8.reuse, c[0x0][0x1d4], RZ ;  /* 0x0000750008f47a10 */ /* 0x040fe20007ffe0ff */
[----:B------:R-:W-:Y:S01]  /*58f0*/  IMAD.SHL.U32 R8, R8, 0x4, RZ ;  /* 0x0000000408087824 */ /* 0x000fe200078e00ff */
[----:B0-----:R-:W-:-:S04]  /*5900*/  @!P3 IADD3 R7, P6, R0, R245, RZ ;  /* 0x000000f50007b210 */ /* 0x001fc80007fde0ff */
[----:B------:R-:W-:Y:S02]  /*5910*/  ISETP.GE.OR P5, PT, R8, R3, P0 ;  /* 0x000000030800720c */ /* 0x000fe400007a6670 */
[----:B------:R-:W-:Y:S02]  /*5920*/  @!P3 LEA.HI.X.SX32 R245, R245, R4, 0x1, P6 ;  /* 0x00000004f5f5b211 */ /* 0x000fe400030f0eff */
[----:B------:R-:W-:Y:S01]  /*5930*/  @!P3 LEA R6, P6, R7, c[0x0][0x198], 0x2 ;  /* 0x000066000706ba11 */ /* 0x000fe200078c10ff */
[----:B------:R-:W-:-:S03]  /*5940*/  IMAD.SHL.U32 R244, R244, 0x4, RZ ;  /* 0x00000004f4f47824 */ /* 0x000fc600078e00ff */
[----:B------:R-:W-:Y:S02]  /*5950*/  @!P3 LEA.HI.X R7, R7, c[0x0][0x19c], R245, 0x2, P6 ;  /* 0x000067000707ba11 */ /* 0x000fe400030f14f5 */
[----:B------:R-:W-:-:S03]  /*5960*/  ISETP.GE.OR P6, PT, R244, R3, P0 ;  /* 0x00000003f400720c */ /* 0x000fc600007c6670 */
[----:B------:R-:W3:Y:S01]  /*5970*/  @!P5 LDG.E R245, [R224.64] ;  /* 0x00000024e0f5d981 */ /* 0x000ee2000c1e1900 */
[----:B------:R-:W-:Y:S02]  /*5980*/  FSEL R215, R215, RZ, P2 ;  /* 0x000000ffd7d77208 */ /* 0x000fe40001000000 */
[----:B------:R-:W-:-:S06]  /*5990*/  FSEL R214, R214, RZ, P2 ;  /* 0x000000ffd6d67208 */ /* 0x000fcc0001000000 */
[----:B------:R0:W3:Y:S04]  /*59a0*/  @!P3 LDG.E.64 R214, [R6.64] ;  /* 0x0000002406d6b981 */ /* 0x0000e8000c1e1b00 */
[----:B------:R-:W3:Y:S01]  /*59b0*/  @!P6 LDG.E R246, [R224.64] ;  /* 0x00000024e0f6e981 */ /* 0x000ee2000c1e1900 */
        /* <DEDUP_REMOVED lines=14> */
[----:B------:R-:W-:Y:S02]  /*5aa0*/  FSEL R218, R218, RZ, P2 ;  /* 0x000000ffdada7208 */ /* 0x000fe40001000000 */
        /* <DEDUP_REMOVED lines=9> */
[----:B------:R-:W-:Y:S01]  /*5b40*/  FSEL R235, R235, RZ, P2 ;  /* 0x000000ffebeb7208 */ /* 0x000fe20001000000 */
[----:B------:R-:W4:Y:S04]  /*5b50*/  LDL R247, [R1] ;  /* 0x0000000001f77983 */ /* 0x000f280000100800 */
[----:B------:R3:W4:Y:S02]  /*5b60*/  @!P4 LDG.E.64 R218, [R6.64] ;  /* 0x0000002406dac981 */ /* 0x000724000c1e1b00 */
[----:B---3--:R-:W-:-:S04]  /*5b70*/  @!P5 IMAD R6, R245, c[0x0][0x1d8], RZ ;  /* 0x00007600f506da24 */ /* 0x008fc800078e02ff */
[----:B------:R-:W-:-:S04]  /*5b80*/  @!P5 IMAD R6, R6, 0xa0, RZ ;  /* 0x000000a00606d824 */ /* 0x000fc800078e02ff */
[----:B------:R-:W-:Y:S02]  /*5b90*/  @!P5 IMAD R6, R6, c[0x0][0x1d4], R8 ;  /* 0x000075000606da24 */ /* 0x000fe400078e0208 */
[----:B------:R-:W-:-:S03]  /*5ba0*/  @!P6 IMAD R246, R246, c[0x0][0x1d8], RZ ;  /* 0x00007600f6f6ea24 */ /* 0x000fc600078e02ff */
[----:B------:R-:W-:Y:S01]  /*5bb0*/  @!P5 IADD3 R7, P1, R0, R6, RZ ;  /* 0x000000060007d210 */ /* 0x000fe20007f3e0ff */
[----:B------:R-:W-:-:S03]  /*5bc0*/  @!P6 IMAD R246, R246, 0xa0, RZ ;  /* 0x000000a0f6f6e824 */ /* 0x000fc600078e02ff */
[----:B------:R-:W-:Y:S02]  /*5bd0*/  @!P5 LEA.HI.X.SX32 R8, R6, R4, 0x1, P1 ;  /* 0x000000040608d211 */ /* 0x000fe400008f0eff */
[C---:B------:R-:W-:Y:S01]  /*5be0*/  @!P5 LEA R6, P1, R7.reuse, c[0x0][0x198], 0x2 ;  /* 0x000066000706da11 */ /* 0x040fe200078210ff */
[----:B------:R-:W-:Y:S01]  /*5bf0*/  @!P6 IMAD R244, R246, c[0x0][0x1d4], R244 ;  /* 0x00007500f6f4ea24 */ /* 0x000fe200078e02f4 */
[----:B------:R-:W-:Y:S01]  /*5c00*/  FSEL R234, R234, RZ, P2 ;  /* 0x000000ffeaea7208 */ /* 0x000fe20001000000 */
[----:B------:R-:W3:Y:S01]  /*5c10*/  LDL R246, [R1+0x4] ;  /* 0x0000040001f67983 */ /* 0x000ee20000100800 */
[----:B------:R-:W-:-:S05]  /*5c20*/  @!P5 LEA.HI.X R7, R7, c[0x0][0x19c], R8, 0x2, P1 ;  /* 0x000067000707da11 */ /* 0x000fca00008f1408 */
[----:B------:R0:W3:Y:S02]  /*5c30*/  @!P5 LDG.E.64 R220, [R6.64] ;  /* 0x0000002406dcd981 */ /* 0x0000e4000c1e1b00 */
[----:B0-----:R-:W-:-:S04]  /*5c40*/  @!P6 IADD3 R7, P1, R0, R244, RZ ;  /* 0x000000f40007e210 */ /* 0x001fc80007f3e0ff */
[----:B------:R-:W-:Y:S02]  /*5c50*/  @!P6 LEA.HI.X.SX32 R244, R244, R4, 0x1, P1 ;  /* 0x00000004f4f4e211 */ /* 0x000fe400008f0eff */
[----:B------:R-:W-:-:S04]  /*5c60*/  @!P6 LEA R6, P1, R7, c[0x0][0x198], 0x2 ;  /* 0x000066000706ea11 */ /* 0x000fc800078210ff */
[----:B------:R-:W-:-:S05]  /*5c70*/  @!P6 LEA.HI.X R7, R7, c[0x0][0x19c], R244, 0x2, P1 ;  /* 0x000067000707ea11 */ /* 0x000fca00008f14f4 */
[----:B------:R0:W3:Y:S02]  /*5c80*/  @!P6 LDG.E.64 R234, [R6.64] ;  /* 0x0000002406eae981 */ /* 0x0000e4000c1e1b00 */
[----:B0-----:R-:W-:Y:S01]  /*5c90*/  IMAD R7, R107, 0x3d, R5 ;  /* 0x0000003d6b077824 */ /* 0x001fe200078e0205 */
[----:B------:R-:W-:Y:S01]  /*5ca0*/  PLOP3.LUT P1, PT, PT, PT, UP0, 0x80, 0x0 ;  /* 0x000000000000781c */ /* 0x000fe20003f2f008 */
[----:B------:R-:W-:Y:S01]  /*5cb0*/  IMAD.U32 R6, RZ, RZ, UR4 ;  /* 0x00000004ff067e24 */ /* 0x000fe2000f8e00ff */
[----:B------:R-:W3:Y:S01]  /*5cc0*/  LDL R107, [R1+0x54] ;  /* 0x00005400016b7983 */ /* 0x000ee20000100800 */
[----:B------:R-:W-:-:S05]  /*5cd0*/  IMAD.SHL.U32 R5, R7, 0x4, RZ ;  /* 0x0000000407057824 */ /* 0x000fca00078e00ff */
[----:B------:R-:W-:Y:S01]  /*5ce0*/  ISETP.GE.OR P4, PT, R5, R3, P0 ;  /* 0x000000030500720c */ /* 0x000fe20000786670 */
[----:B------:R-:W-:-:S04]  /*5cf0*/  IMAD.U32 R8, RZ, RZ, UR5 ;  /* 0x00000005ff087e24 */ /* 0x000fc8000f8e00ff */
[----:B------:R-:W-:-:S08]  /*5d00*/  @P1 IADD3 R6, P5, P6, R2, c[0x0][0x200], R6 ;  /* 0x0000800002061a10 */ /* 0x000fd00007ebe006 */
[----:B------:R0:W3:Y:S01]  /*5d10*/  @!P4 LDG.E R245, [R224.64] ;  /* 0x00000024e0f5c981 */ /* 0x0000e2000c1e1900 */
[----:B--2---:R-:W-:-:S04]  /*5d20*/  @!P3 IMAD R9, R9, c[0x0][0x1d8], RZ ;  /* 0x000076000909ba24 */ /* 0x004fc800078e02ff */
[----:B------:R-:W-:-:S04]  /*5d30*/  @!P3 IMAD R9, R9, 0xa0, RZ ;  /* 0x000000a00909b824 */ /* 0x000fc800078e02ff */
[----:B------:R-:W-:Y:S01]  /*5d40*/  @!P3 IMAD R244, R9, c[0x0][0x1d4], R242 ;  /* 0x0000750009f4ba24 */ /* 0x000fe200078e02f2 */
[----:B------:R-:W-:Y:S02]  /*5d50*/  IADD3 R242, R7, c[0x0][0x1d4], RZ ;  /* 0x0000750007f27a10 */ /* 0x000fe40007ffe0ff */
[----:B------:R-:W-:Y:S02]  /*5d60*/  @P1 SHF.R.S32.HI R7, RZ, 0x1f, R2 ;  /* 0x0000001fff071819 */ /* 0x000fe40000011402 */
[C---:B------:R-:W-:Y:S01]  /*5d70*/  IADD3 R243, R242.reuse, c[0x0][0x1d4], RZ ;  /* 0x00007500f2f37a10 */ /* 0x040fe20007ffe0ff */
[----:B------:R-:W-:Y:S01]  /*5d80*/  IMAD.SHL.U32 R242, R242, 0x4, RZ ;  /* 0x00000004f2f27824 */ /* 0x000fe200078e00ff */
[----:B------:R-:W-:Y:S02]  /*5d90*/  @P1 IADD3.X R7, R7, c[0x0][0x204], R8, P5, P6 ;  /* 0x0000810007071a10 */ /* 0x000fe40002fec408 */
[----:B------:R-:W-:Y:S02]  /*5da0*/  @!P3 IADD3 R9, P6, R0, R244, RZ ;  /* 0x000000f40009b210 */ /* 0x000fe40007fde0ff */
[----:B------:R-:W-:Y:S01]  /*5db0*/  ISETP.GE.OR P5, PT, R242, R3, P0 ;  /* 0x00000003f200720c */ /* 0x000fe200007a6670 */
[----:B------:R-:W-:Y:S01]  /*5dc0*/  IMAD.SHL.U32 R243, R243, 0x4, RZ ;  /* 0x00000004f3f37824 */ /* 0x000fe200078e00ff */
[----:B------:R-:W-:-:S02]  /*5dd0*/  @!P3 LEA.HI.X.SX32 R244, R244, R4, 0x1, P6 ;  /* 0x00000004f4f4b211 */ /* 0x000fc400030f0eff */
[----:B------:R-:W-:-:S04]  /*5de0*/  @!P3 LEA R8, P6, R9, c[0x0][0x198], 0x2 ;  /* 0x000066000908ba11 */ /* 0x000fc800078c10ff */
[----:B------:R-:W-:Y:S02]  /*5df0*/  @!P3 LEA.HI.X R9, R9, c[0x0][0x19c], R244, 0x2, P6 ;  /* 0x000067000909ba11 */ /* 0x000fe400030f14f4 */
[----:B------:R-:W-:Y:S02]  /*5e00*/  ISETP.GE.OR P6, PT, R243, R3, P0 ;  /* 0x00000003f300720c */ /* 0x000fe400007c6670 */
[----:B------:R-:W-:Y:S01]  /*5e10*/  FSEL R229, R229, RZ, P2 ;  /* 0x000000ffe5e57208 */ /* 0x000fe20001000000 */
[----:B------:R0:W2:Y:S01]  /*5e20*/  @!P5 LDG.E R244, [R224.64] ;  /* 0x00000024e0f4d981 */ /* 0x0000a2000c1e1900 */
[----:B------:R-:W-:Y:S02]  /*5e30*/  FSEL R228, R228, RZ, P2 ;  /* 0x000000ffe4e47208 */ /* 0x000fe40001000000 */
[----:B------:R-:W-:Y:S01]  /*5e40*/  FSEL R223, R223, RZ, P2 ;  /* 0x000000ffdfdf7208 */ /* 0x000fe20001000000 */
[----:B------:R-:W4:Y:S04]  /*5e50*/  LDL R3, [R1+0x30] ;  /* 0x0000300001037983 */ /* 0x000f280000100800 */
[----:B------:R1:W4:Y:S04]  /*5e60*/  @!P3 LDG.E.64 R228, [R8.64] ;  /* 0x0000002408e4b981 */ /* 0x000328000c1e1b00 */
[----:B0-----:R0:W4:Y:S01]  /*5e70*/  @!P6 LDG.E R224, [R224.64] ;  /* 0x00000024e0e0e981 */ /* 0x001122000c1e1900 */
[----:B------:R-:W-:-:S02]  /*5e80*/  FSEL R222, R222, RZ, P2 ;  /* 0x000000ffdede7208 */ /* 0x000fc40001000000 */
[----:B------:R-:W-:Y:S02]  /*5e90*/  FSEL R227, R227, RZ, P2 ;  /* 0x000000ffe3e37208 */ /* 0x000fe40001000000 */
[----:B------:R-:W-:Y:S01]  /*5ea0*/  FSEL R226, R226, RZ, P2 ;  /* 0x000000ffe2e27208 */ /* 0x000fe20001000000 */
[----:B-1----:R-:W4:Y:S04]  /*5eb0*/  LDL R9, [R1+0x14] ;  /* 0x0000140001097983 */ /* 0x002f280000100800 */
[----:B0-----:R0:W4:Y:S01]  /*5ec0*/  @P1 LDG.E.U8 R225, [R6.64] ;  /* 0x0000002406e11981 */ /* 0x001122000c1e1100 */
[----:B------:R-:W-:Y:S02]  /*5ed0*/  FSEL R231, R231, RZ, P2 ;  /* 0x000000ffe7e77208 */ /* 0x000fe40001000000 */
[----:B------:R-:W-:Y:S01]  /*5ee0*/  FSEL R230, R230, RZ, P2 ;  /* 0x000000ffe6e67208 */ /* 0x000fe20001000000 */
[----:B------:R-:W4:Y:S01]  /*5ef0*/  LDL R8, [R1+0x8] ;  /* 0x0000080001087983 */ /* 0x000f220000100800 */
[----:B---3--:R-:W-:-:S04]  /*5f00*/  @!P4 IMAD R245, R245, c[0x0][0x1d8], RZ ;  /* 0x00007600f5f5ca24 */ /* 0x008fc800078e02ff */
[----:B------:R-:W-:-:S04]  /*5f10*/  @!P4 IMAD R245, R245, 0xa0, RZ ;  /* 0x000000a0f5f5c824 */ /* 0x000fc800078e02ff */
[----:B------:R-:W-:-:S05]  /*5f20*/  @!P4 IMAD R245, R245, c[0x0][0x1d4], R5 ;  /* 0x00007500f5f5ca24 */ /* 0x000fca00078e0205 */
[----:B------:R-:W-:-:S04]  /*5f30*/  @!P4 IADD3 R5, P3, R0, R245, RZ ;  /* 0x000000f50005c210 */ /* 0x000fc80007f7e0ff */
[----:B0-----:R-:W-:Y:S02]  /*5f40*/  @!P4 LEA.HI.X.SX32 R7, R245, R4, 0x1, P3 ;  /* 0x00000004f507c211 */ /* 0x001fe400018f0eff */
[C---:B------:R-:W-:Y:S01]  /*5f50*/  @!P4 LEA R6, P3, R5.reuse, c[0x0][0x198], 0x2 ;  /* 0x000066000506ca11 */ /* 0x040fe200078610ff */
[----:B------:R-:W3:Y:S03]  /*5f60*/  LDL R245, [R1+0x2c] ;  /* 0x00002c0001f57983 */ /* 0x000ee60000100800 */
[----:B------:R-:W-:-:S05]  /*5f70*/  @!P4 LEA.HI.X R7, R5, c[0x0][0x19c], R7, 0x2, P3 ;  /* 0x000067000507ca11 */ /* 0x000fca00018f1407 */
[----:B------:R0:W3:Y:S01]  /*5f80*/  @!P4 LDG.E.64 R222, [R6.64] ;  /* 0x0000002406dec981 */ /* 0x0000e2000c1e1b00 */
[----:B--2---:R-:W-:-:S03]  /*5f90*/  @!P5 IMAD R5, R244, c[0x0][0x1d8], RZ ;  /* 0x00007600f405da24 */ /* 0x004fc600078e02ff */
[----:B------:R-:W2:Y:S01]  /*5fa0*/  LDL R244, [R1+0x20] ;  /* 0x0000200001f47983 */ /* 0x000ea20000100800 */
[----:B------:R-:W-:-:S04]  /*5fb0*/  @!P5 IMAD R5, R5, 0xa0, RZ ;  /* 0x000000a00505d824 */ /* 0x000fc800078e02ff */
[----:B------:R-:W-:Y:S02]  /*5fc0*/  @!P5 IMAD R242, R5, c[0x0][0x1d4], R242 ;  /* 0x0000750005f2da24 */ /* 0x000fe400078e02f2 */
[----:B----4-:R-:W-:-:S03]  /*5fd0*/  @!P6 IMAD R224, R224, c[0x0][0x1d8], RZ ;  /* 0x00007600e0e0ea24 */ /* 0x010fc600078e02ff */
[----:B------:R-:W-:Y:S01]  /*5fe0*/  @!P5 IADD3 R5, P3, R0, R242, RZ ;  /* 0x000000f20005d210 */ /* 0x000fe20007f7e0ff */
[----:B------:R-:W-:-:S03]  /*5ff0*/  @!P6 IMAD R224, R224, 0xa0, RZ ;  /* 0x000000a0e0e0e824 */ /* 0x000fc600078e02ff */
[-C--:B------:R-:W-:Y:S02]  /*6000*/  @!P5 LEA.HI.X.SX32 R242, R242, R4.reuse, 0x1, P3 ;  /* 0x00000004f2f2d211 */ /* 0x080fe400018f0eff */
[----:B0-----:R-:W-:Y:S01]  /*6010*/  @!P5 LEA R6, P3, R5, c[0x0][0x198], 0x2 ;  /* 0x000066000506da11 */ /* 0x001fe200078610ff */
[----:B------:R-:W-:Y:S01]  /*6020*/  @!P6 IMAD R243, R224, c[0x0][0x1d4], R243 ;  /* 0x00007500e0f3ea24 */ /* 0x000fe200078e02f3 */
[----:B------:R-:W-:Y:S01]  /*6030*/  ISETP.NE.AND P1, PT, R225, RZ, P1 ;  /* 0x000000ffe100720c */ /* 0x000fe20000f25270 */
[----:B------:R-:W4:Y:S01]  /*6040*/  LDL R224, [R1+0x10] ;  /* 0x0000100001e07983 */ /* 0x000f220000100800 */
[----:B------:R-:W-:Y:S02]  /*6050*/  @!P5 LEA.HI.X R7, R5, c[0x0][0x19c], R242, 0x2, P3 ;  /* 0x000067000507da11 */ /* 0x000fe400018f14f2 */
[----:B------:R-:W-:Y:S01]  /*6060*/  @!P6 IADD3 R5, P3, R0, R243, RZ ;  /* 0x000000f30005e210 */ /* 0x000fe20007f7e0ff */
[----:B------:R-:W2:Y:S03]  /*6070*/  LDL R242, [R1+0x18] ;  /* 0x0000180001f27983 */ /* 0x000ea60000100800 */
[----:B------:R-:W-:Y:S01]  /*6080*/  @!P6 LEA.HI.X.SX32 R243, R243, R4, 0x1, P3 ;  /* 0x00000004f3f3e211 */ /* 0x000fe200018f0eff */
[----:B------:R0:W2:Y:S04]  /*6090*/  @!P5 LDG.E.64 R226, [R6.64] ;  /* 0x0000002406e2d981 */ /* 0x0000a8000c1e1b00 */
[----:B------:R-:W2:Y:S01]  /*60a0*/  LDL R225, [R1+0x1c] ;  /* 0x00001c0001e17983 */ /* 0x000ea20000100800 */
[----:B0-----:R-:W-:-:S04]  /*60b0*/  @!P6 LEA R6, P3, R5, c[0x0][0x198], 0x2 ;  /* 0x000066000506ea11 */ /* 0x001fc800078610ff */
[----:B------:R-:W-:Y:S01]  /*60c0*/  @!P6 LEA.HI.X R7, R5, c[0x0][0x19c], R243, 0x2, P3 ;  /* 0x000067000507ea11 */ /* 0x000fe200018f14f3 */
[----:B------:R-:W-:Y:S01]  /*60d0*/  FMUL.FTZ R5, R107, R115 ;  /* 0x000000736b057220 */ /* 0x000fe20000410000 */
[----:B------:R-:W2:Y:S04]  /*60e0*/  LDL R243, [R1+0x24] ;  /* 0x0000240001f37983 */ /* 0x000ea80000100800 */
[----:B------:R-:W2:Y:S04]  /*60f0*/  LDL R107, [R1+0x58] ;  /* 0x00005800016b7983 */ /* 0x000ea80000100800 */
[----:B------:R0:W3:Y:S02]  /*6100*/  @!P6 LDG.E.64 R230, [R6.64] ;  /* 0x0000002406e6e981 */ /* 0x0000e4000c1e1b00 */
[----:B0-----:R-:W-:-:S02]  /*6110*/  FMUL.FTZ R6, R108, R114 ;  /* 0x000000726c067220 */ /* 0x001fc40000410000 */
[----:B------:R-:W3:Y:S04]  /*6120*/  LDL R7, [R1+0xc] ;  /* 0x00000c0001077983 */ /* 0x000ee80000100800 */
[----:B------:R-:W3:Y:S01]  /*6130*/  LDL R108, [R1+0x5c] ;  /* 0x00005c00016c7983 */ /* 0x000ee20000100800 */
[----:B--2---:R-:W-:-:S03]  /*6140*/  FFMA.FTZ R6, R107, R228, R6 ;  /* 0x000000e46b067223 */ /* 0x004fc60000010006 */
[----:B------:R-:W2:Y:S01]  /*6150*/  LDL.LU R107, [R1+0x7c] ;  /* 0x00007c00016b7983 */ /* 0x000ea20000300800 */
[----:B------:R-:W-:-:S04]  /*6160*/  FFMA.FTZ R6, R109, R116, R6 ;  /* 0x000000746d067223 */ /* 0x000fc80000010006 */
[----:B------:R-:W-:Y:S02]  /*6170*/  FFMA.FTZ R6, R111, R118, R6 ;  /* 0x000000766f067223 */ /* 0x000fe40000010006 */
[----:B---3--:R-:W-:Y:S02]  /*6180*/  FFMA.FTZ R5, R108, R229, R5 ;  /* 0x000000e56c057223 */ /* 0x008fe40000010005 */
[----:B------:R-:W3:Y:S02]  /*6190*/  LDL.LU R108, [R1+0x78] ;  /* 0x00007800016c7983 */ /* 0x000ee40000300800 */
[----:B------:R-:W-:Y:S02]  /*61a0*/  FFMA.FTZ R5, R110, R117, R5 ;  /* 0x000000756e057223 */ /* 0x000fe40000010005 */
[----:B------:R-:W3:Y:S04]  /*61b0*/  LDL.LU R109, [R1+0x74] ;  /* 0x00007400016d7983 */ /* 0x000ee80000300800 */
[----:B------:R-:W3:Y:S01]  /*61c0*/  LDL.LU R110, [R1+0x70] ;  /* 0x00007000016e7983 */ /* 0x000ee20000300800 */
[----:B------:R-:W-:-:S03]  /*61d0*/  FFMA.FTZ R5, R112, R119, R5 ;  /* 0x0000007770057223 */ /* 0x000fc60000010005 */
[----:B------:R-:W3:Y:S01]  /*61e0*/  LDL.LU R111, [R1+0x6c] ;  /* 0x00006c00016f7983 */ /* 0x000ee20000300800 */
[----:B------:R-:W-:-:S03]  /*61f0*/  FFMA.FTZ R6, R113, R120, R6 ;  /* 0x0000007871067223 */ /* 0x000fc60000010006 */
[----:B------:R-:W3:Y:S04]  /*6200*/  LDL.LU R112, [R1+0x68] ;  /* 0x0000680001707983 */ /* 0x000ee80000300800 */
[----:B------:R-:W3:Y:S01]  /*6210*/  LDL.LU R113, [R1+0x64] ;  /* 0x0000640001717983 */ /* 0x000ee20000300800 */
[----:B------:R-:W-:-:S03]  /*6220*/  FFMA.FTZ R5, R249, R121, R5 ;  /* 0x00000079f9057223 */ /* 0x000fc60000010005 */
[----:B------:R0:W5:Y:S01]  /*6230*/  LDL.LU R249, [R1+0x60] ;  /* 0x0000600001f97983 */ /* 0x0001620000300800 */
[----:B------:R-:W-:Y:S02]  /*6240*/  FFMA.FTZ R6, R3, R122, R6 ;  /* 0x0000007a03067223 */ /* 0x000fe40000010006 */
[----:B------:R-:W-:Y:S02]  /*6250*/  FFMA.FTZ R5, R252, R123, R5 ;  /* 0x0000007bfc057223 */ /* 0x000fe40000010005 */
[----:B------:R-:W-:Y:S02]  /*6260*/  FFMA.FTZ R6, R248, R124, R6 ;  /* 0x0000007cf8067223 */ /* 0x000fe40000010006 */
[----:B------:R-:W-:Y:S02]  /*6270*/  FFMA.FTZ R5, R245, R125, R5 ;  /* 0x0000007df5057223 */ /* 0x000fe40000010005 */
[----:B------:R-:W-:Y:S02]  /*6280*/  FFMA.FTZ R6, R244, R126, R6 ;  /* 0x0000007ef4067223 */ /* 0x000fe40000010006 */
[----:B------:R-:W-:-:S02]  /*6290*/  FFMA.FTZ R5, R243, R127, R5 ;  /* 0x0000007ff3057223 */ /* 0x000fc40000010005 */
[----:B------:R-:W-:Y:S02]  /*62a0*/  FFMA.FTZ R6, R242, R128, R6 ;  /* 0x00000080f2067223 */ /* 0x000fe40000010006 */
[----:B------:R-:W-:Y:S02]  /*62b0*/  FFMA.FTZ R5, R225, R129, R5 ;  /* 0x00000081e1057223 */ /* 0x000fe40000010005 */
[----:B----4-:R-:W-:Y:S02]  /*62c0*/  FFMA.FTZ R6, R224, R130, R6 ;  /* 0x00000082e0067223 */ /* 0x010fe40000010006 */
[----:B------:R-:W-:Y:S02]  /*62d0*/  FFMA.FTZ R5, R9, R131, R5 ;  /* 0x0000008309057223 */ /* 0x000fe40000010005 */
[----:B------:R-:W-:Y:S02]  /*62e0*/  FFMA.FTZ R6, R8, R132, R6 ;  /* 0x0000008408067223 */ /* 0x000fe40000010006 */
[----:B------:R-:W-:-:S02]  /*62f0*/  FFMA.FTZ R5, R7, R133, R5 ;  /* 0x0000008507057223 */ /* 0x000fc40000010005 */
        /* <DEDUP_REMOVED lines=93> */
[----:B------:R-:W-:Y:S01]  /*68d0*/  FFMA.FTZ R5, R101, R217, R5 ;  /* 0x000000d965057223 */ /* 0x000fe20000010005 */
[----:B------:R-:W1:Y:S01]  /*68e0*/  S2R R7, SR_TID.X ;  /* 0x0000000000077919 */ /* 0x000e620000002100 */
[----:B------:R-:W-:Y:S02]  /*68f0*/  FFMA.FTZ R6, R102, R218, R6 ;  /* 0x000000da66067223 */ /* 0x000fe40000010006 */
[----:B------:R-:W-:-:S02]  /*6900*/  FFMA.FTZ R5, R103, R219, R5 ;  /* 0x000000db67057223 */ /* 0x000fc40000010005 */
[----:B------:R-:W-:Y:S02]  /*6910*/  FFMA.FTZ R6, R104, R220, R6 ;  /* 0x000000dc68067223 */ /* 0x000fe40000010006 */
[----:B------:R-:W-:Y:S02]  /*6920*/  FFMA.FTZ R5, R105, R221, R5 ;  /* 0x000000dd69057223 */ /* 0x000fe40000010005 */
[----:B------:R-:W-:Y:S02]  /*6930*/  FFMA.FTZ R6, R106, R234, R6 ;  /* 0x000000ea6a067223 */ /* 0x000fe40000010006 */
[----:B------:R-:W-:-:S04]  /*6940*/  IMAD.MOV.U32 R3, RZ, RZ, c[0x0][0x1d4] ;  /* 0x00007500ff037624 */ /* 0x000fc800078e00ff */
[----:B------:R-:W-:Y:S01]  /*6950*/  IMAD R3, R3, 0xa0, RZ ;  /* 0x000000a003037824 */ /* 0x000fe200078e02ff */
[----:B-1----:R-:W-:Y:S01]  /*6960*/  LOP3.LUT R9, R7, 0x1, RZ, 0xc0, !PT ;  /* 0x0000000107097812 */ /* 0x002fe200078ec0ff */
[----:B--2---:R-:W-:Y:S02]  /*6970*/  FFMA.FTZ R5, R107, R235, R5 ;  /* 0x000000eb6b057223 */ /* 0x004fe40000010005 */
[----:B---3--:R-:W-:Y:S02]  /*6980*/  FFMA.FTZ R6, R108, R222, R6 ;  /* 0x000000de6c067223 */ /* 0x008fe40000010006 */
[----:B------:R-:W-:Y:S02]  /*6990*/  FFMA.FTZ R5, R109, R223, R5 ;  /* 0x000000df6d057223 */ /* 0x000fe40000010005 */
[----:B------:R-:W-:Y:S02]  /*69a0*/  FFMA.FTZ R6, R110, R226, R6 ;  /* 0x000000e26e067223 */ /* 0x000fe40000010006 */
[----:B------:R-:W-:-:S02]  /*69b0*/  FFMA.FTZ R5, R111, R227, R5 ;  /* 0x000000e36f057223 */ /* 0x000fc40000010005 */
[----:B------:R-:W-:Y:S02]  /*69c0*/  FFMA.FTZ R6, R112, R230, R6 ;  /* 0x000000e670067223 */ /* 0x000fe40000010006 */
[----:B------:R-:W-:-:S04]  /*69d0*/  FFMA.FTZ R5, R113, R231, R5 ;  /* 0x000000e771057223 */ /* 0x000fc80000010005 */
[----:B------:R-:W-:Y:S01]  /*69e0*/  FADD.FTZ R5, R6, R5 ;  /* 0x0000000506057221 */ /* 0x000fe20000010000 */
[----:B------:R-:W-:Y:S05]  /*69f0*/  BRA.DIV ~URZ, `(.L_x_3866) ;  /* 0x00002cd27f007947 */ /* 0x000fea000b800000 */
[----:B0-----:R0:W1:Y:S02]  /*6a00*/  SHFL.BFLY PT, R8, R5, 0x1, 0x1f ;  /* 0x0c201f0005087f89 */ /* 0x00106400000e0000 */
.L_x_3906:
[----:B------:R-:W-:Y:S01]  /*6a10*/  ISETP.EQ.U32.OR P0, PT, R9, 0x1, P0 ;  /* 0x000000010900780c */ /* 0x000fe20000702470 */
[----:B------:R-:W-:Y:S01]  /*6a20*/  BSSY B1, `(.L_x_3867) ;  /* 0x0000025000017945 */ /* 0x000fe20003800000 */
[----:B01----:R-:W-:-:S11]  /*6a30*/  FADD.FTZ R5, R5, R8 ;  /* 0x0000000805057221 */ /* 0x003fd60000010000 */
[----:B------:R-:W-:Y:S05]  /*6a40*/  @P0 BRA `(.L_x_3868) ;  /* 0x0000022000000947 */ /* 0x000fea0003800000 */
[----:B------:R-:W-:Y:S02]  /*6a50*/  ULDC.64 UR4, c[0x0][0x218] ;  /* 0x0000860000047ab9 */ /* 0x000fe40000000a00 */
[----:B------:R-:W-:-:S03]  /*6a60*/  UISETP.NE.U32.AND UP0, UPT, URZ, UR4, UPT ;  /* 0x000000043f00728c */ /* 0x000fc6000bf05070 */
[----:B------:R-:W-:Y:S02]  /*6a70*/  ULDC UR4, c[0x0][0x220] ;  /* 0x0000880000047ab9 */ /* 0x000fe40000000800 */
[----:B------:R-:W-:-:S06]  /*6a80*/  UISETP.NE.AND.EX UP0, UPT, URZ, UR5, UPT, UP0 ;  /* 0x000000053f00728c */ /* 0x000fcc000bf05300 */
[----:B------:R-:W-:-:S05]  /*6a90*/  PLOP3.LUT P0, PT, PT, PT, UP0, 0x80, 0x0 ;  /* 0x000000000000781c */ /* 0x000fca0003f0f008 */
[----:B------:R-:W-:-:S06]  /*6aa0*/  @UP0 UIMAD UR4, UR48, UR4, UR42 ;  /* 0x00000004300402a4 */ /* 0x000fcc000f8e022a */
[----:B------:R-:W-:Y:S01]  /*6ab0*/  IMAD.U32 R6, RZ, RZ, UR4 ;  /* 0x00000004ff067e24 */ /* 0x000fe2000f8e00ff */
[----:B------:R-:W-:Y:S02]  /*6ac0*/  @UP0 UMOV UR4, 0x4 ;  /* 0x0000000400040882 */ /* 0x000fe40000000000 */
[----:B------:R-:W-:Y:S01]  /*6ad0*/  IMAD.U32 R7, RZ, RZ, UR4 ;  /* 0x00000004ff077e24 */ /* 0x000fe2000f8e00ff */
[----:B------:R-:W-:Y:S01]  /*6ae0*/  ULDC.64 UR4, c[0x0][0x228] ;  /* 0x00008a0000047ab9 */ /* 0x000fe20000000a00 */
[----:B------:R-:W-:-:S04]  /*6af0*/  @P0 IMAD R6, R6, c[0x0][0x220], R2 ;  /* 0x0000880006060a24 */ /* 0x000fc800078e0202 */
[----:B------:R-:W-:-:S06]  /*6b00*/  @P0 IMAD.WIDE R6, R6, R7, c[0x0][0x218] ;  /* 0x0000860006060625 */ /* 0x000fcc00078e0207 */
[----:B------:R0:W2:Y:S01]  /*6b10*/  @P0 LDG.E R6, [R6.64] ;  /* 0x0000002406060981 */ /* 0x0000a2000c1e1900 */
[----:B------:R-:W-:Y:S01]  /*6b20*/  UISETP.NE.U32.AND UP0, UPT, URZ, UR4, UPT ;  /* 0x000000043f00728c */ /* 0x000fe2000bf05070 */
[----:B------:R-:W-:Y:S02]  /*6b30*/  FMUL.FTZ R5, R5, c[0x0][0x1f0] ;  /* 0x00007c0005057a20 */ /* 0x000fe40000410000 */
[----:B------:R-:W-:Y:S01]  /*6b40*/  IMAD.MOV.U32 R224, RZ, RZ, c[0x0][0x1e8] ;  /* 0x00007a00ffe07624 */ /* 0x000fe200078e00ff */
[----:B------:R-:W-:-:S03]  /*6b50*/  UISETP.NE.AND.EX UP0, UPT, URZ, UR5, UPT, UP0 ;  /* 0x000000053f00728c */ /* 0x000fc6000bf05300 */
[----:B------:R-:W-:Y:S01]  /*6b60*/  ULDC.64 UR4, c[0x0][0x228] ;  /* 0x00008a0000047ab9 */ /* 0x000fe20000000a00 */
[----:B------:R-:W-:Y:S02]  /*6b70*/  IADD3 R224, R224, c[0x0][0x210], RZ ;  /* 0x00008400e0e07a10 */ /* 0x000fe40007ffe0ff */
[----:B------:R-:W-:-:S05]  /*6b80*/  PLOP3.LUT P2, PT, PT, PT, UP0, 0x80, 0x0 ;  /* 0x000000000000781c */ /* 0x000fca0003f4f008 */
[----:B------:R-:W-:Y:S02]  /*6b90*/  @UP0 UMOV UR8, 0x4 ;  /* 0x0000000400080882 */ /* 0x000fe40000000000 */
[----:B------:R-:W-:-:S06]  /*6ba0*/  @UP0 UIMAD.WIDE UR4, UR48, UR8, UR4 ;  /* 0x00000008300402a5 */ /* 0x000fcc000f8e0204 */
[----:B0-----:R-:W-:Y:S02]  /*6bb0*/  IMAD.U32 R7, RZ, RZ, UR5 ;  /* 0x00000005ff077e24 */ /* 0x001fe4000f8e00ff */
[----:B--2---:R-:W-:Y:S02]  /*6bc0*/  @P0 FADD.FTZ R5, R5, R6 ;  /* 0x0000000605050221 */ /* 0x004fe40000010000 */
[----:B------:R-:W-:-:S06]  /*6bd0*/  IMAD.U32 R6, RZ, RZ, UR4 ;  /* 0x00000004ff067e24 */ /* 0x000fcc000f8e00ff */
[----:B------:R0:W2:Y:S01]  /*6be0*/  @P2 LDG.E R6, [R6.64] ;  /* 0x0000002406062981 */ /* 0x0000a2000c1e1900 */
[----:B------:R-:W-:-:S04]  /*6bf0*/  @P2 ISETP.GE.AND P0, PT, R2, R224, PT ;  /* 0x000000e00200220c */ /* 0x000fc80003f06270 */
[----:B0-----:R-:W-:-:S04]  /*6c00*/  @P2 SEL R7, RZ, UR41, P0 ;  /* 0x00000029ff072c07 */ /* 0x001fc80008000000 */
[----:B------:R-:W-:-:S06]  /*6c10*/  @P2 IADD3 R7, R7, -UR42, R2 ;  /* 0x8000002a07072c10 */ /* 0x000fcc000fffe002 */
[----:B------:R-:W2:Y:S02]  /*6c20*/  @P2 I2F R7, R7 ;  /* 0x0000000700072306 */ /* 0x000ea40000201400 */
[----:B--2---:R-:W-:Y:S01]  /*6c30*/  @P2 FFMA.FTZ R5, R7, R6, R5 ;  /* 0x0000000607052223 */ /* 0x004fe20000010005 */
[----:B------:R-:W-:-:S04]  /*6c40*/  IADD3 R6, R2, -UR45, RZ ;  /* 0x8000002d02067c10 */ /* 0x000fc8000fffe0ff */
[----:B-----5:R-:W-:Y:S01]  /*6c50*/  @!P1 FMNMX.FTZ R249, R249, R5, !PT ;  /* 0x00000005f9f99209 */ /* 0x020fe20007810000 */
[----:B------:R0:W-:Y:S04]  /*6c60*/  STS [R6.X4+0x420], R5 ;  /* 0x0004200506007388 */ /* 0x0001e80000004800 */
.L_x_3868:
[----:B------:R-:W-:Y:S05]  /*6c70*/  BSYNC B1 ;  /* 0x0000000000017941 */ /* 0x000fea0003800000 */
.L_x_3867:
[----:B------:R-:W-:-:S04]  /*6c80*/  IADD3 R2, R2, 0x40, RZ ;  /* 0x0000004002027810 */ /* 0x000fc80007ffe0ff */
[----:B------:R-:W-:-:S13]  /*6c90*/  ISETP.GE.AND P0, PT, R2, UR7, PT ;  /* 0x0000000702007c0c */ /* 0x000fda000bf06270 */
[----:B0----5:R-:W-:Y:S01]  /*6ca0*/  @P0 CALL.REL.NOINC `(.L_x_3865) ;  /* 0x0000001000000944 */ /* 0x021fe20003c00000 */
[----:B------:R-:W-:Y:S05]  /*6cb0*/  BRA `(.L_x_3869) ;  /* 0xffffb7b000007947 */ /* 0x000fea000383ffff */
.L_x_3865:
[----:B------:R-:W-:Y:S05]  /*6cc0*/  BSYNC B0 ;  /* 0x0000000000007941 */ /* 0x000fea0003800000 */
.L_x_3864:
[----:B------:R-:W-:Y:S05]  /*6cd0*/  BRA.DIV ~URZ, `(.L_x_3870) ;  /* 0x00002a527f007947 */ /* 0x000fea000b800000 */
[----:B------:R0:W3:Y:S02]  /*6ce0*/  SHFL.BFLY PT, R8, R249, 0x10, 0x1f ;  /* 0x0e001f00f9087f89 */ /* 0x0000e400000e0000 */
.L_x_3907:
[----:B0--3--:R-:W-:Y:S01]  /*6cf0*/  FMNMX.FTZ R249, R8, R249, !PT ;  /* 0x000000f908f97209 */ /* 0x009fe20007810000 */
[----:B------:R-:W-:Y:S05]  /*6d00*/  BRA.DIV ~URZ, `(.L_x_3871) ;  /* 0x00002a927f007947 */ /* 0x000fea000b800000 */
[----:B------:R-:W0:Y:S02]  /*6d10*/  SHFL.BFLY PT, R0, R249, 0x8, 0x1f ;  /* 0x0d001f00f9007f89 */ /* 0x000e2400000e0000 */
[----:B0-----:R-:W-:-:S05]  /*6d20*/  FMNMX.FTZ R0, R249, R0, !PT ;  /* 0x00000000f9007209 */ /* 0x001fca0007810000 */
[----:B------:R-:W0:Y:S02]  /*6d30*/  SHFL.BFLY PT, R3, R0, 0x4, 0x1f ;  /* 0x0c801f0000037f89 */ /* 0x000e2400000e0000 */
[----:B0-----:R-:W-:-:S05]  /*6d40*/  FMNMX.FTZ R5, R0, R3, !PT ;  /* 0x0000000300057209 */ /* 0x001fca0007810000 */
[----:B------:R0:W3:Y:S02]  /*6d50*/  SHFL.BFLY PT, R8, R5, 0x2, 0x1f ;  /* 0x0c401f0005087f89 */ /* 0x0000e400000e0000 */
.L_x_3908:
[----:B------:R-:W4:Y:S01]  /*6d60*/  S2R R6, SR_TID.X ;  /* 0x0000000000067919 */ /* 0x000f220000002100 */
[----:B0--3--:R-:W-:Y:S01]  /*6d70*/  FMNMX.FTZ R5, R8, R5, !PT ;  /* 0x0000000508057209 */ /* 0x009fe20007810000 */
[----:B------:R-:W-:Y:S01]  /*6d80*/  WARPSYNC 0xffffffff ;  /* 0xffffffff00007948 */ /* 0x000fe20003800000 */
[----:B----4-:R-:W-:-:S04]  /*6d90*/  SHF.R.S32.HI R0, RZ, 0x1f, R6 ;  /* 0x0000001fff007819 */ /* 0x010fc80000011406 */
        /* <DEDUP_REMOVED lines=8> */
[----:B0-----:R-:W-:Y:S01]  /*6e20*/  IMAD.MOV.U32 R2, RZ, RZ, -0x800001 ;  /* 0xff7fffffff027424 */ /* 0x001fe200078e00ff */
[----:B------:R-:W-:Y:S01]  /*6e30*/  IADD3 R6, R6, UR45, RZ ;  /* 0x0000002d06067c10 */ /* 0x000fe2000fffe0ff */
[----:B------:R-:W-:Y:S02]  /*6e40*/  IMAD.MOV.U32 R7, RZ, RZ, RZ ;  /* 0x000000ffff077224 */ /* 0x000fe400078e00ff */
[----:B------:R-:W-:Y:S01]  /*6e50*/  BSSY B0, `(.L_x_3872) ;  /* 0x0000027000007945 */ /* 0x000fe20003800000 */
[----:B------:R-:W-:-:S07]  /*6e60*/  ISETP.GT.AND P1, PT, R6, UR42, PT ;  /* 0x0000002a06007c0c */ /* 0x000fce000bf24270 */
        /* <DEDUP_REMOVED lines=9> */
[----:B0-----:R-:W-:Y:S01]  /*6f00*/  IMAD.MOV.U32 R4, RZ, RZ, R6 ;  /* 0x000000ffff047224 */ /* 0x001fe200078e0006 */
[----:B------:R-:W-:-:S08]  /*6f10*/  ISETP.NE.AND.EX P0, PT, RZ, c[0x0][0x204], PT, P0 ;  /* 0x00008100ff007a0c */ /* 0x000fd00003f05300 */
.L_x_3877:
        /* <DEDUP_REMOVED lines=14> */
[----:B------:R-:W-:Y:S01]  /*7000*/  @P2 IMAD.MOV.U32 R8, RZ, RZ, RZ ;  /* 0x000000ffff082224 */ /* 0x000fe200078e00ff */
[----:B------:R-:W-:Y:S05]  /*7010*/  @P2 BRA `(.L_x_3876) ;  /* 0x0000004000002947 */ /* 0x000fea0003800000 */
.L_x_3875:
[----:B------:R-:W0:Y:S02]  /*7020*/  LDS R2, [R5] ;  /* 0x0000000005027984 */ /* 0x000e240000000800 */
[----:B0--3--:R-:W-:-:S04]  /*7030*/  FADD.FTZ R2, -R9, R2 ;  /* 0x0000000209027221 */ /* 0x009fc80000010100 */
[----:B------:R-:W-:-:S04]  /*7040*/  FMUL.FTZ R2, R2, 1.4426950216293334961 ;  /* 0x3fb8aa3b02027820 */ /* 0x000fc80000410000 */
[----:B------:R0:W3:Y:S03]  /*7050*/  MUFU.EX2 R8, R2 ;  /* 0x0000000200087308 */ /* 0x0000e60000000800 */
.L_x_3876:
[----:B------:R-:W-:Y:S05]  /*7060*/  BSYNC B1 ;  /* 0x0000000000017941 */ /* 0x000fea0003800000 */
.L_x_3874:
[----:B---3--:R3:W-:Y:S01]  /*7070*/  STS [R5], R8 ;  /* 0x0000000805007388 */ /* 0x0087e20000000800 */
[----:B------:R-:W-:Y:S01]  /*7080*/  IADD3 R4, R4, 0x80, RZ ;  /* 0x0000008004047810 */ /* 0x000fe20007ffe0ff */
[----:B------:R-:W-:-:S03]  /*7090*/  FADD.FTZ R7, R8, R7 ;  /* 0x0000000708077221 */ /* 0x000fc60000010000 */
[----:B------:R-:W-:-:S13]  /*70a0*/  ISETP.GT.AND P2, PT, R4, UR42, PT ;  /* 0x0000002a04007c0c */ /* 0x000fda000bf44270 */
[----:B---3--:R-:W-:Y:S05]  /*70b0*/  @!P2 BRA `(.L_x_3877) ;  /* 0xfffffe600000a947 */ /* 0x008fea000383ffff */
.L_x_3873:
[----:B------:R-:W-:Y:S05]  /*70c0*/  BSYNC B0 ;  /* 0x0000000000007941 */ /* 0x000fea0003800000 */
.L_x_3872:
[----:B0-----:R-:W0:Y:S04]  /*70d0*/  SHFL.BFLY PT, R2, R7, 0x10, 0x1f ;  /* 0x0e001f0007027f89 */ /* 0x001e2800000e0000 */
[----:B------:R-:W4:Y:S01]  /*70e0*/  S2R R10, SR_TID.X ;  /* 0x00000000000a7919 */ /* 0x000f220000002100 */
[----:B0-----:R-:W-:Y:S01]  /*70f0*/  FADD.FTZ R2, R2, R7 ;  /* 0x0000000702027221 */ /* 0x001fe20000010000 */
[----:B----4-:R-:W-:-:S04]  /*7100*/  LOP3.LUT P0, RZ, R10, 0x1f, RZ, 0xc0, !PT ;  /* 0x0000001f0aff7812 */ /* 0x010fc8000780c0ff */
[----:B------:R-:W0:Y:S01]  /*7110*/  SHFL.BFLY PT, R3, R2, 0x8, 0x1f ;  /* 0x0d001f0002037f89 */ /* 0x000e2200000e0000 */
[----:B---3--:R-:W-:-:S04]  /*7120*/  LOP3.LUT R9, R10, 0x1f, RZ, 0xc0, !PT ;  /* 0x0000001f0a097812 */ /* 0x008fc800078ec0ff */
[----:B------:R-:W-:-:S04]  /*7130*/  ISETP.GT.U32.AND P2, PT, R9, 0x3, PT ;  /* 0x000000030900780c */ /* 0x000fc80003f44070 */
[----:B------:R-:W-:-:S04]  /*7140*/  @!P0 SHF.R.U32.HI R7, RZ, 0x3, R10 ;  /* 0x00000003ff078819 */ /* 0x000fc8000001160a */
[----:B------:R-:W-:Y:S01]  /*7150*/  @!P0 LOP3.LUT R7, R7, 0x1ffffffc, RZ, 0xc0, !PT ;  /* 0x1ffffffc07078812 */ /* 0x000fe200078ec0ff */
[----:B0-----:R-:W-:-:S04]  /*7160*/  FADD.FTZ R3, R2, R3 ;  /* 0x0000000302037221 */ /* 0x001fc80000010000 */
[----:B------:R-:W-:Y:S01]  /*7170*/  @!P2 IMAD.SHL.U32 R2, R10, 0x4, RZ ;  /* 0x000000040a02a824 */ /* 0x000fe200078e00ff */
[----:B------:R-:W0:Y:S04]  /*7180*/  SHFL.BFLY PT, R4, R3, 0x4, 0x1f ;  /* 0x0c801f0003047f89 */ /* 0x000e2800000e0000 */
[----:B------:R-:W-:Y:S01]  /*7190*/  @!P2 LOP3.LUT R2, R2, 0x7c, RZ, 0xc0, !PT ;  /* 0x0000007c0202a812 */ /* 0x000fe200078ec0ff */
[----:B0-----:R-:W-:-:S05]  /*71a0*/  FADD.FTZ R4, R3, R4 ;  /* 0x0000000403047221 */ /* 0x001fca0000010000 */
        /* <DEDUP_REMOVED lines=27> */
[----:B0-----:R-:W-:-:S04]  /*7360*/  FADD.FTZ R2, R4, 9.9999999747524270788e-07 ;  /* 0x358637bd04027421 */ /* 0x001fc80000010000 */
[----:B------:R0:W3:Y:S03]  /*7370*/  MUFU.RCP R10, R2 ;  /* 0x00000002000a7308 */ /* 0x0000e60000001000 */
.L_x_3880:
[----:B------:R-:W-:Y:S02]  /*7380*/  IADD3 R4, R6, -UR45, RZ ;  /* 0x8000002d06047c10 */ /* 0x000fe4000fffe0ff */
[----:B------:R-:W-:Y:S02]  /*7390*/  PLOP3.LUT P1, PT, PT, PT, UP0, 0x80, 0x0 ;  /* 0x000000000000781c */ /* 0x000fe40003f2f008 */
[----:B0-----:R-:W-:Y:S01]  /*73a0*/  LEA R7, R4, 0x420, 0x2 ;  /* 0x0000042004077811 */ /* 0x001fe200078e10ff */
[----:B------:R-:W4:Y:S10]  /*73b0*/  LDS R3, [R4.X4+0x420] ;  /* 0x0004200004037984 */ /* 0x000f340000004800 */
[----:B------:R-:W-:-:S04]  /*73c0*/  @P1 IADD3 R5, P0, R6, UR4, RZ ;  /* 0x0000000406051c10 */ /* 0x000fc8000ff1e0ff */
[C---:B------:R-:W-:Y:S02]  /*73d0*/  @P1 LEA.HI.X.SX32 R8, R6.reuse, UR5, 0x1, P0 ;  /* 0x0000000506081c11 */ /* 0x040fe400080f0eff */
[----:B0-----:R-:W-:Y:S02]  /*73e0*/  @P1 LEA R2, P0, R5, c[0x0][0x260], 0x2 ;  /* 0x0000980005021a11 */ /* 0x001fe400078010ff */
[----:B------:R-:W-:Y:S01]  /*73f0*/  IADD3 R6, R6, 0x80, RZ ;  /* 0x0000008006067810 */ /* 0x000fe20007ffe0ff */
[----:B---34-:R-:W-:Y:S01]  /*7400*/  FMUL.FTZ R9, R3, R10 ;  /* 0x0000000a03097220 */ /* 0x018fe20000410000 */
[----:B------:R-:W-:Y:S02]  /*7410*/  @P1 LEA.HI.X R3, R5, c[0x0][0x264], R8, 0x2, P0 ;  /* 0x0000990005031a11 */ /* 0x000fe400000f1408 */
[----:B------:R-:W-:Y:S02]  /*7420*/  ISETP.GT.AND P0, PT, R6, UR42, PT ;  /* 0x0000002a06007c0c */ /* 0x000fe4000bf04270 */
[----:B------:R0:W-:Y:S04]  /*7430*/  STS [R7], R9 ;  /* 0x0000000907007388 */ /* 0x0001e80000000800 */
[----:B------:R0:W-:Y:S07]  /*7440*/  @P1 STG.E [R2.64], R9 ;  /* 0x0000000902001986 */ /* 0x0001ee000c101924 */
[----:B------:R-:W-:Y:S05]  /*7450*/  @!P0 BRA `(.L_x_3880) ;  /* 0xffffff2000008947 */ /* 0x000fea000383ffff */
.L_x_3879:
[----:B------:R-:W-:Y:S05]  /*7460*/  BSYNC B0 ;  /* 0x0000000000007941 */ /* 0x000fea0003800000 */
.L_x_3878:
[----:B0-----:R-:W0:Y:S01]  /*7470*/  S2R R3, SR_TID.X ;  /* 0x0000000000037919 */ /* 0x001e220000002100 */
[----:B------:R-:W-:Y:S01]  /*7480*/  ULEA.HI UR4, UR42, UR42, URZ, 0x1 ;  /* 0x0000002a2a047291 */ /* 0x000fe2000f8f083f */
[----:B------:R-:W-:Y:S01]  /*7490*/  ISETP.EQ.U32.AND P0, PT, RZ, c[0x0][0x190], PT ;  /* 0x00006400ff007a0c */ /* 0x000fe20003f02070 */
[----:B------:R-:W-:Y:S01]  /*74a0*/  IMAD.U32 R5, RZ, RZ, UR48 ;  /* 0x00000030ff057e24 */ /* 0x000fe2000f8e00ff */
[----:B------:R-:W-:Y:S01]  /*74b0*/  CS2R R6, SRZ ;  /* 0x0000000000067805 */ /* 0x000fe2000001ff00 */
[----:B------:R-:W-:-:S04]  /*74c0*/  ULOP3.LUT UR4, UR4, 0xfffffffe, URZ, 0xc0, !UPT ;  /* 0xfffffffe04047892 */ /* 0x000fc8000f8ec03f */
[----:B------:R-:W-:Y:S01]  /*74d0*/  UIADD3 UR4, -UR4, UR42, URZ ;  /* 0x0000002a04047290 */ /* 0x000fe2000fffe13f */
[----:B0-----:R-:W-:-:S04]  /*74e0*/  LEA.HI R0, R0, R3, RZ, 0x6 ;  /* 0x0000000300007211 */ /* 0x001fc800078f30ff */
[----:B------:R-:W-:-:S05]  /*74f0*/  LOP3.LUT R2, R0, 0xffffffc0, RZ, 0xc0, !PT ;  /* 0xffffffc000027812 */ /* 0x000fca00078ec0ff */
[----:B------:R-:W-:Y:S01]  /*7500*/  IMAD.IADD R2, R3, 0x1, -R2 ;  /* 0x0000000103027824 */ /* 0x000fe200078e0a02 */
[----:B------:R-:W-:-:S03]  /*7510*/  SHF.R.S32.HI R3, RZ, 0x6, R0 ;  /* 0x00000006ff037819 */ /* 0x000fc60000011400 */
[C---:B------:R-:W-:Y:S01]  /*7520*/  IMAD.SHL.U32 R0, R2.reuse, 0x4, RZ ;  /* 0x0000000402007824 */ /* 0x040fe200078e00ff */
[----:B------:R-:W-:-:S04]  /*7530*/  ISETP.GT.AND P2, PT, R2, 0x27, PT ;  /* 0x000000270200780c */ /* 0x000fc80003f44270 */
[----:B------:R-:W-:-:S04]  /*7540*/  ISETP.NE.OR P1, PT, R3, UR4, P2 ;  /* 0x0000000403007c0c */ /* 0x000fc80009725670 */
[----:B------:R-:W-:Y:S01]  /*7550*/  ISETP.EQ.OR.EX P0, PT, RZ, c[0x0][0x194], P1, P0 ;  /* 0x00006500ff007a0c */ /* 0x000fe20000f02700 */
[----:B------:R-:W-:Y:S01]  /*7560*/  ULDC UR4, c[0x0][0x1d4] ;  /* 0x0000750000047ab9 */ /* 0x000fe20000000800 */
[----:B------:R-:W-:Y:S01]  /*7570*/  BSSY B0, `(.L_x_3881) ;  /* 0x00001a1000007945 */ /* 0x000fe20003800000 */
[----:B------:R-:W-:-:S10]  /*7580*/  UIMAD UR4, UR49, UR4, URZ ;  /* 0x00000004310472a4 */ /* 0x000fd4000f8e023f */
[----:B------:R-:W-:Y:S02]  /*7590*/  @!P0 IMAD.MOV.U32 R13, RZ, RZ, 0x4 ;  /* 0x00000004ff0d8424 */ /* 0x000fe400078e00ff */
[----:B------:R-:W-:Y:S02]  /*75a0*/  @!P0 IMAD R12, R5, 0xa0, R0 ;  /* 0x000000a0050c8824 */ /* 0x000fe400078e0200 */
[----:B------:R-:W-:Y:S02]  /*75b0*/  CS2R R4, SRZ ;  /* 0x0000000000047805 */ /* 0x000fe4000001ff00 */
[----:B------:R-:W-:Y:S01]  /*75c0*/  @!P0 IMAD.WIDE R12, R12, R13, c[0x0][0x190] ;  /* 0x000064000c0c8625 */ /* 0x000fe200078e020d */
[----:B------:R-:W-:-:S04]  /*75d0*/  CS2R R10, SRZ ;  /* 0x00000000000a7805 */ /* 0x000fc8000001ff00 */
[----:B------:R0:W5:Y:S01]  /*75e0*/  @!P0 LDG.E.128 R4, [R12.64] ;  /* 0x000000240c048981 */ /* 0x000162000c1e1d00 */
[----:B------:R-:W-:-:S03]  /*75f0*/  CS2R R8, SRZ ;  /* 0x0000000000087805 */ /* 0x000fc6000001ff00 */
[----:B------:R-:W-:Y:S06]  /*7600*/  BAR.SYNC.DEFER_BLOCKING 0x0 ;  /* 0x0000000000007b1d */ /* 0x000fec0000010000 */
[----:B------:R-:W-:Y:S05]  /*7610*/  @P2 BRA `(.L_x_3882) ;  /* 0x0000196000002947 */ /* 0x000fea0003800000 */
[----:B0-----:R-:W-:Y:S01]  /*7620*/  IMAD.U32 R49, RZ, RZ, UR42 ;  /* 0x0000002aff317e24 */ /* 0x001fe2000f8e00ff */
[----:B------:R-:W-:Y:S01]  /*7630*/  IADD3 R2, R3, UR45, RZ ;  /* 0x0000002d03027c10 */ /* 0x000fe2000fffe0ff */
[----:B------:R-:W-:Y:S01]  /*7640*/  IMAD.U32 R9, RZ, RZ, UR6 ;  /* 0x00000006ff097e24 */ /* 0x000fe2000f8e00ff */
[----:B------:R-:W-:Y:S01]  /*7650*/  BSSY B1, `(.L_x_3883) ;  /* 0x000007f000017945 */ /* 0x000fe20003800000 */
[----:B------:R-:W-:Y:S01]  /*7660*/  CS2R R10, SRZ ;  /* 0x00000000000a7805 */ /* 0x000fe2000001ff00 */
[----:B------:R-:W-:Y:S01]  /*7670*/  IMNMX R49, R49, c[0x0][0x1d4], PT ;  /* 0x0000750031317a17 */ /* 0x000fe20003800200 */
[----:B------:R-:W-:-:S02]  /*7680*/  IMAD R12, R9, c[0x0][0x1d4], R0 ;  /* 0x00007500090c7a24 */ /* 0x000fc400078e0200 */
[----:B------:R-:W-:Y:S01]  /*7690*/  CS2R R8, SRZ ;  /* 0x0000000000087805 */ /* 0x000fe2000001ff00 */
[----:B------:R-:W-:Y:S02]  /*76a0*/  ISETP.GE.AND P0, PT, R2, R49, PT ;  /* 0x000000310200720c */ /* 0x000fe40003f06270 */
[----:B------:R-:W-:-:S11]  /*76b0*/  SHF.R.S32.HI R13, RZ, 0x1f, R12 ;  /* 0x0000001fff0d7819 */ /* 0x000fd6000001140c */
[----:B------:R-:W-:Y:S05]  /*76c0*/  @P0 BRA `(.L_x_3884) ;  /* 0x0000077000000947 */ /* 0x000fea0003800000 */
[----:B------:R-:W-:Y:S01]  /*76d0*/  IMAD.U32 R8, RZ, RZ, UR45 ;  /* 0x0000002dff087e24 */ /* 0x000fe2000f8e00ff */
[----:B------:R-:W-:Y:S01]  /*76e0*/  LOP3.LUT R9, RZ, R49, RZ, 0x33, !PT ;  /* 0x00000031ff097212 */ /* 0x000fe200078e33ff */
[----:B------:R-:W-:Y:S01]  /*76f0*/  BSSY B2, `(.L_x_3885) ;  /* 0x0000027000027945 */ /* 0x000fe20003800000 */
[----:B--2---:R-:W-:Y:S01]  /*7700*/  IMAD.MOV.U32 R24, RZ, RZ, R2 ;  /* 0x000000ffff187224 */ /* 0x004fe200078e0002 */
[----:B------:R-:W-:Y:S01]  /*7710*/  CS2R R10, SRZ ;  /* 0x00000000000a7805 */ /* 0x000fe2000001ff00 */
[----:B------:R-:W-:-:S05]  /*7720*/  IADD3 R8, -R8, -0x2, -R3 ;  /* 0xfffffffe08087810 */ /* 0x000fca0007ffe903 */
[----:B------:R-:W-:-:S05]  /*7730*/  IMAD.IADD R9, R8, 0x1, -R9 ;  /* 0x0000000108097824 */ /* 0x000fca00078e0a09 */
[C---:B------:R-:W-:Y:S02]  /*7740*/  LEA.HI R8, R9.reuse, 0x1, RZ, 0x1f ;  /* 0x0000000109087811 */ /* 0x040fe400078ff8ff */
[----:B------:R-:W-:Y:S02]  /*7750*/  ISETP.GE.U32.AND P0, PT, R9, 0x6, PT ;  /* 0x000000060900780c */ /* 0x000fe40003f06070 */
[----:B------:R-:W-:Y:S02]  /*7760*/  LOP3.LUT P3, R14, R8, 0x3, RZ, 0xc0, !PT ;  /* 0x00000003080e7812 */ /* 0x000fe4000786c0ff */
[----:B------:R-:W-:-:S11]  /*7770*/  CS2R R8, SRZ ;  /* 0x0000000000087805 */ /* 0x000fd6000001ff00 */
[----:B------:R-:W-:Y:S05]  /*7780*/  @!P3 BRA `(.L_x_3886) ;  /* 0x000001d00000b947 */ /* 0x000fea0003800000 */
[----:B------:R-:W-:Y:S02]  /*7790*/  IMAD.U32 R25, RZ, RZ, UR47 ;  /* 0x0000002fff197e24 */ /* 0x000fe4000f8e00ff */
[----:B-1----:R-:W-:Y:S02]  /*77a0*/  IMAD.MOV.U32 R18, RZ, RZ, R14 ;  /* 0x000000ffff127224 */ /* 0x002fe400078e000e */
[----:B------:R-:W-:Y:S02]  /*77b0*/  IMAD.MOV.U32 R24, RZ, RZ, R2 ;  /* 0x000000ffff187224 */ /* 0x000fe400078e0002 */
[----:B------:R-:W-:Y:S02]  /*77c0*/  IMAD.MOV.U32 R8, RZ, RZ, RZ ;  /* 0x000000ffff087224 */ /* 0x000fe400078e00ff */
[----:B------:R-:W-:-:S03]  /*77d0*/  IMAD R25, R25, c[0x0][0x1d4], RZ ;  /* 0x0000750019197a24 */ /* 0x000fc600078e02ff */
.L_x_3887:
        /* <DEDUP_REMOVED lines=24> */
.L_x_3886:
[----:B------:R-:W-:Y:S05]  /*7960*/  BSYNC B2 ;  /* 0x0000000000027941 */ /* 0x000fea0003800000 */
.L_x_3885:
[----:B------:R-:W-:Y:S05]  /*7970*/  @!P0 BRA `(.L_x_3884) ;  /* 0x000004c000008947 */ /* 0x000fea0003800000 */
[----:B------:R-:W-:Y:S01]  /*7980*/  ULDC UR5, c[0x0][0x1d4] ;  /* 0x0000750000057ab9 */ /* 0x000fe20000000800 */
[----:B------:R-:W-:Y:S01]  /*7990*/  SHF.R.S32.HI R15, RZ, 0x1f, R24 ;  /* 0x0000001fff0f7819 */ /* 0x000fe20000011418 */
[----:B------:R-:W-:Y:S01]  /*79a0*/  UIMAD UR5, UR47, UR5, URZ ;  /* 0x000000052f0572a4 */ /* 0x000fe2000f8e023f */
[C---:B------:R-:W-:Y:S01]  /*79b0*/  LEA R14, R24.reuse, 0x10, 0x2 ;  /* 0x00000010180e7811 */ /* 0x040fe200078e10ff */
[----:B------:R-:W-:Y:S02]  /*79c0*/  IMAD.U32 R21, RZ, RZ, UR45 ;  /* 0x0000002dff157e24 */ /* 0x000fe4000f8e00ff */
[----:B-1----:R-:W-:Y:S02]  /*79d0*/  IMAD.MOV.U32 R19, RZ, RZ, c[0x0][0x1d4] ;  /* 0x00007500ff137624 */ /* 0x002fe400078e00ff */
[----:B------:R-:W-:Y:S01]  /*79e0*/  IMAD.U32 R18, RZ, RZ, UR5 ;  /* 0x00000005ff127e24 */ /* 0x000fe2000f8e00ff */
[C---:B------:R-:W-:Y:S01]  /*79f0*/  IADD3 R17, P0, R24.reuse, UR5, RZ ;  /* 0x0000000518117c10 */ /* 0x040fe2000ff1e0ff */
[----:B------:R-:W-:-:S03]  /*7a00*/  IMAD R26, R24, 0xa0, RZ ;  /* 0x000000a0181a7824 */ /* 0x000fc600078e02ff */
[----:B------:R-:W-:Y:S01]  /*7a10*/  LEA.HI.X.SX32 R18, R18, R15, 0x1, P0 ;  /* 0x0000000f12127211 */ /* 0x000fe200000f0eff */
[----:B------:R-:W-:Y:S01]  /*7a20*/  IMAD R15, R21, -0x4, R14 ;  /* 0xfffffffc150f7824 */ /* 0x000fe200078e020e */
[----:B------:R-:W-:Y:S01]  /*7a30*/  LEA R16, P0, R17, c[0x0][0x1a8], 0x2 ;  /* 0x00006a0011107a11 */ /* 0x000fe200078010ff */
[----:B------:R-:W-:-:S03]  /*7a40*/  IMAD R14, R19, c[0x0][0x1d8], RZ ;  /* 0x00007600130e7a24 */ /* 0x000fc600078e02ff */
[----:B------:R-:W-:Y:S01]  /*7a50*/  LEA.HI.X R17, R17, c[0x0][0x1ac], R18, 0x2, P0 ;  /* 0x00006b0011117a11 */ /* 0x000fe200000f1412 */
[----:B------:R-:W-:Y:S01]  /*7a60*/  IMAD R25, R14, 0xa0, RZ ;  /* 0x000000a00e197824 */ /* 0x000fe200078e02ff */
[----:B------:R-:W-:-:S04]  /*7a70*/  IADD3 R27, R15, 0x420, RZ ;  /* 0x000004200f1b7810 */ /* 0x000fc80007ffe0ff */
.L_x_3888:
[----:B------:R-:W-:Y:S01]  /*7a80*/  IMAD.MOV.U32 R14, RZ, RZ, R16 ;  /* 0x000000ffff0e7224 */ /* 0x000fe200078e0010 */
[----:B------:R-:W-:Y:S01]  /*7a90*/  LDS R33, [R27+-0x8] ;  /* 0xfffff8001b217984 */ /* 0x000fe20000000800 */
[----:B------:R-:W-:-:S03]  /*7aa0*/  IMAD.MOV.U32 R15, RZ, RZ, R17 ;  /* 0x000000ffff0f7224 */ /* 0x000fc600078e0011 */
[----:B------:R-:W-:Y:S04]  /*7ab0*/  LDS R34, [R27] ;  /* 0x000000001b227984 */ /* 0x000fe80000000800 */
[----:B------:R-:W2:Y:S04]  /*7ac0*/  LDG.E R16, [R14.64] ;  /* 0x000000240e107981 */ /* 0x000ea8000c1e1900 */
[----:B------:R-:W3:Y:S04]  /*7ad0*/  LDG.E R17, [R14.64+0x8] ;  /* 0x000008240e117981 */ /* 0x000ee8000c1e1900 */
[----:B------:R-:W4:Y:S04]  /*7ae0*/  LDG.E R18, [R14.64+0x10] ;  /* 0x000010240e127981 */ /* 0x000f28000c1e1900 */
[----:B------:R-:W4:Y:S04]  /*7af0*/  LDG.E R20, [R14.64+0x18] ;  /* 0x000018240e147981 */ /* 0x000f28000c1e1900 */
        /* <DEDUP_REMOVED lines=30> */
[----:B------:R-:W-:-:S03]  /*7ce0*/  IADD3 R24, R24, 0x8, RZ ;  /* 0x0000000818187810 */ /* 0x000fc60007ffe0ff */
[----:B------:R-:W-:Y:S01]  /*7cf0*/  IMAD.X R17, RZ, RZ, R15, P0 ;  /* 0x000000ffff117224 */ /* 0x000fe200000e060f */
[----:B------:R-:W-:Y:S02]  /*7d00*/  ISETP.GE.AND P0, PT, R24, R49, PT ;  /* 0x000000311800720c */ /* 0x000fe40003f06270 */
[----:B-1----:R-:W-:Y:S02]  /*7d10*/  IADD3 R27, R27, 0x20, RZ ;  /* 0x000000201b1b7810 */ /* 0x002fe40007ffe0ff */
[----:B------:R-:W-:Y:S01]  /*7d20*/  IADD3 R26, R26, 0x500, RZ ;  /* 0x000005001a1a7810 */ /* 0x000fe20007ffe0ff */
[-C--:B---3--:R-:W-:Y:S02]  /*7d30*/  FFMA.FTZ R28, R28, R32.reuse, R8 ;  /* 0x000000201c1c7223 */ /* 0x088fe40000010008 */
[-C--:B------:R-:W-:Y:S02]  /*7d40*/  FFMA.FTZ R29, R29, R32.reuse, R9 ;  /* 0x000000201d1d7223 */ /* 0x080fe40000010009 */
[----:B------:R-:W-:-:S02]  /*7d50*/  FFMA.FTZ R30, R30, R32, R10 ;  /* 0x000000201e1e7223 */ /* 0x000fc4000001000a */
[----:B------:R-:W-:Y:S02]  /*7d60*/  FFMA.FTZ R31, R31, R32, R11 ;  /* 0x000000201f1f7223 */ /* 0x000fe4000001000b */
[-C--:B--2---:R-:W-:Y:S02]  /*7d70*/  FFMA.FTZ R28, R36, R33.reuse, R28 ;  /* 0x00000021241c7223 */ /* 0x084fe4000001001c */
[-C--:B------:R-:W-:Y:S02]  /*7d80*/  FFMA.FTZ R29, R37, R33.reuse, R29 ;  /* 0x00000021251d7223 */ /* 0x080fe4000001001d */
[-C--:B------:R-:W-:Y:S02]  /*7d90*/  FFMA.FTZ R30, R38, R33.reuse, R30 ;  /* 0x00000021261e7223 */ /* 0x080fe4000001001e */
[----:B------:R-:W-:Y:S02]  /*7da0*/  FFMA.FTZ R31, R39, R33, R31 ;  /* 0x00000021271f7223 */ /* 0x000fe4000001001f */
[----:B----4-:R-:W-:-:S02]  /*7db0*/  FFMA.FTZ R28, R40, R34, R28 ;  /* 0x00000022281c7223 */ /* 0x010fc4000001001c */
[-C--:B------:R-:W-:Y:S02]  /*7dc0*/  FFMA.FTZ R29, R41, R34.reuse, R29 ;  /* 0x00000022291d7223 */ /* 0x080fe4000001001d */
[-C--:B------:R-:W-:Y:S02]  /*7dd0*/  FFMA.FTZ R30, R42, R34.reuse, R30 ;  /* 0x000000222a1e7223 */ /* 0x080fe4000001001e */
[----:B------:R-:W-:Y:S02]  /*7de0*/  FFMA.FTZ R31, R43, R34, R31 ;  /* 0x000000222b1f7223 */ /* 0x000fe4000001001f */
[-C--:B------:R-:W-:Y:S02]  /*7df0*/  FFMA.FTZ R8, R44, R35.reuse, R28 ;  /* 0x000000232c087223 */ /* 0x080fe4000001001c */
[-C--:B------:R-:W-:Y:S02]  /*7e00*/  FFMA.FTZ R9, R45, R35.reuse, R29 ;  /* 0x000000232d097223 */ /* 0x080fe4000001001d */
[----:B------:R-:W-:-:S02]  /*7e10*/  FFMA.FTZ R10, R46, R35, R30 ;  /* 0x000000232e0a7223 */ /* 0x000fc4000001001e */
[----:B------:R-:W-:Y:S01]  /*7e20*/  FFMA.FTZ R11, R47, R35, R31 ;  /* 0x000000232f0b7223 */ /* 0x000fe2000001001f */
[----:B------:R-:W-:Y:S05]  /*7e30*/  @!P0 BRA `(.L_x_3888) ;  /* 0xfffffc4000008947 */ /* 0x000fea000383ffff */
.L_x_3884:
[----:B------:R-:W-:Y:S05]  /*7e40*/  BSYNC B1 ;  /* 0x0000000000017941 */ /* 0x000fea0003800000 */
.L_x_3883:
[----:B------:R-:W-:-:S13]  /*7e50*/  ISETP.GE.AND P0, PT, R2, UR42, PT ;  /* 0x0000002a02007c0c */ /* 0x000fda000bf06270 */
[----:B------:R-:W-:Y:S05]  /*7e60*/  @P0 BRA `(.L_x_3882) ;  /* 0x0000111000000947 */ /* 0x000fea0003800000 */
[----:B--2---:R-:W-:Y:S01]  /*7e70*/  IMAD.U32 R25, RZ, RZ, UR45 ;  /* 0x0000002dff197e24 */ /* 0x004fe2000f8e00ff */
[----:B------:R-:W-:Y:S01]  /*7e80*/  LOP3.LUT R14, RZ, R3, RZ, 0x33, !PT ;  /* 0x00000003ff0e7212 */ /* 0x000fe200078e33ff */
[----:B------:R-:W-:Y:S03]  /*7e90*/  BSSY B1, `(.L_x_3889) ;  /* 0x000003d000017945 */ /* 0x000fe60003800000 */
[----:B------:R-:W-:-:S04]  /*7ea0*/  IADD3 R25, -R25, UR42, R14 ;  /* 0x0000002a19197c10 */ /* 0x000fc8000fffe10e */
[----:B------:R-:W-:-:S04]  /*7eb0*/  LEA.HI R14, R25, 0x1, RZ, 0x1f ;  /* 0x00000001190e7811 */ /* 0x000fc800078ff8ff */
[----:B------:R-:W-:-:S13]  /*7ec0*/  LOP3.LUT P0, R14, R14, 0x3, RZ, 0xc0, !PT ;  /* 0x000000030e0e7812 */ /* 0x000fda000780c0ff */
[----:B------:R-:W-:Y:S05]  /*7ed0*/  @!P0 BRA `(.L_x_3890) ;  /* 0x0000038000008947 */ /* 0x000fea0003800000 */
[----:B-1----:R-:W-:Y:S01]  /*7ee0*/  IMAD.MOV.U32 R18, RZ, RZ, R14 ;  /* 0x000000ffff127224 */ /* 0x002fe200078e000e */
[----:B------:R-:W-:Y:S02]  /*7ef0*/  LEA R19, R3, 0x420, 0x2 ;  /* 0x0000042003137811 */ /* 0x000fe400078e10ff */
.L_x_3893:
        /* <DEDUP_REMOVED lines=28> */
[----:B------:R-:W-:Y:S02]  /*80c0*/  IMAD.U32 R17, RZ, RZ, UR5 ;  /* 0x00000005ff117e24 */ /* 0x000fe4000f8e00ff */
        /* <DEDUP_REMOVED lines=21> */
.L_x_3892:
[----:B------:R-:W-:Y:S05]  /*8220*/  BSYNC B2 ;  /* 0x0000000000027941 */ /* 0x000fea0003800000 */
.L_x_3891:
[----:B------:R-:W-:Y:S02]  /*8230*/  IADD3 R2, R2, 0x2, RZ ;  /* 0x0000000202027810 */ /* 0x000fe40007ffe0ff */
[----:B------:R-:W-:Y:S01]  /*8240*/  IADD3 R19, R19, 0x8, RZ ;  /* 0x0000000813137810 */ /* 0x000fe20007ffe0ff */
[----:B------:R-:W-:Y:S05]  /*8250*/  @P0 BRA `(.L_x_3893) ;  /* 0xfffffca000000947 */ /* 0x000fea000383ffff */
.L_x_3890:
[----:B------:R-:W-:Y:S05]  /*8260*/  BSYNC B1 ;  /* 0x0000000000017941 */ /* 0x000fea0003800000 */
.L_x_3889:
[----:B------:R-:W-:-:S13]  /*8270*/  ISETP.GE.U32.AND P0, PT, R25, 0x6, PT ;  /* 0x000000061900780c */ /* 0x000fda0003f06070 */
[----:B------:R-:W-:Y:S05]  /*8280*/  @!P0 BRA `(.L_x_3882) ;  /* 0x00000cf000008947 */ /* 0x000fea0003800000 */
[----:B------:R-:W-:Y:S01]  /*8290*/  LEA R14, R2, 0x10, 0x2 ;  /* 0x00000010020e7811 */ /* 0x000fe200078e10ff */
[----:B------:R-:W-:-:S04]  /*82a0*/  IMAD.U32 R15, RZ, RZ, UR45 ;  /* 0x0000002dff0f7e24 */ /* 0x000fc8000f8e00ff */
[----:B------:R-:W-:-:S05]  /*82b0*/  IMAD R14, R15, -0x4, R14 ;  /* 0xfffffffc0f0e7824 */ /* 0x000fca00078e020e */
[----:B-1----:R-:W-:Y:S02]  /*82c0*/  IADD3 R18, R14, 0x420, RZ ;  /* 0x000004200e127810 */ /* 0x002fe40007ffe0ff */
.L_x_3902:
        /* <DEDUP_REMOVED lines=26> */
[----:B------:R-:W-:Y:S01]  /*8470*/  @!P5 IMAD.IADD R14, R14, 0x1, -R17 ;  /* 0x000000010e0ed824 */ /* 0x000fe200078e0a11 */
[----:B------:R-:W-:-:S04]  /*8480*/  ISETP.GE.AND P5, PT, R2, RZ, PT ;  /* 0x000000ff0200720c */ /* 0x000fc80003fa6270 */
[----:B------:R-:W-:-:S13]  /*8490*/  ISETP.GT.U32.AND P6, PT, R17, R14, PT ;  /* 0x0000000e1100720c */ /* 0x000fda0003fc4070 */
[----:B------:R-:W-:Y:S01]  /*84a0*/  @!P6 IMAD.IADD R14, R14, 0x1, -R17 ;  /* 0x000000010e0ee824 */ /* 0x000fe200078e0a11 */
[----:B------:R-:W-:Y:S01]  /*84b0*/  ISETP.NE.AND P6, PT, RZ, c[0x0][0x1d4], PT ;  /* 0x00007500ff007a0c */ /* 0x000fe20003fc5270 */
[----:B------:R-:W-:Y:S02]  /*84c0*/  IMAD.U32 R17, RZ, RZ, UR5 ;  /* 0x00000005ff117e24 */ /* 0x000fe4000f8e00ff */
[----:B------:R-:W-:-:S04]  /*84d0*/  IMAD.MOV.U32 R16, RZ, RZ, R14 ;  /* 0x000000ffff107224 */ /* 0x000fc800078e000e */
        /* <DEDUP_REMOVED lines=21> */
.L_x_3895:
[----:B------:R-:W-:Y:S05]  /*8630*/  BSYNC B1 ;  /* 0x0000000000017941 */ /* 0x000fea0003800000 */
.L_x_3894:
        /* <DEDUP_REMOVED lines=47> */
.L_x_3897:
[----:B------:R-:W-:Y:S05]  /*8930*/  BSYNC B1 ;  /* 0x0000000000017941 */ /* 0x000fea0003800000 */
.L_x_3896:
        /* <DEDUP_REMOVED lines=47> */
.L_x_3899:
[----:B------:R-:W-:Y:S05]  /*8c30*/  BSYNC B1 ;  /* 0x0000000000017941 */ /* 0x000fea0003800000 */
.L_x_3898:
        /* <DEDUP_REMOVED lines=47> */
.L_x_3901:
[----:B------:R-:W-:Y:S05]  /*8f30*/  BSYNC B1 ;  /* 0x0000000000017941 */ /* 0x000fea0003800000 */
.L_x_3900:
[----:B------:R-:W-:Y:S02]  /*8f40*/  IADD3 R2, R2, 0x8, RZ ;  /* 0x0000000802027810 */ /* 0x000fe40007ffe0ff */
[----:B------:R-:W-:Y:S02]  /*8f50*/  IADD3 R18, R18, 0x20, RZ ;  /* 0x0000002012127810 */ /* 0x000fe40007ffe0ff */
[----:B------:R-:W-:-:S13]  /*8f60*/  ISETP.GE.AND P0, PT, R2, UR42, PT ;  /* 0x0000002a02007c0c */ /* 0x000fda000bf06270 */
[----:B------:R-:W-:Y:S05]  /*8f70*/  @!P0 BRA `(.L_x_3902) ;  /* 0xfffff35000008947 */ /* 0x000fea000383ffff */
.L_x_3882:
[----:B0-----:R-:W-:Y:S05]  /*8f80*/  BSYNC B0 ;  /* 0x0000000000007941 */ /* 0x001fea0003800000 */
.L_x_3881:
[----:B------:R-:W0:Y:S01]  /*8f90*/  S2R R23, SR_TID.X ;  /* 0x0000000000177919 */ /* 0x000e220000002100 */
[----:B------:R-:W-:Y:S01]  /*8fa0*/  BSSY B0, `(.L_x_3903) ;  /* 0x000003d000007945 */ /* 0x000fe20003800000 */
[----:B0-----:R-:W-:-:S04]  /*8fb0*/  IADD3 R2, R23, 0x3f, RZ ;  /* 0x0000003f17027810 */ /* 0x001fc80007ffe0ff */
[----:B------:R-:W-:Y:S01]  /*8fc0*/  ISETP.GT.U32.OR P0, PT, R2, 0x7e, P2 ;  /* 0x0000007e0200780c */ /* 0x000fe20001704470 */
[----:B------:R-:W-:Y:S07]  /*8fd0*/  @P1 BRA `(.L_x_3904) ;  /* 0x0000039000001947 */ /* 0x000fee0003800000 */
[----:B------:R-:W-:Y:S01]  /*8fe0*/  IMAD.MOV.U32 R2, RZ, RZ, c[0x0][0x258] ;  /* 0x00009600ff027624 */ /* 0x000fe200078e00ff */
[----:B------:R-:W-:Y:S01]  /*8ff0*/  IADD3 R12, R0, UR44, RZ ;  /* 0x0000002c000c7c10 */ /* 0x000fe2000fffe0ff */
[----:B------:R-:W-:-:S03]  /*9000*/  ULDC.64 UR6, c[0x0][0x240] ;  /* 0x0000900000067ab9 */ /* 0x000fc60000000a00 */
        /* <DEDUP_REMOVED lines=8> */
[----:B-1----:R-:W-:Y:S02]  /*9090*/  IMAD.MOV.U32 R19, RZ, RZ, 0x4 ;  /* 0x00000004ff137424 */ /* 0x002fe400078e00ff */
[----:B------:R-:W-:Y:S02]  /*90a0*/  IMAD.U32 R17, RZ, RZ, UR39 ;  /* 0x00000027ff117e24 */ /* 0x000fe4000f8e00ff */
[----:B------:R-:W-:Y:S01]  /*90b0*/  @UP0 UIMAD UR5, UR40, UR5, UR48 ;  /* 0x00000005280502a4 */ /* 0x000fe2000f8e0230 */
[----:B------:R-:W-:Y:S02]  /*90c0*/  IMAD.U32 R16, RZ, RZ, UR38 ;  /* 0x00000026ff107e24 */ /* 0x000fe4000f8e00ff */
[----:B------:R-:W-:-:S03]  /*90d0*/  @P3 IMAD.WIDE R12, R12, R19, c[0x0][0x188] ;  /* 0x000062000c0c3625 */ /* 0x000fc600078e0213 */
[----:B------:R3:W4:Y:S01]  /*90e0*/  @!P3 LDG.E R17, [R16.64+0x4] ;  /* 0x000004241011b981 */ /* 0x000722000c1e1900 */
[----:B------:R-:W-:-:S03]  /*90f0*/  IMAD.U32 R21, RZ, RZ, UR5 ;  /* 0x00000005ff157e24 */ /* 0x000fc6000f8e00ff */
[----:B--2---:R1:W2:Y:S01]  /*9100*/  @P3 LDG.E.128 R24, [R12.64] ;  /* 0x000000240c183981 */ /* 0x0042a2000c1e1d00 */
[----:B0-----:R-:W-:-:S04]  /*9110*/  @P4 IMAD R14, R21, 0xa0, R0 ;  /* 0x000000a0150e4824 */ /* 0x001fc800078e0200 */
[----:B------:R-:W-:-:S05]  /*9120*/  @P4 IMAD.WIDE R14, R14, R19, c[0x0][0x238] ;  /* 0x00008e000e0e4625 */ /* 0x000fca00078e0213 */
[----:B------:R0:W2:Y:S01]  /*9130*/  @P4 LDG.E.128 R28, [R14.64] ;  /* 0x000000240e1c4981 */ /* 0x0000a2000c1e1d00 */
[----:B------:R-:W-:Y:S01]  /*9140*/  IMAD.U32 R21, RZ, RZ, UR4 ;  /* 0x00000004ff157e24 */ /* 0x000fe2000f8e00ff */
[----:B------:R-:W-:-:S03]  /*9150*/  UIMAD UR5, UR43, 0xa0, URZ ;  /* 0x000000a02b0578a4 */ /* 0x000fc6000f8e023f */
[----:B-1----:R-:W-:-:S03]  /*9160*/  IMAD R12, R21, 0xa0, R0 ;  /* 0x000000a0150c7824 */ /* 0x002fc600078e0200 */
[----:B------:R-:W-:Y:S02]  /*9170*/  IMAD.U32 R22, RZ, RZ, UR5 ;  /* 0x00000005ff167e24 */ /* 0x000fe4000f8e00ff */
        /* <DEDUP_REMOVED lines=31> */
.L_x_3904:
[----:B------:R-:W-:Y:S05]  /*9370*/  BSYNC B0 ;  /* 0x0000000000007941 */ /* 0x000fea0003800000 */
.L_x_3903:
[----:B------:R-:W-:Y:S06]  /*9380*/  BAR.SYNC.DEFER_BLOCKING 0x0 ;  /* 0x0000000000007b1d */ /* 0x000fec0000010000 */
[----:B------:R-:W-:Y:S05]  /*9390*/  @P2 BRA `(.L_x_3905) ;  /* 0x000000d000002947 */ /* 0x000fea0003800000 */
[----:B------:R-:W-:Y:S01]  /*93a0*/  LOP3.LUT R2, R23, 0xffffffc0, RZ, 0xc0, !PT ;  /* 0xffffffc017027812 */ /* 0x000fe200078ec0ff */
[----:B------:R-:W-:Y:S01]  /*93b0*/  IMAD R3, R3, 0xa0, R0 ;  /* 0x000000a003037824 */ /* 0x000fe200078e0200 */
[----:B------:R-:W-:Y:S01]  /*93c0*/  WARPSYNC 0xffffffff ;  /* 0xffffffff00007948 */ /* 0x000fe20003800000 */
[----:B------:R-:W-:-:S02]  /*93d0*/  ISETP.GT.AND P2, PT, R23, 0x3f, PT ;  /* 0x0000003f1700780c */ /* 0x000fc40003f44270 */
[----:B------:R-:W-:-:S13]  /*93e0*/  ISETP.NE.AND P1, PT, R2, 0x40, PT ;  /* 0x000000400200780c */ /* 0x000fda0003f25270 */
[----:B------:R-:W-:Y:S04]  /*93f0*/  @!P1 STS.128 [R3.X4+0x1a0], R8 ;  /* 0x0001a00803009388 */ /* 0x000fe80000004c00 */
[----:B------:R-:W-:Y:S06]  /*9400*/  BAR.SYNC.DEFER_BLOCKING 0x0 ;  /* 0x0000000000007b1d */ /* 0x000fec0000010000 */
[----:B-1---5:R-:W0:Y:S02]  /*9410*/  @!P2 LDS.128 R4, [R3.X4+0x420] ;  /* 0x000420000304a984 */ /* 0x022e240000004c00 */
[----:B0-----:R-:W-:-:S02]  /*9420*/  @!P2 FADD.FTZ R8, R8, R4 ;  /* 0x000000040808a221 */ /* 0x001fc40000010000 */
[----:B------:R-:W-:Y:S02]  /*9430*/  @!P2 FADD.FTZ R9, R9, R5 ;  /* 0x000000050909a221 */ /* 0x000fe40000010000 */
[----:B------:R-:W-:Y:S02]  /*9440*/  @!P2 FADD.FTZ R10, R10, R6 ;  /* 0x000000060a0aa221 */ /* 0x000fe40000010000 */
[----:B------:R-:W-:Y:S01]  /*9450*/  @!P2 FADD.FTZ R11, R11, R7 ;  /* 0x000000070b0ba221 */ /* 0x000fe20000010000 */
[----:B------:R-:W-:Y:S06]  /*9460*/  BAR.SYNC.DEFER_BLOCKING 0x0 ;  /* 0x0000000000007b1d */ /* 0x000fec0000010000 */
.L_x_3905:
[----:B------:R-:W-:Y:S05]  /*9470*/  @P0 EXIT ;  /* 0x000000000000094d */ /* 0x000fea0003800000 */
[----:B------:R-:W-:Y:S02]  /*9480*/  IMAD.MOV.U32 R2, RZ, RZ, c[0x0][0x258] ;  /* 0x00009600ff027624 */ /* 0x000fe400078e00ff */
[----:B-1---5:R-:W-:-:S03]  /*9490*/  IMAD.U32 R5, RZ, RZ, UR49 ;  /* 0x00000031ff057e24 */ /* 0x022fc6000f8e00ff */
        /* <DEDUP_REMOVED lines=35> */
.L_x_3866:
[----:B0-----:R-:W-:Y:S01]  /*96d0*/  IMAD.MOV.U32 R8, RZ, RZ, 0x1 ;  /* 0x00000001ff087424 */ /* 0x001fe200078e00ff */
[----:B------:R-:W-:Y:S01]  /*96e0*/  MOV R6, 0x9720 ;  /* 0x0000972000067802 */ /* 0x000fe20000000f00 */
[----:B------:R-:W-:Y:S02]  /*96f0*/  IMAD.MOV.U32 R224, RZ, RZ, 0x1f ;  /* 0x0000001fffe07424 */ /* 0x000fe400078e00ff */
[----:B------:R-:W-:Y:S02]  /*9700*/  IMAD.MOV.U32 R7, RZ, RZ, -0x1 ;  /* 0xffffffffff077424 */ /* 0x000fe400078e00ff */
[----:B-----5:R-:W-:Y:S05]  /*9710*/  CALL.REL.NOINC `($__internal_16_$__cuda_sm70_shflsync_bfly_p) ;  /* 0x000001b000007944 */ /* 0x020fea0003c00000 */
[----:B-1----:R-:W-:Y:S05]  /*9720*/  BRA `(.L_x_3906) ;  /* 0xffffd2e000007947 */ /* 0x002fea000383ffff */
.L_x_3870:
[----:B------:R-:W-:Y:S01]  /*9730*/  IMAD.MOV.U32 R5, RZ, RZ, R249 ;  /* 0x000000ffff057224 */ /* 0x000fe200078e00f9 */
[----:B------:R-:W-:Y:S01]  /*9740*/  MOV R6, 0x9790 ;  /* 0x0000979000067802 */ /* 0x000fe20000000f00 */
[----:B------:R-:W-:Y:S02]  /*9750*/  IMAD.MOV.U32 R8, RZ, RZ, 0x10 ;  /* 0x00000010ff087424 */ /* 0x000fe400078e00ff */
[----:B------:R-:W-:Y:S02]  /*9760*/  IMAD.MOV.U32 R224, RZ, RZ, 0x1f ;  /* 0x0000001fffe07424 */ /* 0x000fe400078e00ff */
[----:B------:R-:W-:-:S02]  /*9770*/  IMAD.MOV.U32 R7, RZ, RZ, -0x1 ;  /* 0xffffffffff077424 */ /* 0x000fc400078e00ff */
[----:B-12---:R-:W-:Y:S05]  /*9780*/  CALL.REL.NOINC `($__internal_16_$__cuda_sm70_shflsync_bfly_p) ;  /* 0x0000014000007944 */ /* 0x006fea0003c00000 */
[----:B-1----:R-:W-:Y:S05]  /*9790*/  BRA `(.L_x_3907) ;  /* 0xffffd55000007947 */ /* 0x002fea000383ffff */
.L_x_3871:
[----:B------:R-:W-:Y:S01]  /*97a0*/  IMAD.MOV.U32 R5, RZ, RZ, R249 ;  /* 0x000000ffff057224 */ /* 0x000fe200078e00f9 */
[----:B------:R-:W-:Y:S01]  /*97b0*/  MOV R6, 0x9800 ;  /* 0x0000980000067802 */ /* 0x000fe20000000f00 */
[----:B------:R-:W-:-:S02]  /*97c0*/  IMAD.MOV.U32 R8, RZ, RZ, 0x8 ;  /* 0x00000008ff087424 */ /* 0x000fc400078e00ff */
[----:B------:R-:W-:Y:S02]  /*97d0*/  IMAD.MOV.U32 R224, RZ, RZ, 0x1f ;  /* 0x0000001fffe07424 */ /* 0x000fe400078e00ff */
[----:B------:R-:W-:Y:S02]  /*97e0*/  IMAD.MOV.U32 R7, RZ, RZ, -0x1 ;  /* 0xffffffffff077424 */ /* 0x000fe400078e00ff */
[----:B-12---:R-:W-:Y:S05]  /*97f0*/  CALL.REL.NOINC `($__internal_16_$__cuda_sm70_shflsync_bfly_p) ;  /* 0x000000d000007944 */ /* 0x006fea0003c00000 */
[----:B-1----:R-:W-:Y:S01]  /*9800*/  FMNMX.FTZ R5, R249, R8, !PT ;  /* 0x00000008f9057209 */ /* 0x002fe20007810000 */
[----:B------:R-:W-:Y:S01]  /*9810*/  IMAD.MOV.U32 R8, RZ, RZ, 0x4 ;  /* 0x00000004ff087424 */ /* 0x000fe200078e00ff */
[----:B------:R-:W-:Y:S01]  /*9820*/  MOV R6, 0x9860 ;  /* 0x0000986000067802 */ /* 0x000fe20000000f00 */
[----:B------:R-:W-:Y:S02]  /*9830*/  IMAD.MOV.U32 R224, RZ, RZ, 0x1f ;  /* 0x0000001fffe07424 */ /* 0x000fe400078e00ff */
[----:B------:R-:W-:Y:S02]  /*9840*/  IMAD.MOV.U32 R7, RZ, RZ, -0x1 ;  /* 0xffffffffff077424 */ /* 0x000fe400078e00ff */
[----:B------:R-:W-:Y:S05]  /*9850*/  CALL.REL.NOINC `($__internal_16_$__cuda_sm70_shflsync_bfly_p) ;  /* 0x0000007000007944 */ /* 0x000fea0003c00000 */
[----:B-1----:R-:W-:Y:S01]  /*9860*/  FMNMX.FTZ R5, R5, R8, !PT ;  /* 0x0000000805057209 */ /* 0x002fe20007810000 */
[----:B------:R-:W-:Y:S01]  /*9870*/  IMAD.MOV.U32 R8, RZ, RZ, 0x2 ;  /* 0x00000002ff087424 */ /* 0x000fe200078e00ff */
[----:B------:R-:W-:Y:S01]  /*9880*/  MOV R6, 0x98c0 ;  /* 0x000098c000067802 */ /* 0x000fe20000000f00 */
[----:B------:R-:W-:-:S02]  /*9890*/  IMAD.MOV.U32 R224, RZ, RZ, 0x1f ;  /* 0x0000001fffe07424 */ /* 0x000fc400078e00ff */
[----:B------:R-:W-:Y:S02]  /*98a0*/  IMAD.MOV.U32 R7, RZ, RZ, -0x1 ;  /* 0xffffffffff077424 */ /* 0x000fe400078e00ff */
[----:B------:R-:W-:Y:S05]  /*98b0*/  CALL.REL.NOINC `($__internal_16_$__cuda_sm70_shflsync_bfly_p) ;  /* 0x0000001000007944 */ /* 0x000fea0003c00000 */
[----:B-1----:R-:W-:Y:S05]  /*98c0*/  BRA `(.L_x_3908) ;  /* 0xffffd49000007947 */ /* 0x002fea000383ffff */
        .weak           $__internal_16_$__cuda_sm70_shflsync_bfly_p
        .type           $__internal_16_$__cuda_sm70_shflsync_bfly_p,@function
        .size           $__internal_16_$__cuda_sm70_shflsync_bfly_p,(.L_x_4322 - $__internal_16_$__cuda_sm70_shflsync_bfly_p)
$__internal_16_$__cuda_sm70_shflsync_bfly_p:
[----:B------:R-:W-:Y:S04]  /*98d0*/  WARPSYNC R7 ;  /* 0x0000000700007348 */ /* 0x000fe80003800000 */
[----:B------:R0:W1:Y:S02]  /*98e0*/  SHFL.BFLY PT, R8, R5, R8, R224 ;  /* 0x0c00000805087389 */ /* 0x00006400000e00e0 */
[----:B0-----:R-:W-:-:S04]  /*98f0*/  IMAD.MOV.U32 R7, RZ, RZ, 0x0 ;  /* 0x00000000ff077424 */ /* 0x001fc800078e00ff */
[----:B------:R-:W-:Y:S05]  /*9900*/  RET.REL.NODEC R6 `(_ZN4mmha33masked_multihead_attention_kernelIfLi160ELi256ELi2ELi64ELi128ELb0ELb1EEEv26Multihead_attention_paramsIT_XT5_EE) ;  /* 0xffff66f006007950 */ /* 0x000fea0003c3ffff */
.L_x_3909:
        /* <DEDUP_REMOVED lines=15> */
.L_x_4322:


//--------------------- .text._ZN4mmha33masked_multihead_attention_kernelIfLi160ELi256ELi4ELi64ELi64ELb0ELb1EEEv26Multihead_attention_paramsIT_XT5_EE --------------------------
	.section	.text._ZN4mmha33masked_multihead_attention_kernelIfLi160ELi256ELi4ELi64ELi64ELb0ELb1EEEv26Multihead_attention_paramsIT_XT5_EE,"ax",@progbits
	.sectioninfo	@"SHI_REGISTERS=167"
	.align	128
        .global         _ZN4mmha33masked_multihead_attention_kernelIfLi160ELi256ELi4ELi64ELi64ELb0ELb1EEEv26Multihead_attention_paramsIT_XT5_EE
        .type           _ZN4mmha33masked_multihead_attention_kernelIfLi160ELi256ELi4ELi64ELi64ELb0ELb1EEEv26Multihead_attention_paramsIT_XT5_EE,@function
        .size           _ZN4mmha33masked_multihead_attention_kernelIfLi160ELi256ELi4ELi64ELi64ELb0ELb1EEEv26Multihead_attention_paramsIT_XT5_EE,(.L_x_4323 - _ZN4mmha33masked_multihead_attention_kernelIfLi160ELi256ELi4ELi64ELi64ELb0ELb1EEEv26Multihead_attention_paramsIT_XT5_EE)
        .other          _ZN4mmha33masked_multihead_attention_kernelIfLi160ELi256ELi4ELi64ELi64ELb0ELb1EEEv26Multihead_attention_paramsIT_XT5_EE,@"STO_CUDA_ENTRY STV_DEFAULT"
_ZN4mmha33masked_multihead_attention_kernelIfLi160ELi256ELi4ELi64ELi64ELb0ELb1EEEv26Multihead_attention_paramsIT_XT5_EE:
.text._ZN4mmha33masked_multihead_attention_kernelIfLi160ELi256ELi4ELi64ELi64ELb0ELb1EEEv26Multihead_attention_paramsIT_XT5_EE:
        /* <DEDUP_REMOVED lines=11> */
.L_x_3910:
        /* <DEDUP_REMOVED lines=46> */
[----:B------:R-:W-:Y:S01]  /*0390*/  IMAD.MOV.U32 R0, RZ, RZ, c[0x0][0x258] ;  /* 0x00009600ff007624 */ /* 0x000fe200078e00ff */
[----:B------:R-:W-:Y:S01]  /*03a0*/  ISETP.NE.AND P3, PT, RZ, c[0x0][0x1c8], PT ;  /* 0x00007200ff007a0c */ /* 0x000fe20003f65270 */
[----:B------:R-:W-:Y:S02]  /*03b0*/  IMAD.MOV.U32 R20, RZ, RZ, 0x1 ;  /* 0x00000001ff147424 */ /* 0x000fe400078e00ff */
[----:B------:R-:W-:Y:S01]  /*03c0*/  IMAD.MOV.U32 R11, RZ, RZ, c[0x0][0x248] ;  /* 0x00009200ff0b7624 */ /* 0x000fe200078e00ff */
[----:B------:R-:W-:Y:S01]  /*03d0*/  BSSY B0, `(.L_x_3911) ;  /* 0x0000037000007945 */ /* 0x000fe20003800000 */
[----:B------:R-:W-:-:S02]  /*03e0*/  IMAD R31, R20, c[0x0][0x24c], RZ ;  /* 0x00009300141f7a24 */ /* 0x000fc400078e02ff */
[----:B------:R-:W-:Y:S01]  /*03f0*/  IMAD.WIDE.U32 R10, R20, R11, c[0x2][0x0] ;  /* 0x00800000140a7625 */ /* 0x000fe200078e000b */
[----:B0-----:R-:W-:-:S03]  /*0400*/  ISETP.GE.AND P4, PT, R23, 0x28, PT ;  /* 0x000000281700780c */ /* 0x001fc60003f86270 */
[----:B-1----:R-:W-:-:S04]  /*0410*/  IMAD R19, R29, c[0x0][0x1d8], R22 ;  /* 0x000076001d137a24 */ /* 0x002fc800078e0216 */
[----:B------:R-:W-:Y:S02]  /*0420*/  IMAD R41, R19, 0xa0, RZ ;  /* 0x000000a013297824 */ /* 0x000fe400078e02ff */
[----:B------:R-:W-:Y:S02]  /*0430*/  IMAD.SHL.U32 R26, R23, 0x4, RZ ;  /* 0x00000004171a7824 */ /* 0x000fe400078e00ff */
[----:B------:R-:W-:Y:S02]  /*0440*/  IMAD.IADD R31, R11, 0x1, R31 ;  /* 0x000000010b1f7824 */ /* 0x000fe400078e021f */
[----:B------:R-:W-:Y:S01]  /*0450*/  @P4 IMAD.MOV.U32 R4, RZ, RZ, RZ ;  /* 0x000000ffff044224 */ /* 0x000fe200078e00ff */
        /* <DEDUP_REMOVED lines=8> */
[----:B------:R-:W-:Y:S01]  /*04e0*/  @!P0 IMAD.IADD R18, R18, 0x1, -R7 ;  /* 0x0000000112128824 */ /* 0x000fe200078e0a07 */
[----:B------:R-:W-:Y:S01]  /*04f0*/  ISETP.NE.AND P0, PT, R0, 0x2, PT ;  /* 0x000000020000780c */ /* 0x000fe20003f05270 */
[----:B------:R-:W-:-:S03]  /*0500*/  IMAD R0, R22, 0xa0, RZ ;  /* 0x000000a016007824 */ /* 0x000fc600078e02ff */
[----:B------:R-:W-:Y:S01]  /*0510*/  ISETP.GT.U32.AND P1, PT, R7, R18, PT ;  /* 0x000000120700720c */ /* 0x000fe20003f24070 */
[----:B------:R-:W-:-:S05]  /*0520*/  IMAD R2, R29, c[0x0][0x1c8], R0 ;  /* 0x000072001d027a24 */ /* 0x000fca00078e0200 */
[----:B------:R-:W-:Y:S01]  /*0530*/  SEL R17, R41, R2, !P3 ;  /* 0x0000000229117207 */ /* 0x000fe20005800000 */
[----:B------:R-:W-:Y:S01]  /*0540*/  IMAD.IADD R12, R0, 0x1, R26 ;  /* 0x00000001000c7824 */ /* 0x000fe200078e021a */
[----:B------:R-:W-:Y:S01]  /*0550*/  IADD3 R16, R25, -c[0x0][0x1d4], R20 ;  /* 0x8000750019107a10 */ /* 0x000fe20007ffe014 */
[----:B------:R-:W-:-:S04]  /*0560*/  @P4 IMAD.MOV.U32 R5, RZ, RZ, RZ ;  /* 0x000000ffff054224 */ /* 0x000fc800078e00ff */
[----:B------:R-:W-:Y:S01]  /*0570*/  @!P1 IMAD.IADD R18, R18, 0x1, -R7 ;  /* 0x0000000112129824 */ /* 0x000fe200078e0a07 */
[----:B------:R-:W-:Y:S01]  /*0580*/  ISETP.NE.AND P1, PT, RZ, c[0x0][0x1d4], PT ;  /* 0x00007500ff007a0c */ /* 0x000fe20003f25270 */
[----:B------:R-:W-:Y:S01]  /*0590*/  @P4 CS2R R6, SRZ ;  /* 0x0000000000064805 */ /* 0x000fe2000001ff00 */
[----:B------:R-:W-:Y:S02]  /*05a0*/  IMAD.IADD R0, R26, 0x1, R17 ;  /* 0x000000011a007824 */ /* 0x000fe400078e0211 */
[----:B------:R-:W-:Y:S01]  /*05b0*/  @!P2 IMAD.MOV R18, RZ, RZ, -R18 ;  /* 0x000000ffff12a224 */ /* 0x000fe200078e0a12 */
[----:B------:R-:W-:Y:S05]  /*05c0*/  @P4 BRA `(.L_x_3912) ;  /* 0x0000017000004947 */ /* 0x000fea0003800000 */
[----:B------:R-:W-:-:S05]  /*05d0*/  IMAD.MOV.U32 R2, RZ, RZ, c[0x0][0x258] ;  /* 0x00009600ff027624 */ /* 0x000fca00078e00ff */
[----:B------:R-:W-:-:S13]  /*05e0*/  ISETP.NE.AND P2, PT, R2, 0x2, PT ;  /* 0x000000020200780c */ /* 0x000fda0003f45270 */
[----:B------:R-:W-:-:S04]  /*05f0*/  @!P2 IADD3 R8, P3, R0, c[0x0][0x168], RZ ;  /* 0x00005a000008aa10 */ /* 0x000fc80007f7e0ff */
[----:B------:R-:W-:-:S05]  /*0600*/  @!P2 LEA.HI.X.SX32 R9, R0, c[0x0][0x16c], 0x1, P3 ;  /* 0x00005b000009aa11 */ /* 0x000fca00018f0eff */
[----:B------:R-:W2:Y:S01]  /*0610*/  @!P2 LDG.E R8, [R8.64] ;  /* 0x000000240808a981 */ /* 0x000ea2000c1e1900 */
[----:B------:R-:W-:Y:S02]  /*0620*/  @P2 IMAD.MOV.U32 R7, RZ, RZ, 0x4 ;  /* 0x00000004ff072424 */ /* 0x000fe400078e00ff */
[----:B------:R-:W-:Y:S02]  /*0630*/  @!P2 IMAD.MOV.U32 R2, RZ, RZ, c[0x0][0x248] ;  /* 0x00009200ff02a624 */ /* 0x000fe400078e00ff */
[----:B------:R-:W-:-:S04]  /*0640*/  @P2 IMAD.WIDE R6, R0, R7, c[0x0][0x168] ;  /* 0x00005a0000062625 */ /* 0x000fc800078e0207 */
[----:B------:R-:W-:Y:S02]  /*0650*/  @!P2 IMAD.MOV.U32 R3, RZ, RZ, c[0x0][0x24c] ;  /* 0x00009300ff03a624 */ /* 0x000fe400078e00ff */
[----:B------:R-:W5:Y:S04]  /*0660*/  @P2 LDG.E.128 R4, [R6.64] ;  /* 0x0000002406042981 */ /* 0x000f68000c1e1d00 */
[----:B------:R-:W3:Y:S01]  /*0670*/  @!P2 LDG.E R2, [R2.64] ;  /* 0x000000240202a981 */ /* 0x000ee2000c1e1900 */
[----:B--2---:R-:W-:Y:S02]  /*0680*/  @!P2 PRMT R9, R8, 0x9910, RZ ;  /* 0x000099100809a816 */ /* 0x004fe400000000ff */
[--C-:B------:R-:W-:Y:S02]  /*0690*/  @!P2 SHF.R.U32.HI R13, RZ, 0x10, R8.reuse ;  /* 0x00000010ff0da819 */ /* 0x100fe40000011608 */
[----:B------:R-:W-:-:S02]  /*06a0*/  @!P2 SHF.R.U32.HI R14, RZ, 0x18, R8 ;  /* 0x00000018ff0ea819 */ /* 0x000fc40000011608 */
[----:B------:R-:W-:Y:S01]  /*06b0*/  @!P2 SHF.R.S32.HI R9, RZ, 0x8, R9 ;  /* 0x00000008ff09a819 */ /* 0x000fe20000011409 */
[----:B------:R-:W3:Y:S08]  /*06c0*/  @!P2 I2F.S8 R15, R8 ;  /* 0x00000008000fa306 */ /* 0x000ef00000001400 */
[----:B------:R-:W0:Y:S08]  /*06d0*/  @!P2 I2F.S8 R13, R13 ;  /* 0x0000000d000da306 */ /* 0x000e300000001400 */
[----:B------:R-:W1:Y:S08]  /*06e0*/  @!P2 I2F.S8 R14, R14 ;  /* 0x0000000e000ea306 */ /* 0x000e700000001400 */
[----:B------:R-:W2:Y:S01]  /*06f0*/  @!P2 I2F.S16 R9, R9 ;  /* 0x000000090009a306 */ /* 0x000ea20000101400 */
[----:B---3--:R-:W-:-:S02]  /*0700*/  @!P2 FMUL.FTZ R4, R15, R2 ;  /* 0x000000020f04a220 */ /* 0x008fc40000410000 */
[-C--:B0-----:R-:W-:Y:S02]  /*0710*/  @!P2 FMUL.FTZ R6, R13, R2.reuse ;  /* 0x000000020d06a220 */ /* 0x081fe40000410000 */
[-C--:B-1----:R-:W-:Y:S02]  /*0720*/  @!P2 FMUL.FTZ R7, R14, R2.reuse ;  /* 0x000000020e07a220 */ /* 0x082fe40000410000 */
[----:B--2---:R-:W-:Y:S02]  /*0730*/  @!P2 FMUL.FTZ R5, R9, R2 ;  /* 0x000000020905a220 */ /* 0x004fe40000410000 */
.L_x_3912:
[----:B------:R-:W-:Y:S05]  /*0740*/  BSYNC B0 ;  /* 0x0000000000007941 */ /* 0x000fea0003800000 */
.L_x_3911:
        /* <DEDUP_REMOVED lines=14> */
.L_x_3914:
[C---:B------:R-:W-:Y:S01]  /*0830*/  IADD3 R2, P0, R0.reuse, c[0x0][0x178], RZ ;  /* 0x00005e0000027a10 */ /* 0x040fe20007f1e0ff */
[----:B------:R-:W2:Y:S03]  /*0840*/  LDG.E R11, [R30.64] ;  /* 0x000000241e0b7981 */ /* 0x000ea6000c1e1900 */
[----:B------:R-:W-:-:S05]  /*0850*/  LEA.HI.X.SX32 R3, R0, c[0x0][0x17c], 0x1, P0 ;  /* 0x00005f0000037a11 */ /* 0x000fca00000f0eff */
[----:B------:R-:W3:Y:S02]  /*0860*/  LDG.E R2, [R2.64] ;  /* 0x0000002402027981 */ /* 0x000ee4000c1e1900 */
[----:B---3--:R-:W-:Y:S02]  /*0870*/  PRMT R0, R2, 0x9910, RZ ;  /* 0x0000991002007816 */ /* 0x008fe400000000ff */
[--C-:B------:R-:W-:Y:S02]  /*0880*/  SHF.R.U32.HI R8, RZ, 0x10, R2.reuse ;  /* 0x00000010ff087819 */ /* 0x100fe40000011602 */
[----:B------:R-:W-:Y:S02]  /*0890*/  SHF.R.U32.HI R9, RZ, 0x18, R2 ;  /* 0x00000018ff097819 */ /* 0x000fe40000011602 */
[----:B------:R-:W-:Y:S01]  /*08a0*/  SHF.R.S32.HI R0, RZ, 0x8, R0 ;  /* 0x00000008ff007819 */ /* 0x000fe20000011400 */
[----:B------:R-:W2:Y:S08]  /*08b0*/  I2F.S8 R10, R2 ;  /* 0x00000002000a7306 */ /* 0x000eb00000001400 */
[----:B------:R-:W0:Y:S08]  /*08c0*/  I2F.S8 R8, R8 ;  /* 0x0000000800087306 */ /* 0x000e300000001400 */
[----:B------:R-:W1:Y:S08]  /*08d0*/  I2F.S8 R9, R9 ;  /* 0x0000000900097306 */ /* 0x000e700000001400 */
[----:B------:R-:W3:Y:S01]  /*08e0*/  I2F.S16 R0, R0 ;  /* 0x0000000000007306 */ /* 0x000ee20000101400 */
[----:B--2---:R-:W-:-:S02]  /*08f0*/  FMUL.FTZ R36, R10, R11 ;  /* 0x0000000b0a247220 */ /* 0x004fc40000410000 */
[-C--:B0-----:R-:W-:Y:S02]  /*0900*/  FMUL.FTZ R38, R8, R11.reuse ;  /* 0x0000000b08267220 */ /* 0x081fe40000410000 */
[-C--:B-1----:R-:W-:Y:S02]  /*0910*/  FMUL.FTZ R39, R9, R11.reuse ;  /* 0x0000000b09277220 */ /* 0x082fe40000410000 */
[----:B---3--:R-:W-:Y:S02]  /*0920*/  FMUL.FTZ R37, R0, R11 ;  /* 0x0000000b00257220 */ /* 0x008fe40000410000 */
.L_x_3915:
[----:B------:R-:W-:Y:S05]  /*0930*/  BSYNC B0 ;  /* 0x0000000000007941 */ /* 0x000fea0003800000 */
.L_x_3913:
        /* <DEDUP_REMOVED lines=11> */
[----:B------:R-:W-:Y:S01]  /*09f0*/  CS2R R46, SRZ ;  /* 0x00000000002e7805 */ /* 0x000fe2000001ff00 */
[----:B------:R-:W-:Y:S02]  /*0a00*/  P2R R0, PR, RZ, 0x10 ;  /* 0x00000010ff007803 */ /* 0x000fe40000000000 */
[----:B------:R-:W-:-:S04]  /*0a10*/  P2R R0, PR, RZ, 0x8 ;  /* 0x00000008ff007803 */ /* 0x000fc80000000000 */
[----:B------:R-:W-:Y:S02]  /*0a20*/  @!P1 IMAD.MOV.U32 R9, RZ, RZ, 0x4 ;  /* 0x00000004ff099424 */ /* 0x000fe400078e00ff */
[----:B-----5:R-:W-:Y:S02]  /*0a30*/  @!P0 IMAD R11, R27, c[0x0][0x1d8], R22 ;  /* 0x000076001b0b8a24 */ /* 0x020fe400078e0216 */
[----:B0-----:R-:W-:Y:S02]  /*0a40*/  @!P2 IMAD.MOV.U32 R3, RZ, RZ, 0x4 ;  /* 0x00000004ff03a424 */ /* 0x001fe400078e00ff */
[----:B------:R-:W-:-:S04]  /*0a50*/  @!P1 IMAD.WIDE R8, R12, R9, c[0x0][0x180] ;  /* 0x000060000c089625 */ /* 0x000fc800078e0209 */
[----:B------:R-:W-:Y:S01]  /*0a60*/  @!P0 IMAD.MOV.U32 R10, RZ, RZ, 0x4 ;  /* 0x00000004ff0a8424 */ /* 0x000fe200078e00ff */
[----:B------:R-:W2:Y:S01]  /*0a70*/  @!P1 LDG.E.128 R44, [R8.64] ;  /* 0x00000024082c9981 */ /* 0x000ea2000c1e1d00 */
[----:B------:R-:W-:Y:S02]  /*0a80*/  @!P0 IMAD R11, R11, 0xa0, R26 ;  /* 0x000000a00b0b8824 */ /* 0x000fe400078e021a */
[----:B------:R-:W-:-:S04]  /*0a90*/  @!P2 IMAD.WIDE R2, R12, R3, c[0x0][0x170] ;  /* 0x00005c000c02a625 */ /* 0x000fc800078e0203 */
[----:B------:R-:W-:Y:S01]  /*0aa0*/  @!P0 IMAD.WIDE R10, R11, R10, c[0x0][0x230] ;  /* 0x00008c000b0a8625 */ /* 0x000fe200078e020a */
[----:B------:R0:W3:Y:S01]  /*0ab0*/  @!P2 LDG.E.128 R32, [R2.64] ;  /* 0x000000240220a981 */ /* 0x0000e2000c1e1d00 */
[----:B------:R-:W-:-:S03]  /*0ac0*/  ISETP.NE.U32.AND P2, PT, RZ, c[0x0][0x1f8], PT ;  /* 0x00007e00ff007a0c */ /* 0x000fc60003f45070 */
[----:B------:R-:W4:Y:S01]  /*0ad0*/  @!P0 LDG.E.128 R48, [R10.64] ;  /* 0x000000240a308981 */ /* 0x000f22000c1e1d00 */
[----:B------:R-:W1:Y:S01]  /*0ae0*/  LDC.U8 R0, c[0x0][0x1e4] ;  /* 0x00007900ff007b82 */ /* 0x000e620000000000 */
[----:B------:R-:W-:Y:S01]  /*0af0*/  ISETP.NE.AND.EX P2, PT, RZ, c[0x0][0x1fc], PT, P2 ;  /* 0x00007f00ff007a0c */ /* 0x000fe20003f45320 */
[----:B0-----:R-:W-:-:S12]  /*0b00*/  IMAD.MOV.U32 R2, RZ, RZ, RZ ;  /* 0x000000ffff027224 */ /* 0x001fd800078e00ff */
[----:B------:R-:W-:-:S04]  /*0b10*/  @P2 IMAD.MOV.U32 R12, RZ, RZ, 0x4 ;  /* 0x00000004ff0c2424 */ /* 0x000fc800078e00ff */
[----:B------:R-:W-:Y:S01]  /*0b20*/  @P2 IMAD.WIDE R12, R29, R12, c[0x0][0x1f8] ;  /* 0x00007e001d0c2625 */ /* 0x000fe200078e020c */
[----:B------:R-:W-:-:S04]  /*0b30*/  ISETP.LT.AND P3, PT, RZ, c[0x0][0x1e0], PT ;  /* 0x00007800ff007a0c */ /* 0x000fc80003f61270 */
[----:B------:R0:W5:Y:S01]  /*0b40*/  @P2 LDG.E R2, [R12.64] ;  /* 0x000000240c022981 */ /* 0x000162000c1e1900 */
[----:B-1----:R-:W-:Y:S02]  /*0b50*/  ISETP.NE.AND P2, PT, R0, RZ, PT ;  /* 0x000000ff0000720c */ /* 0x002fe40003f45270 */
[----:B------:R-:W-:Y:S01]  /*0b60*/  ISETP.GE.AND P1, PT, R23, 0x40, PT ;  /* 0x000000401700780c */ /* 0x000fe20003f26270 */
[----:B--2---:R-:W-:Y:S02]  /*0b70*/  FADD.FTZ R36, R44, R36 ;  /* 0x000000242c247221 */ /* 0x004fe40000010000 */
[----:B------:R-:W-:Y:S02]  /*0b80*/  FADD.FTZ R37, R45, R37 ;  /* 0x000000252d257221 */ /* 0x000fe40000010000 */
[----:B------:R-:W-:Y:S02]  /*0b90*/  FADD.FTZ R38, R46, R38 ;  /* 0x000000262e267221 */ /* 0x000fe40000010000 */
[----:B------:R-:W-:-:S02]  /*0ba0*/  FADD.FTZ R39, R47, R39 ;  /* 0x000000272f277221 */ /* 0x000fc40000010000 */
[----:B---3--:R-:W-:Y:S02]  /*0bb0*/  FADD.FTZ R32, R32, R4 ;  /* 0x0000000420207221 */ /* 0x008fe40000010000 */
[----:B------:R-:W-:Y:S02]  /*0bc0*/  FADD.FTZ R33, R33, R5 ;  /* 0x0000000521217221 */ /* 0x000fe40000010000 */
[----:B------:R-:W-:Y:S02]  /*0bd0*/  FADD.FTZ R34, R34, R6 ;  /* 0x0000000622227221 */ /* 0x000fe40000010000 */
[----:B------:R-:W-:Y:S02]  /*0be0*/  FADD.FTZ R35, R35, R7 ;  /* 0x0000000723237221 */ /* 0x000fe40000010000 */
[----:B----4-:R-:W-:Y:S02]  /*0bf0*/  @!P0 FMUL.FTZ R36, R36, R48 ;  /* 0x0000003024248220 */ /* 0x010fe40000410000 */
[----:B------:R-:W-:-:S02]  /*0c00*/  @!P0 FMUL.FTZ R37, R37, R49 ;  /* 0x0000003125258220 */ /* 0x000fc40000410000 */
[----:B------:R-:W-:Y:S02]  /*0c10*/  @!P0 FMUL.FTZ R38, R38, R50 ;  /* 0x0000003226268220 */ /* 0x000fe40000410000 */
[----:B------:R-:W-:Y:S01]  /*0c20*/  @!P0 FMUL.FTZ R39, R39, R51 ;  /* 0x0000003327278220 */ /* 0x000fe20000410000 */
[----:B------:R-:W-:Y:S05]  /*0c30*/  @!P2 BRA P3, `(.L_x_3916) ;  /* 0x000009200000a947 */ /* 0x000fea0001800000 */
[----:B0-----:R-:W-:-:S13]  /*0c40*/  ISETP.GT.OR P0, PT, R20, c[0x0][0x1e0], !P2 ;  /* 0x0000780014007a0c */ /* 0x001fda0005704670 */
[----:B------:R-:W-:Y:S05]  /*0c50*/  @P0 BRA `(.L_x_3917) ;  /* 0x00000bb000000947 */ /* 0x000fea0003800000 */
[----:B------:R-:W-:Y:S01]  /*0c60*/  IMAD.MOV.U32 R0, RZ, RZ, c[0x0][0x1e0] ;  /* 0x00007800ff007624 */ /* 0x000fe200078e00ff */
[----:B------:R-:W-:Y:S02]  /*0c70*/  IABS R8, R26 ;  /* 0x0000001a00087213 */ /* 0x000fe40000000000 */
[----:B------:R-:W-:Y:S02]  /*0c80*/  ISETP.LT.AND P1, PT, R26, c[0x0][0x1e0], !P1 ;  /* 0x000078001a007a0c */ /* 0x000fe40004f21270 */
[----:B------:R-:W-:Y:S02]  /*0c90*/  LEA.HI R0, R0, c[0x0][0x1e0], RZ, 0x1 ;  /* 0x0000780000007a11 */ /* 0x000fe400078f08ff */
[----:B------:R-:W-:Y:S02]  /*0ca0*/  P2R R42, PR, RZ, 0x2 ;  /* 0x00000002ff2a7803 */ /* 0x000fe40000000000 */
        /* <DEDUP_REMOVED lines=49> */
.L_x_3918:
        /* <DEDUP_REMOVED lines=36> */
[----:B0-----:R-:W0:Y:S01]  /*1200*/  I2F R3, c[0x0][0x1e0] ;  /* 0x0000780000037b06 */ /* 0x001e220000201400 */
[----:B------:R-:W-:-:S02]  /*1210*/  IADD3 R5, R8, 0x2, RZ ;  /* 0x0000000208057810 */ /* 0x000fc40007ffe0ff */
[----:B-----5:R-:W-:-:S05]  /*1220*/  IADD3 R0, -R2, c[0x0][0x1ec], RZ ;  /* 0x00007b0002007a10 */ /* 0x020fca0007ffe1ff */
[----:B------:R-:W-:Y:S08]  /*1230*/  I2F R5, R5 ;  /* 0x0000000500057306 */ /* 0x000ff00000201400 */
[----:B0-----:R-:W0:Y:S08]  /*1240*/  MUFU.RCP R3, R3 ;  /* 0x0000000300037308 */ /* 0x001e300000001000 */
[----:B------:R-:W4:Y:S01]  /*1250*/  I2F R4, R8 ;  /* 0x0000000800047306 */ /* 0x000f220000201400 */
[----:B0-----:R-:W-:-:S07]  /*1260*/  FMUL.FTZ R6, R5, R3 ;  /* 0x0000000305067220 */ /* 0x001fce0000410000 */
[----:B------:R-:W-:Y:S01]  /*1270*/  I2F R0, R0 ;  /* 0x0000000000007306 */ /* 0x000fe20000201400 */
[----:B------:R-:W-:Y:S02]  /*1280*/  FMUL.FTZ R6, R6, 13.28771209716796875 ;  /* 0x41549a7806067820 */ /* 0x000fe40000410000 */
[----:B----4-:R-:W-:-:S05]  /*1290*/  FMUL.FTZ R4, R4, R3 ;  /* 0x0000000304047220 */ /* 0x010fca0000410000 */
[----:B------:R-:W0:Y:S01]  /*12a0*/  MUFU.EX2 R9, -R6 ;  /* 0x8000000600097308 */ /* 0x000e220000000800 */
[----:B------:R-:W-:-:S07]  /*12b0*/  FMUL.FTZ R4, R4, 13.28771209716796875 ;  /* 0x41549a7804047820 */ /* 0x000fce0000410000 */
[----:B------:R-:W4:Y:S01]  /*12c0*/  MUFU.EX2 R7, -R4 ;  /* 0x8000000400077308 */ /* 0x000f220000000800 */
[----:B0-----:R-:W-:-:S04]  /*12d0*/  FMUL.FTZ R3, R0, R9 ;  /* 0x0000000900037220 */ /* 0x001fc80000410000 */
[----:B------:R-:W-:Y:S02]  /*12e0*/  FMUL.RZ R13, R3, 0.15915493667125701904 ;  /* 0x3e22f983030d7820 */ /* 0x000fe4000040c000 */
[----:B----4-:R-:W-:Y:S02]  /*12f0*/  FMUL.FTZ R3, R0, R7 ;  /* 0x0000000700037220 */ /* 0x010fe40000410000 */
[----:B------:R-:W-:Y:S02]  /*1300*/  MUFU.COS R8, R13 ;  /* 0x0000000d00087308 */ /* 0x000fe40000000000 */
[----:B------:R-:W-:-:S06]  /*1310*/  FMUL.RZ R12, R3, 0.15915493667125701904 ;  /* 0x3e22f983030c7820 */ /* 0x000fcc000040c000 */
[----:B------:R-:W0:Y:S08]  /*1320*/  MUFU.SIN R7, R13 ;  /* 0x0000000d00077308 */ /* 0x000e300000000400 */
[----:B------:R-:W4:Y:S08]  /*1330*/  MUFU.SIN R3, R12 ;  /* 0x0000000c00037308 */ /* 0x000f300000000400 */
[----:B------:R-:W3:Y:S01]  /*1340*/  MUFU.COS R0, R12 ;  /* 0x0000000c00007308 */ /* 0x000ee20000000000 */
[----:B0-----:R-:W-:-:S02]  /*1350*/  FMUL.FTZ R5, R35, R7 ;  /* 0x0000000723057220 */ /* 0x001fc40000410000 */
[-C--:B------:R-:W-:Y:S02]  /*1360*/  FMUL.FTZ R11, R39, R7.reuse ;  /* 0x00000007270b7220 */ /* 0x080fe40000410000 */
[C---:B--2---:R-:W-:Y:S02]  /*1370*/  FFMA.FTZ R6, R34.reuse, R8, -R5 ;  /* 0x0000000822067223 */ /* 0x044fe40000010805 */
[----:B------:R-:W-:Y:S02]  /*1380*/  FMUL.FTZ R9, R34, R7 ;  /* 0x0000000722097220 */ /* 0x000fe40000410000 */
[----:B---34-:R-:W-:Y:S02]  /*1390*/  FMUL.FTZ R5, R33, R3 ;  /* 0x0000000321057220 */ /* 0x018fe40000410000 */
[----:B------:R-:W-:Y:S02]  /*13a0*/  FMUL.FTZ R10, R38, R7 ;  /* 0x00000007260a7220 */ /* 0x000fe40000410000 */
[----:B------:R-:W-:-:S02]  /*13b0*/  FMUL.FTZ R7, R37, R3 ;  /* 0x0000000325077220 */ /* 0x000fc40000410000 */
[CC--:B-1----:R-:W-:Y:S02]  /*13c0*/  FMUL.FTZ R4, R32.reuse, R3.reuse ;  /* 0x0000000320047220 */ /* 0x0c2fe40000410000 */
[----:B------:R-:W-:Y:S02]  /*13d0*/  FFMA.FTZ R5, R32, R0, -R5 ;  /* 0x0000000020057223 */ /* 0x000fe40000010805 */
[----:B------:R-:W-:Y:S02]  /*13e0*/  FMUL.FTZ R3, R36, R3 ;  /* 0x0000000324037220 */ /* 0x000fe40000410000 */
[----:B------:R-:W-:Y:S02]  /*13f0*/  FFMA.FTZ R38, R38, R8, -R11 ;  /* 0x0000000826267223 */ /* 0x000fe4000001080b */
[----:B------:R-:W-:Y:S02]  /*1400*/  FFMA.FTZ R36, R36, R0, -R7 ;  /* 0x0000000024247223 */ /* 0x000fe40000010807 */
[----:B------:R-:W-:-:S02]  /*1410*/  FFMA.FTZ R35, R35, R8, R9 ;  /* 0x0000000823237223 */ /* 0x000fc40000010009 */
[----:B------:R-:W-:Y:S02]  /*1420*/  FFMA.FTZ R39, R39, R8, R10 ;  /* 0x0000000827277223 */ /* 0x000fe4000001000a */
[-C--:B------:R-:W-:Y:S02]  /*1430*/  FFMA.FTZ R33, R33, R0.reuse, R4 ;  /* 0x0000000021217223 */ /* 0x080fe40000010004 */
[----:B------:R-:W-:Y:S02]  /*1440*/  FFMA.FTZ R37, R37, R0, R3 ;  /* 0x0000000025257223 */ /* 0x000fe40000010003 */
[----:B------:R-:W-:Y:S02]  /*1450*/  IMAD.MOV.U32 R34, RZ, RZ, R6 ;  /* 0x000000ffff227224 */ /* 0x000fe400078e0006 */
[----:B------:R-:W-:Y:S02]  /*1460*/  IMAD.MOV.U32 R32, RZ, RZ, R5 ;  /* 0x000000ffff207224 */ /* 0x000fe400078e0005 */
.L_x_3922:
[----:B------:R-:W-:Y:S05]  /*1470*/  BSYNC B1 ;  /* 0x0000000000017941 */ /* 0x000fea0003800000 */
.L_x_3921:
        /* <DEDUP_REMOVED lines=8> */
.L_x_3920:
[----:B------:R-:W-:Y:S05]  /*1500*/  BSYNC B0 ;  /* 0x0000000000007941 */ /* 0x000fea0003800000 */
.L_x_3919:
[----:B------:R-:W-:Y:S06]  /*1510*/  BAR.SYNC.DEFER_BLOCKING 0x0 ;  /* 0x0000000000007b1d */ /* 0x000fec0000010000 */
[----:B0-----:R0:W1:Y:S04]  /*1520*/  @P6 LDS.128 R32, [R14] ;  /* 0x000000000e206984 */ /* 0x0010680000000c00 */
[----:B------:R0:W2:Y:S04]  /*1530*/  @P6 LDS.128 R36, [R15] ;  /* 0x000000000f246984 */ /* 0x0000a80000000c00 */
[----:B------:R-:W-:Y:S06]  /*1540*/  BAR.SYNC.DEFER_BLOCKING 0x0 ;  /* 0x0000000000007b1d */ /* 0x000fec0000010000 */
[----:B------:R-:W-:Y:S05]  /*1550*/  BRA `(.L_x_3917) ;  /* 0x000002b000007947 */ /* 0x000fea0003800000 */
.L_x_3916:
[----:B0-----:R-:W-:Y:S01]  /*1560*/  ISETP.GE.AND P0, PT, R26, c[0x0][0x1e0], PT ;  /* 0x000078001a007a0c */ /* 0x001fe20003f06270 */
[----:B------:R-:W-:-:S12]  /*1570*/  BSSY B0, `(.L_x_3917) ;  /* 0x0000029000007945 */ /* 0x000fd80003800000 */
[----:B------:R-:W-:Y:S05]  /*1580*/  @P0 BRA `(.L_x_3923) ;  /* 0x0000027000000947 */ /* 0x000fea0003800000 */
[----:B------:R-:W0:Y:S01]  /*1590*/  I2F R7, c[0x0][0x1e0] ;  /* 0x0000780000077b06 */ /* 0x000e220000201400 */
[----:B------:R-:W-:Y:S02]  /*15a0*/  IADD3 R3, R26, 0x2, RZ ;  /* 0x000000021a037810 */ /* 0x000fe40007ffe0ff */
[----:B-----5:R-:W-:-:S05]  /*15b0*/  IADD3 R6, -R2, c[0x0][0x1ec], RZ ;  /* 0x00007b0002067a10 */ /* 0x020fca0007ffe1ff */
        /* <DEDUP_REMOVED lines=11> */
[----:B------:R-:W-:-:S04]  /*1670*/  FMUL.RZ R13, R4, 0.15915493667125701904 ;  /* 0x3e22f983040d7820 */ /* 0x000fc8000040c000 */
[----:B------:R-:W0:Y:S01]  /*1680*/  MUFU.SIN R6, R13 ;  /* 0x0000000d00067308 */ /* 0x000e220000000400 */
[----:B-1----:R-:W-:-:S04]  /*1690*/  FMUL.FTZ R3, R9, R0 ;  /* 0x0000000009037220 */ /* 0x002fc80000410000 */
[----:B------:R-:W-:-:S03]  /*16a0*/  FMUL.RZ R11, R3, 0.15915493667125701904 ;  /* 0x3e22f983030b7820 */ /* 0x000fc6000040c000 */
        /* <DEDUP_REMOVED lines=21> */
.L_x_3923:
[----:B------:R-:W-:Y:S05]  /*1800*/  BSYNC B0 ;  /* 0x0000000000007941 */ /* 0x000fea0003800000 */
.L_x_3917:
[----:B0-----:R-:W-:Y:S01]  /*1810*/  ISETP.GT.AND P0, PT, R23, 0x3f, PT ;  /* 0x0000003f1700780c */ /* 0x001fe20003f04270 */
[----:B------:R-:W-:Y:S01]  /*1820*/  BSSY B0, `(.L_x_3924) ;  /* 0x000000f000007945 */ /* 0x000fe20003800000 */
[----:B------:R-:W-:-:S11]  /*1830*/  IMAD.MOV.U32 R0, RZ, RZ, RZ ;  /* 0x000000ffff007224 */ /* 0x000fd600078e00ff */
[----:B------:R-:W-:Y:S05]  /*1840*/  @P0 BRA `(.L_x_3925) ;  /* 0x000000c000000947 */ /* 0x000fea0003800000 */
[----:B------:R-:W-:Y:S01]  /*1850*/  ISETP.GT.AND P0, PT, R23, 0x27, PT ;  /* 0x000000271700780c */ /* 0x000fe20003f04270 */
[----:B------:R-:W-:Y:S01]  /*1860*/  IMAD.IADD R26, R41, 0x1, R26 ;  /* 0x00000001291a7824 */ /* 0x000fe200078e021a */
[----:B-1----:R0:W-:Y:S01]  /*1870*/  STS.128 [R23.X16+0x10], R32 ;  /* 0x0000102017007388 */ /* 0x0021e2000000cc00 */
[----:B--2---:R-:W-:-:S10]  /*1880*/  FMUL.FTZ R0, R36, R32 ;  /* 0x0000002024007220 */ /* 0x004fd40000410000 */
        /* <DEDUP_REMOVED lines=8> */
.L_x_3925:
[----:B------:R-:W-:Y:S05]  /*1910*/  BSYNC B0 ;  /* 0x0000000000007941 */ /* 0x000fea0003800000 */
.L_x_3924:
[----:B------:R-:W3:Y:S01]  /*1920*/  SHFL.BFLY PT, R3, R0, 0x10, 0x1f ;  /* 0x0e001f0000037f89 */ /* 0x000ee200000e0000 */
[----:B------:R-:W-:Y:S01]  /*1930*/  LOP3.LUT P0, R8, R23, 0x1f, RZ, 0xc0, !PT ;  /* 0x0000001f17087812 */ /* 0x000fe2000780c0ff */
[----:B------:R-:W-:Y:S01]  /*1940*/  IMAD.IADD R9, R25, 0x1, -R16 ;  /* 0x0000000119097824 */ /* 0x000fe200078e0a10 */
[----:B------:R-:W-:Y:S02]  /*1950*/  BSSY B0, `(.L_x_3926) ;  /* 0x0000023000007945 */ /* 0x000fe40003800000 */
[----:B------:R-:W-:Y:S01]  /*1960*/  ISETP.GT.U32.AND P1, PT, R8, 0x1, PT ;  /* 0x000000010800780c */ /* 0x000fe20003f24070 */
[----:B---3--:R-:W-:-:S08]  /*1970*/  FADD.FTZ R3, R3, R0 ;  /* 0x0000000003037221 */ /* 0x008fd00000010000 */
[----:B------:R-:W-:Y:S01]  /*1980*/  @!P0 SHF.R.U32.HI R0, RZ, 0x3, R23 ;  /* 0x00000003ff008819 */ /* 0x000fe20000011617 */
[----:B0-----:R-:W0:Y:S03]  /*1990*/  SHFL.BFLY PT, R4, R3, 0x8, 0x1f ;  /* 0x0d001f0003047f89 */ /* 0x001e2600000e0000 */
[----:B------:R-:W-:Y:S01]  /*19a0*/  @!P0 LOP3.LUT R0, R0, 0x1ffffffc, RZ, 0xc0, !PT ;  /* 0x1ffffffc00008812 */ /* 0x000fe200078ec0ff */
[----:B0-----:R-:W-:Y:S01]  /*19b0*/  FADD.FTZ R4, R3, R4 ;  /* 0x0000000403047221 */ /* 0x001fe20000010000 */
[----:B------:R-:W-:-:S04]  /*19c0*/  LEA R3, R9, 0x410, 0x2 ;  /* 0x0000041009037811 */ /* 0x000fc800078e10ff */
        /* <DEDUP_REMOVED lines=8> */
[----:B------:R-:W-:-:S05]  /*1a50*/  ISETP.NE.AND P0, PT, R23, RZ, PT ;  /* 0x000000ff1700720c */ /* 0x000fca0003f05270 */
[----:B------:R-:W0:Y:S04]  /*1a60*/  @!P1 LDS R7, [R8.X4+0x8] ;  /* 0x0000080008079984 */ /* 0x000e280000004800 */
[----:B0-----:R-:W0:Y:S02]  /*1a70*/  SHFL.BFLY PT, R4, R7, 0x1, 0x1f ;  /* 0x0c201f0007047f89 */ /* 0x001e2400000e0000 */
[----:B0-----:R-:W-:Y:S02]  /*1a80*/  FADD.FTZ R5, R4, R7 ;  /* 0x0000000704057221 */ /* 0x001fe40000010000 */
[----:B------:R-:W-:-:S04]  /*1a90*/  @P0 IMAD.MOV.U32 R4, RZ, RZ, -0x800001 ;  /* 0xff7fffffff040424 */ /* 0x000fc800078e00ff */
[----:B------:R-:W0:Y:S01]  /*1aa0*/  SHFL.IDX PT, R5, R5, RZ, 0x1f ;  /* 0x00001fff05057589 */ /* 0x000e2200000e0000 */
[----:B------:R-:W-:Y:S05]  /*1ab0*/  @P0 BRA `(.L_x_3927) ;  /* 0x000000c000000947 */ /* 0x000fea0003800000 */
[----:B------:R-:W-:Y:S01]  /*1ac0*/  ISETP.NE.U32.AND P0, PT, RZ, c[0x0][0x218], PT ;  /* 0x00008600ff007a0c */ /* 0x000fe20003f05070 */
[----:B0-----:R-:W-:-:S03]  /*1ad0*/  FMUL.FTZ R4, R5, c[0x0][0x1f0] ;  /* 0x00007c0005047a20 */ /* 0x001fc60000410000 */
[----:B------:R-:W-:-:S13]  /*1ae0*/  ISETP.NE.AND.EX P0, PT, RZ, c[0x0][0x21c], PT, P0 ;  /* 0x00008700ff007a0c */ /* 0x000fda0003f05300 */
[----:B------:R-:W-:Y:S05]  /*1af0*/  @!P0 BRA `(.L_x_3928) ;  /* 0x0000007000008947 */ /* 0x000fea0003800000 */
[----:B-----5:R-:W-:Y:S02]  /*1b00*/  IMAD.IADD R5, R25, 0x1, -R2 ;  /* 0x0000000119057824 */ /* 0x020fe400078e0a02 */
[----:B------:R-:W-:Y:S02]  /*1b10*/  IMAD.MOV.U32 R7, RZ, RZ, 0x4 ;  /* 0x00000004ff077424 */ /* 0x000fe400078e00ff */
[----:B------:R-:W-:-:S04]  /*1b20*/  IMAD R0, R22, c[0x0][0x220], R5 ;  /* 0x0000880016007a24 */ /* 0x000fc800078e0205 */
[----:B------:R-:W-:-:S04]  /*1b30*/  IMAD R0, R0, c[0x0][0x220], R5 ;  /* 0x0000880000007a24 */ /* 0x000fc800078e0205 */
[----:B------:R-:W-:-:S06]  /*1b40*/  IMAD.WIDE R6, R0, R7, c[0x0][0x218] ;  /* 0x0000860000067625 */ /* 0x000fcc00078e0207 */
[----:B------:R-:W3:Y:S02]  /*1b50*/  LDG.E R7, [R6.64] ;  /* 0x0000002406077981 */ /* 0x000ee4000c1e1900 */
[----:B---3--:R-:W-:-:S05]  /*1b60*/  FADD.FTZ R4, R4, R7 ;  /* 0x0000000704047221 */ /* 0x008fca0000010000 */
.L_x_3928:
[----:B------:R0:W-:Y:S02]  /*1b70*/  STS [R3], R4 ;  /* 0x0000000403007388 */ /* 0x0001e40000000800 */
.L_x_3927:
[----:B------:R-:W-:Y:S05]  /*1b80*/  BSYNC B0 ;  /* 0x0000000000007941 */ /* 0x000fea0003800000 */
.L_x_3926:
[----:B0-----:R-:W-:Y:S01]  /*1b90*/  IADD3 R5, R9, 0x7, RZ ;  /* 0x0000000709057810 */ /* 0x001fe20007ffe0ff */
[----:B------:R-:W-:Y:S01]  /*1ba0*/  BAR.SYNC.DEFER_BLOCKING 0x0 ;  /* 0x0000000000007b1d */ /* 0x000fe20000010000 */
[----:B------:R-:W-:Y:S02]  /*1bb0*/  SHF.R.S32.HI R0, RZ, 0x1f, R23 ;  /* 0x0000001fff007819 */ /* 0x000fe40000011417 */
[----:B------:R-:W-:Y:S02]  /*1bc0*/  SHF.R.S32.HI R6, RZ, 0x1f, R5 ;  /* 0x0000001fff067819 */ /* 0x000fe40000011405 */
[----:B------:R-:W-:Y:S01]  /*1bd0*/  LEA.HI R7, R0, R23, RZ, 0x2 ;  /* 0x0000001700077211 */ /* 0x000fe200078f10ff */
[----:B------:R-:W-:Y:S01]  /*1be0*/  BSSY B0, `(.L_x_3929) ;  /* 0x000041b000007945 */ /* 0x000fe20003800000 */
[----:B------:R-:W-:-:S02]  /*1bf0*/  LEA.HI R6, R6, R5, RZ, 0x3 ;  /* 0x0000000506067211 */ /* 0x000fc400078f18ff */
[----:B------:R-:W-:Y:S02]  /*1c00*/  LEA.HI.SX32 R90, R7, R16, 0x1e ;  /* 0x00000010075a7211 */ /* 0x000fe400078ff2ff */
        /* <DEDUP_REMOVED lines=8> */
[----:B------:R-:W-:Y:S02]  /*1c90*/  IMAD.MOV.U32 R89, RZ, RZ, c[0x0][0x1d4] ;  /* 0x00007500ff597624 */ /* 0x000fe400078e00ff */
[----:B------:R-:W-:Y:S01]  /*1ca0*/  IMAD.IADD R83, R23, 0x1, -R0 ;  /* 0x0000000117537824 */ /* 0x000fe200078e0a00 */
[----:B------:R-:W-:Y:S01]  /*1cb0*/  IADD3 R91, R91, c[0x0][0x210], RZ ;  /* 0x000084005b5b7a10 */ /* 0x000fe20007ffe0ff */
[----:B------:R-:W-:Y:S02]  /*1cc0*/  IMAD R89, R89, 0xa0, RZ ;  /* 0x000000a059597824 */ /* 0x000fe400078e02ff */
[----:B------:R-:W-:Y:S01]  /*1cd0*/  IMAD R88, R6, c[0x0][0x1d4], R83 ;  /* 0x0000750006587a24 */ /* 0x000fe200078e0253 */
[----:B------:R0:W3:Y:S04]  /*1ce0*/  LDS R7, [R83.X4+0x400] ;  /* 0x0004000053077984 */ /* 0x0000e80000004800 */
[----:B------:R0:W4:Y:S01]  /*1cf0*/  LDS R8, [R83.X4+0x10] ;  /* 0x0000100053087984 */ /* 0x0001220000004800 */
[----:B------:R-:W-:-:S03]  /*1d00*/  SHF.R.S32.HI R92, RZ, 0x1f, R88 ;  /* 0x0000001fff5c7819 */ /* 0x000fc60000011458 */
[----:B------:R0:W2:Y:S04]  /*1d10*/  LDS R9, [R83.X4+0x20] ;  /* 0x0000200053097984 */ /* 0x0000a80000004800 */
        /* <DEDUP_REMOVED lines=61> */
.L_x_3935:
[----:B------:R-:W-:Y:S01]  /*20f0*/  IABS R85, c[0x0][0x1d4] ;  /* 0x0000750000557a13 */ /* 0x000fe20000000000 */
[----:B------:R-:W-:Y:S01]  /*2100*/  IMAD R155, R29, c[0x0][0x1d4], RZ ;  /* 0x000075001d9b7a24 */ /* 0x000fe200078e02ff */
[----:B------:R-:W-:-:S02]  /*2110*/  IABS R148, R90 ;  /* 0x0000005a00947213 */ /* 0x000fc40000000000 */
[----:B------:R-:W2:Y:S01]  /*2120*/  I2F.RP R84, R85 ;  /* 0x0000005500547306 */ /* 0x000ea20000209400 */
[----:B------:R-:W-:-:S07]  /*2130*/  ISETP.GE.AND P1, PT, R90, RZ, PT ;  /* 0x000000ff5a00720c */ /* 0x000fce0003f26270 */
[----:B--2---:R-:W2:Y:S02]  /*2140*/  MUFU.RCP R84, R84 ;  /* 0x0000005400547308 */ /* 0x004ea40000001000 */
[----:B--2---:R-:W-:-:S06]  /*2150*/  IADD3 R86, R84, 0xffffffe, RZ ;  /* 0x0ffffffe54567810 */ /* 0x004fcc0007ffe0ff */
[----:B01----:R-:W0:Y:S02]  /*2160*/  F2I.FTZ.U32.TRUNC.NTZ R83, R86 ;  /* 0x0000005600537305 */ /* 0x003e24000021f000 */
[----:B0-----:R-:W-:-:S04]  /*2170*/  IMAD.MOV R82, RZ, RZ, -R83 ;  /* 0x000000ffff527224 */ /* 0x001fc800078e0a53 */
        /* <DEDUP_REMOVED lines=26> */
[----:B------:R-:W-:-:S05]  /*2320*/  IADD3 R156, R156, c[0x0][0x1d4], RZ ;  /* 0x000075009c9c7a10 */ /* 0x000fca0007ffe0ff */
[----:B------:R-:W-:-:S05]  /*2330*/  IMAD.SHL.U32 R156, R156, 0x4, RZ ;  /* 0x000000049c9c7824 */ /* 0x000fca00078e00ff */
[----:B------:R-:W-:Y:S01]  /*2340*/  ISETP.GE.OR P4, PT, R156, R89, P0 ;  /* 0x000000599c00720c */ /* 0x000fe20000786670 */
[----:B------:R-:W-:Y:S01]  /*2350*/  IMAD.MOV.U32 R151, RZ, RZ, c[0x0][0x1d4] ;  /* 0x00007500ff977624 */ /* 0x000fe200078e00ff */
[----:B------:R-:W-:-:S03]  /*2360*/  ISETP.GE.AND P2, PT, R90, R25, PT ;  /* 0x000000195a00720c */ /* 0x000fc60003f46270 */
[----:B------:R-:W-:Y:S01]  /*2370*/  IMAD R160, R151, 0x4, R148 ;  /* 0x0000000497a07824 */ /* 0x000fe200078e0294 */
[----:B------:R-:W-:-:S07]  /*2380*/  FSEL R94, R94, RZ, P2 ;  /* 0x000000ff5e5e7208 */ /* 0x000fce0001000000 */
[----:B------:R-:W3:Y:S01]  /*2390*/  @!P4 LDG.E R163, [R82.64] ;  /* 0x0000002452a3c981 */ /* 0x000ee2000c1e1900 */
[----:B--2---:R-:W-:-:S04]  /*23a0*/  @!P1 IMAD R84, R84, c[0x0][0x1d8], RZ ;  /* 0x0000760054549a24 */ /* 0x004fc800078e02ff */
[----:B------:R-:W-:-:S04]  /*23b0*/  @!P1 IMAD R85, R84, 0xa0, RZ ;  /* 0x000000a054559824 */ /* 0x000fc800078e02ff */
[----:B------:R-:W-:Y:S02]  /*23c0*/  @!P1 IMAD R85, R85, c[0x0][0x1d4], R86 ;  /* 0x0000750055559a24 */ /* 0x000fe400078e0256 */
[----:B------:R-:W2:Y:S03]  /*23d0*/  @!P3 LDG.E R86, [R82.64] ;  /* 0x000000245256b981 */ /* 0x000ea6000c1e1900 */
[----:B------:R-:W-:-:S04]  /*23e0*/  @!P1 IADD3 R87, P5, R88, R85, RZ ;  /* 0x0000005558579210 */ /* 0x000fc80007fbe0ff */
[----:B------:R-:W-:Y:S02]  /*23f0*/  @!P1 LEA.HI.X.SX32 R158, R85, R92, 0x1, P5 ;  /* 0x0000005c559e9211 */ /* 0x000fe400028f0eff */
[----:B------:R-:W-:-:S04]  /*2400*/  @!P1 LEA R84, P5, R87, c[0x0][0x198], 0x2 ;  /* 0x0000660057549a11 */ /* 0x000fc800078a10ff */
[----:B------:R-:W-:Y:S01]  /*2410*/  @!P1 LEA.HI.X R85, R87, c[0x0][0x19c], R158, 0x2, P5 ;  /* 0x0000670057559a11 */ /* 0x000fe200028f149e */
[----:B------:R-:W-:-:S04]  /*2420*/  IMAD.SHL.U32 R158, R160, 0x4, RZ ;  /* 0x00000004a09e7824 */ /* 0x000fc800078e00ff */
[----:B------:R0:W4:Y:S01]  /*2430*/  @!P1 LDG.E R94, [R84.64] ;  /* 0x00000024545e9981 */ /* 0x000122000c1e1900 */
[----:B------:R-:W-:-:S13]  /*2440*/  ISETP.GE.OR P1, PT, R158, R89, P0 ;  /* 0x000000599e00720c */ /* 0x000fda0000726670 */
[----:B------:R-:W4:Y:S01]  /*2450*/  @!P1 LDG.E R162, [R82.64] ;  /* 0x0000002452a29981 */ /* 0x000f22000c1e1900 */
[----:B---3--:R-:W-:Y:S01]  /*2460*/  @!P4 IMAD R163, R163, c[0x0][0x1d8], RZ ;  /* 0x00007600a3a3ca24 */ /* 0x008fe200078e02ff */
[----:B------:R-:W-:-:S03]  /*2470*/  FSEL R93, R93, RZ, P2 ;  /* 0x000000ff5d5d7208 */ /* 0x000fc60001000000 */
[----:B0-----:R-:W-:-:S04]  /*2480*/  @!P4 IMAD R85, R163, 0xa0, RZ ;  /* 0x000000a0a355c824 */ /* 0x001fc800078e02ff */
[----:B------:R-:W-:Y:S01]  /*2490*/  @!P4 IMAD R85, R85, c[0x0][0x1d4], R156 ;  /* 0x000075005555ca24 */ /* 0x000fe200078e029c */
[----:B------:R-:W-:Y:S01]  /*24a0*/  FSEL R96, R96, RZ, P2 ;  /* 0x000000ff60607208 */ /* 0x000fe20001000000 */
[----:B--2---:R-:W-:-:S04]  /*24b0*/  @!P3 IMAD R86, R86, c[0x0][0x1d8], RZ ;  /* 0x000076005656ba24 */ /* 0x004fc800078e02ff */
[----:B------:R-:W-:-:S04]  /*24c0*/  @!P3 IMAD R87, R86, 0xa0, RZ ;  /* 0x000000a05657b824 */ /* 0x000fc800078e02ff */
[----:B------:R-:W-:-:S05]  /*24d0*/  @!P3 IMAD R87, R87, c[0x0][0x1d4], R164 ;  /* 0x000075005757ba24 */ /* 0x000fca00078e02a4 */
[----:B------:R-:W-:-:S04]  /*24e0*/  @!P3 IADD3 R164, P5, R88, R87, RZ ;  /* 0x0000005758a4b210 */ /* 0x000fc80007fbe0ff */
[----:B------:R-:W-:Y:S02]  /*24f0*/  @!P3 LEA.HI.X.SX32 R87, R87, R92, 0x1, P5 ;  /* 0x0000005c5757b211 */ /* 0x000fe400028f0eff */
[----:B------:R-:W-:-:S04]  /*2500*/  @!P3 LEA R86, P5, R164, c[0x0][0x198], 0x2 ;  /* 0x00006600a456ba11 */ /* 0x000fc800078a10ff */
[----:B------:R-:W-:-:S05]  /*2510*/  @!P3 LEA.HI.X R87, R164, c[0x0][0x19c], R87, 0x2, P5 ;  /* 0x00006700a457ba11 */ /* 0x000fca00028f1457 */
[----:B------:R0:W2:Y:S01]  /*2520*/  @!P3 LDG.E R93, [R86.64] ;  /* 0x00000024565db981 */ /* 0x0000a2000c1e1900 */
[----:B------:R-:W-:-:S04]  /*2530*/  @!P4 IADD3 R156, P3, R88, R85, RZ ;  /* 0x00000055589cc210 */ /* 0x000fc80007f7e0ff */
[----:B------:R-:W-:Y:S02]  /*2540*/  @!P4 LEA.HI.X.SX32 R85, R85, R92, 0x1, P3 ;  /* 0x0000005c5555c211 */ /* 0x000fe400018f0eff */
[----:B------:R-:W-:-:S04]  /*2550*/  @!P4 LEA R84, P3, R156, c[0x0][0x198], 0x2 ;  /* 0x000066009c54ca11 */ /* 0x000fc800078610ff */
[----:B------:R-:W-:Y:S02]  /*2560*/  @!P4 LEA.HI.X R85, R156, c[0x0][0x19c], R85, 0x2, P3 ;  /* 0x000067009c55ca11 */ /* 0x000fe400018f1455 */
[----:B------:R-:W-:Y:S01]  /*2570*/  IADD3 R156, R160, c[0x0][0x1d4], RZ ;  /* 0x00007500a09c7a10 */ /* 0x000fe20007ffe0ff */
[----:B----4-:R-:W-:Y:S02]  /*2580*/  @!P1 IMAD R162, R162, c[0x0][0x1d8], RZ ;  /* 0x00007600a2a29a24 */ /* 0x010fe400078e02ff */
[----:B------:R1:W3:Y:S01]  /*2590*/  @!P4 LDG.E R96, [R84.64] ;  /* 0x000000245460c981 */ /* 0x0002e2000c1e1900 */
[----:B0-----:R-:W-:Y:S01]  /*25a0*/  IADD3 R86, R156, c[0x0][0x1d4], RZ ;  /* 0x000075009c567a10 */ /* 0x001fe20007ffe0ff */
[----:B------:R-:W-:Y:S02]  /*25b0*/  @!P1 IMAD R163, R162, 0xa0, RZ ;  /* 0x000000a0a2a39824 */ /* 0x000fe400078e02ff */
[----:B------:R-:W-:Y:S02]  /*25c0*/  IMAD.SHL.U32 R156, R156, 0x4, RZ ;  /* 0x000000049c9c7824 */ /* 0x000fe400078e00ff */
[----:B------:R-:W-:-:S02]  /*25d0*/  IMAD.SHL.U32 R86, R86, 0x4, RZ ;  /* 0x0000000456567824 */ /* 0x000fc400078e00ff */
[----:B------:R-:W-:Y:S01]  /*25e0*/  @!P1 IMAD R163, R163, c[0x0][0x1d4], R158 ;  /* 0x00007500a3a39a24 */ /* 0x000fe200078e029e */
[-C--:B------:R-:W-:Y:S02]  /*25f0*/  ISETP.GE.OR P3, PT, R156, R89.reuse, P0 ;  /* 0x000000599c00720c */ /* 0x080fe40000766670 */
[----:B------:R-:W-:Y:S02]  /*2600*/  ISETP.GE.OR P4, PT, R86, R89, P0 ;  /* 0x000000595600720c */ /* 0x000fe40000786670 */
[----:B------:R-:W-:-:S04]  /*2610*/  @!P1 IADD3 R87, P5, R88, R163, RZ ;  /* 0x000000a358579210 */ /* 0x000fc80007fbe0ff */
[----:B------:R-:W-:Y:S02]  /*2620*/  @!P1 LEA.HI.X.SX32 R158, R163, R92, 0x1, P5 ;  /* 0x0000005ca39e9211 */ /* 0x000fe400028f0eff */
[----:B-1----:R-:W-:-:S04]  /*2630*/  @!P1 LEA R84, P5, R87, c[0x0][0x198], 0x2 ;  /* 0x0000660057549a11 */ /* 0x002fc800078a10ff */
[----:B------:R-:W-:Y:S02]  /*2640*/  @!P1 LEA.HI.X R85, R87, c[0x0][0x19c], R158, 0x2, P5 ;  /* 0x0000670057559a11 */ /* 0x000fe400028f149e */
[----:B------:R-:W4:Y:S04]  /*2650*/  @!P3 LDG.E R87, [R82.64] ;  /* 0x000000245257b981 */ /* 0x000f28000c1e1900 */
[----:B------:R-:W2:Y:S01]  /*2660*/  @!P4 LDG.E R158, [R82.64] ;  /* 0x00000024529ec981 */ /* 0x000ea2000c1e1900 */
[----:B------:R-:W-:-:S06]  /*2670*/  FSEL R95, R95, RZ, P2 ;  /* 0x000000ff5f5f7208 */ /* 0x000fcc0001000000 */
[----:B------:R0:W3:Y:S01]  /*2680*/  @!P1 LDG.E R95, [R84.64] ;  /* 0x00000024545f9981 */ /* 0x0000e2000c1e1900 */
[----:B----4-:R-:W-:Y:S02]  /*2690*/  @!P3 IMAD R87, R87, c[0x0][0x1d8], RZ ;  /* 0x000076005757ba24 */ /* 0x010fe400078e02ff */
[----:B--2---:R-:W-:Y:S02]  /*26a0*/  @!P4 IMAD R158, R158, c[0x0][0x1d8], RZ ;  /* 0x000076009e9eca24 */ /* 0x004fe400078e02ff */
[----:B------:R-:W-:Y:S02]  /*26b0*/  @!P3 IMAD R87, R87, 0xa0, RZ ;  /* 0x000000a05757b824 */ /* 0x000fe400078e02ff */
[----:B------:R-:W-:Y:S02]  /*26c0*/  @!P4 IMAD R163, R158, 0xa0, RZ ;  /* 0x000000a09ea3c824 */ /* 0x000fe400078e02ff */
[----:B------:R-:W-:Y:S02]  /*26d0*/  IMAD R158, R151, 0x7, R148 ;  /* 0x00000007979e7824 */ /* 0x000fe400078e0294 */
[----:B------:R-:W-:-:S02]  /*26e0*/  @!P3 IMAD R87, R87, c[0x0][0x1d4], R156 ;  /* 0x000075005757ba24 */ /* 0x000fc400078e029c */
[----:B------:R-:W-:-:S05]  /*26f0*/  IMAD.SHL.U32 R156, R158, 0x4, RZ ;  /* 0x000000049e9c7824 */ /* 0x000fca00078e00ff */
[----:B------:R-:W-:-:S13]  /*2700*/  ISETP.GE.OR P1, PT, R156, R89, P0 ;  /* 0x000000599c00720c */ /* 0x000fda0000726670 */
[----:B------:R-:W2:Y:S01]  /*2710*/  @!P1 LDG.E R162, [R82.64] ;  /* 0x0000002452a29981 */ /* 0x000ea2000c1e1900 */
[----:B------:R-:W-:Y:S01]  /*2720*/  @!P3 IADD3 R160, P5, R88, R87, RZ ;  /* 0x0000005758a0b210 */ /* 0x000fe20007fbe0ff */
[----:B------:R-:W-:-:S03]  /*2730*/  @!P4 IMAD R163, R163, c[0x0][0x1d4], R86 ;  /* 0x00007500a3a3ca24 */ /* 0x000fc600078e0256 */
[----:B------:R-:W-:Y:S02]  /*2740*/  @!P3 LEA.HI.X.SX32 R87, R87, R92, 0x1, P5 ;  /* 0x0000005c5757b211 */ /* 0x000fe400028f0eff */
[----:B------:R-:W-:Y:S02]  /*2750*/  @!P3 LEA R86, P5, R160, c[0x0][0x198], 0x2 ;  /* 0x00006600a056ba11 */ /* 0x000fe400078a10ff */
[----:B------:R-:W-:Y:S02]  /*2760*/  FSEL R98, R98, RZ, P2 ;  /* 0x000000ff62627208 */ /* 0x000fe40001000000 */
[----:B------:R-:W-:Y:S02]  /*2770*/  @!P3 LEA.HI.X R87, R160, c[0x0][0x19c], R87, 0x2, P5 ;  /* 0x00006700a057ba11 */ /* 0x000fe400028f1457 */
[----:B------:R-:W-:-:S03]  /*2780*/  IADD3 R158, R158, c[0x0][0x1d4], RZ ;  /* 0x000075009e9e7a10 */ /* 0x000fc60007ffe0ff */
[----:B------:R1:W4:Y:S01]  /*2790*/  @!P3 LDG.E R98, [R86.64] ;  /* 0x000000245662b981 */ /* 0x000322000c1e1900 */
[----:B0-----:R-:W-:-:S04]  /*27a0*/  @!P4 IADD3 R85, P3, R88, R163, RZ ;  /* 0x000000a35855c210 */ /* 0x001fc80007f7e0ff */
[----:B------:R-:W-:Y:S02]  /*27b0*/  @!P4 LEA.HI.X.SX32 R160, R163, R92, 0x1, P3 ;  /* 0x0000005ca3a0c211 */ /* 0x000fe400018f0eff */
[----:B------:R-:W-:Y:S02]  /*27c0*/  @!P4 LEA R84, P3, R85, c[0x0][0x198], 0x2 ;  /* 0x000066005554ca11 */ /* 0x000fe400078610ff */
[----:B-1----:R-:W-:Y:S02]  /*27d0*/  IADD3 R86, R158, c[0x0][0x1d4], RZ ;  /* 0x000075009e567a10 */ /* 0x002fe40007ffe0ff */
[----:B------:R-:W-:Y:S02]  /*27e0*/  FSEL R97, R97, RZ, P2 ;  /* 0x000000ff61617208 */ /* 0x000fe40001000000 */
[----:B------:R-:W-:Y:S01]  /*27f0*/  @!P4 LEA.HI.X R85, R85, c[0x0][0x19c], R160, 0x2, P3 ;  /* 0x000067005555ca11 */ /* 0x000fe200018f14a0 */
[----:B------:R-:W-:-:S04]  /*2800*/  IMAD.SHL.U32 R86, R86, 0x4, RZ ;  /* 0x0000000456567824 */ /* 0x000fc800078e00ff */
[----:B------:R0:W3:Y:S01]  /*2810*/  @!P4 LDG.E R97, [R84.64] ;  /* 0x000000245461c981 */ /* 0x0000e2000c1e1900 */
[----:B------:R-:W-:Y:S01]  /*2820*/  ISETP.GE.OR P4, PT, R86, R89, P0 ;  /* 0x000000595600720c */ /* 0x000fe20000786670 */
[----:B--2---:R-:W-:-:S04]  /*2830*/  @!P1 IMAD R162, R162, c[0x0][0x1d8], RZ ;  /* 0x00007600a2a29a24 */ /* 0x004fc800078e02ff */
[----:B------:R-:W-:-:S04]  /*2840*/  @!P1 IMAD R163, R162, 0xa0, RZ ;  /* 0x000000a0a2a39824 */ /* 0x000fc800078e02ff */
[----:B------:R-:W-:Y:S02]  /*2850*/  @!P1 IMAD R163, R163, c[0x0][0x1d4], R156 ;  /* 0x00007500a3a39a24 */ /* 0x000fe400078e029c */
[----:B------:R-:W-:-:S05]  /*2860*/  IMAD.SHL.U32 R156, R158, 0x4, RZ ;  /* 0x000000049e9c7824 */ /* 0x000fca00078e00ff */
[----:B------:R-:W-:Y:S02]  /*2870*/  ISETP.GE.OR P3, PT, R156, R89, P0 ;  /* 0x000000599c00720c */ /* 0x000fe40000766670 */
[----:B------:R-:W-:-:S04]  /*2880*/  @!P1 IADD3 R87, P5, R88, R163, RZ ;  /* 0x000000a358579210 */ /* 0x000fc80007fbe0ff */
[----:B------:R-:W-:Y:S02]  /*2890*/  @!P1 LEA.HI.X.SX32 R158, R163, R92, 0x1, P5 ;  /* 0x0000005ca39e9211 */ /* 0x000fe400028f0eff */
[----:B0-----:R-:W-:-:S04]  /*28a0*/  @!P1 LEA R84, P5, R87, c[0x0][0x198], 0x2 ;  /* 0x0000660057549a11 */ /* 0x001fc800078a10ff */
[----:B------:R-:W-:Y:S02]  /*28b0*/  @!P1 LEA.HI.X R85, R87, c[0x0][0x19c], R158, 0x2, P5 ;  /* 0x0000670057559a11 */ /* 0x000fe400028f149e */
[----:B------:R-:W2:Y:S04]  /*28c0*/  @!P3 LDG.E R87, [R82.64] ;  /* 0x000000245257b981 */ /* 0x000ea8000c1e1900 */
[----:B------:R-:W3:Y:S01]  /*28d0*/  @!P4 LDG.E R158, [R82.64] ;  /* 0x00000024529ec981 */ /* 0x000ee2000c1e1900 */
[----:B------:R-:W-:-:S06]  /*28e0*/  FSEL R100, R100, RZ, P2 ;  /* 0x000000ff64647208 */ /* 0x000fcc0001000000 */
[----:B------:R0:W4:Y:S01]  /*28f0*/  @!P1 LDG.E R100, [R84.64] ;  /* 0x0000002454649981 */ /* 0x000122000c1e1900 */
[----:B--2---:R-:W-:Y:S02]  /*2900*/  @!P3 IMAD R87, R87, c[0x0][0x1d8], RZ ;  /* 0x000076005757ba24 */ /* 0x004fe400078e02ff */
[----:B---3--:R-:W-:Y:S02]  /*2910*/  @!P4 IMAD R158, R158, c[0x0][0x1d8], RZ ;  /* 0x000076009e9eca24 */ /* 0x008fe400078e02ff */
        /* <DEDUP_REMOVED lines=10> */
[C---:B------:R-:W-:Y:S02]  /*29c0*/  @!P3 LEA R86, P5, R160.reuse, c[0x0][0x198], 0x2 ;  /* 0x00006600a056ba11 */ /* 0x040fe400078a10ff */
[----:B------:R-:W-:Y:S02]  /*29d0*/  FSEL R99, R99, RZ, P2 ;  /* 0x000000ff63637208 */ /* 0x000fe40001000000 */
[----:B------:R-:W-:Y:S02]  /*29e0*/  @!P3 LEA.HI.X R87, R160, c[0x0][0x19c], R87, 0x2, P5 ;  /* 0x00006700a057ba11 */ /* 0x000fe400028f1457 */
[----:B------:R-:W-:-:S03]  /*29f0*/  IADD3 R158, R158, c[0x0][0x1d4], RZ ;  /* 0x000075009e9e7a10 */ /* 0x000fc60007ffe0ff */
[----:B------:R1:W3:Y:S01]  /*2a00*/  @!P3 LDG.E R99, [R86.64] ;  /* 0x000000245663b981 */ /* 0x0002e2000c1e1900 */
[----:B0-----:R-:W-:-:S04]  /*2a10*/  @!P4 IADD3 R85, P3, R88, R163, RZ ;  /* 0x000000a35855c210 */ /* 0x001fc80007f7e0ff */
[----:B------:R-:W-:Y:S02]  /*2a20*/  @!P4 LEA.HI.X.SX32 R160, R163, R92, 0x1, P3 ;  /* 0x0000005ca3a0c211 */ /* 0x000fe400018f0eff */
[C---:B------:R-:W-:Y:S02]  /*2a30*/  @!P4 LEA R84, P3, R85.reuse, c[0x0][0x198], 0x2 ;  /* 0x000066005554ca11 */ /* 0x040fe400078610ff */
        /* <DEDUP_REMOVED lines=579> */
[----:B------:R-:W-:-:S05]  /*4e70*/  @!P3 LEA.HI.X R87, R160, c[0x0][0x19c], R87, 0x2, P5 ;  /* 0x00006700a057ba11 */ /* 0x000fca00028f1457 */
[----:B------:R1:W3:Y:S01]  /*4e80*/  @!P3 LDG.E R0, [R86.64] ;  /* 0x000000245600b981 */ /* 0x0002e2000c1e1900 */
[----:B0-----:R-:W-:Y:S02]  /*4e90*/  @!P4 IADD3 R85, P3, R88, R163, RZ ;  /* 0x000000a35855c210 */ /* 0x001fe40007f7e0ff */
[----:B------:R-:W-:Y:S02]  /*4ea0*/  IADD3 R158, R158, c[0x0][0x1d4], RZ ;  /* 0x000075009e9e7a10 */ /* 0x000fe40007ffe0ff */
[----:B------:R-:W-:Y:S02]  /*4eb0*/  @!P4 LEA.HI.X.SX32 R160, R163, R92, 0x1, P3 ;  /* 0x0000005ca3a0c211 */ /* 0x000fe400018f0eff */
[C---:B------:R-:W-:Y:S02]  /*4ec0*/  @!P4 LEA R84, P3, R85.reuse, c[0x0][0x198], 0x2 ;  /* 0x000066005554ca11 */ /* 0x040fe400078610ff */
[----:B-1----:R-:W-:Y:S02]  /*4ed0*/  IADD3 R86, R158, c[0x0][0x1d4], RZ ;  /* 0x000075009e567a10 */ /* 0x002fe40007ffe0ff */
[----:B------:R-:W-:-:S02]  /*4ee0*/  @!P4 LEA.HI.X R85, R85, c[0x0][0x19c], R160, 0x2, P3 ;  /* 0x000067005555ca11 */ /* 0x000fc400018f14a0 */
[----:B------:R-:W-:Y:S01]  /*4ef0*/  FSEL R161, R161, RZ, P2 ;  /* 0x000000ffa1a17208 */ /* 0x000fe20001000000 */
[----:B------:R-:W-:-:S05]  /*4f00*/  IMAD.SHL.U32 R86, R86, 0x4, RZ ;  /* 0x0000000456567824 */ /* 0x000fca00078e00ff */
        /* <DEDUP_REMOVED lines=13> */
[----:B--2---:R-:W-:-:S04]  /*4fe0*/  @!P3 IMAD R87, R87, c[0x0][0x1d8], RZ ;  /* 0x000076005757ba24 */ /* 0x004fc800078e02ff */
[----:B------:R-:W-:Y:S02]  /*4ff0*/  @!P3 IMAD R87, R87, 0xa0, RZ ;  /* 0x000000a05757b824 */ /* 0x000fe400078e02ff */
[----:B---3--:R-:W-:Y:S02]  /*5000*/  @!P4 IMAD R158, R158, c[0x0][0x1d8], RZ ;  /* 0x000076009e9eca24 */ /* 0x008fe400078e02ff */
[----:B------:R-:W-:Y:S02]  /*5010*/  @!P3 IMAD R87, R87, c[0x0][0x1d4], R156 ;  /* 0x000075005757ba24 */ /* 0x000fe400078e029c */
[----:B------:R-:W-:Y:S02]  /*5020*/  IMAD R156, R151, 0x3a, R148 ;  /* 0x0000003a979c7824 */ /* 0x000fe400078e0294 */
[----:B------:R-:W-:Y:S02]  /*5030*/  @!P4 IMAD R163, R158, 0xa0, RZ ;  /* 0x000000a09ea3c824 */ /* 0x000fe400078e02ff */
[----:B------:R-:W-:-:S05]  /*5040*/  IMAD.SHL.U32 R158, R156, 0x4, RZ ;  /* 0x000000049c9e7824 */ /* 0x000fca00078e00ff */
[----:B------:R-:W-:-:S13]  /*5050*/  ISETP.GE.OR P5, PT, R158, R89, P0 ;  /* 0x000000599e00720c */ /* 0x000fda00007a6670 */
[----:B------:R-:W2:Y:S01]  /*5060*/  @!P5 LDG.E R162, [R82.64] ;  /* 0x0000002452a2d981 */ /* 0x000ea2000c1e1900 */
[----:B------:R-:W-:Y:S01]  /*5070*/  FSEL R147, R147, RZ, P2 ;  /* 0x000000ff93937208 */ /* 0x000fe20001000000 */
[----:B------:R-:W-:-:S05]  /*5080*/  @!P4 IMAD R163, R163, c[0x0][0x1d4], R86 ;  /* 0x00007500a3a3ca24 */ /* 0x000fca00078e0256 */
[----:B------:R0:W3:Y:S01]  /*5090*/  @!P1 LDG.E R147, [R84.64] ;  /* 0x0000002454939981 */ /* 0x0000e2000c1e1900 */
[----:B------:R-:W-:-:S04]  /*50a0*/  @!P3 IADD3 R86, P1, R88, R87, RZ ;  /* 0x000000575856b210 */ /* 0x000fc80007f3e0ff */
[----:B------:R-:W-:Y:S02]  /*50b0*/  @!P3 LEA.HI.X.SX32 R87, R87, R92, 0x1, P1 ;  /* 0x0000005c5757b211 */ /* 0x000fe400008f0eff */
[----:B0-----:R-:W-:-:S04]  /*50c0*/  @!P3 LEA R84, P1, R86, c[0x0][0x198], 0x2 ;  /* 0x000066005654ba11 */ /* 0x001fc800078210ff */
[----:B------:R-:W-:Y:S02]  /*50d0*/  @!P3 LEA.HI.X R85, R86, c[0x0][0x19c], R87, 0x2, P1 ;  /* 0x000067005655ba11 */ /* 0x000fe400008f1457 */
[----:B------:R-:W-:Y:S02]  /*50e0*/  @!P4 IADD3 R87, P1, R88, R163, RZ ;  /* 0x000000a35857c210 */ /* 0x000fe40007f3e0ff */
[----:B------:R-:W-:Y:S02]  /*50f0*/  IADD3 R156, R156, c[0x0][0x1d4], RZ ;  /* 0x000075009c9c7a10 */ /* 0x000fe40007ffe0ff */
[----:B------:R-:W-:Y:S02]  /*5100*/  @!P4 LEA.HI.X.SX32 R160, R163, R92, 0x1, P1 ;  /* 0x0000005ca3a0c211 */ /* 0x000fe400008f0eff */
[----:B------:R-:W-:Y:S02]  /*5110*/  @!P4 LEA R86, P1, R87, c[0x0][0x198], 0x2 ;  /* 0x000066005756ca11 */ /* 0x000fe400078210ff */
[----:B------:R-:W-:-:S02]  /*5120*/  FSEL R144, R144, RZ, P2 ;  /* 0x000000ff90907208 */ /* 0x000fc40001000000 */
[----:B------:R-:W-:Y:S01]  /*5130*/  @!P4 LEA.HI.X R87, R87, c[0x0][0x19c], R160, 0x2, P1 ;  /* 0x000067005757ca11 */ /* 0x000fe200008f14a0 */
[----:B------:R-:W-:-:S03]  /*5140*/  IMAD.SHL.U32 R160, R156, 0x4, RZ ;  /* 0x000000049ca07824 */ /* 0x000fc600078e00ff */
[----:B------:R0:W3:Y:S02]  /*5150*/  @!P3 LDG.E R144, [R84.64] ;  /* 0x000000245490b981 */ /* 0x0000e4000c1e1900 */
[----:B------:R-:W-:Y:S02]  /*5160*/  ISETP.GE.OR P3, PT, R160, R89, P0 ;  /* 0x00000059a000720c */ /* 0x000fe40000766670 */
[----:B------:R-:W-:-:S06]  /*5170*/  FSEL R149, R149, RZ, P2 ;  /* 0x000000ff95957208 */ /* 0x000fcc0001000000 */
[----:B------:R1:W3:Y:S05]  /*5180*/  @!P4 LDG.E R149, [R86.64] ;  /* 0x000000245695c981 */ /* 0x0002ea000c1e1900 */
[----:B-1----:R-:W3:Y:S01]  /*5190*/  @!P3 LDG.E R87, [R82.64] ;  /* 0x000000245257b981 */ /* 0x002ee2000c1e1900 */
[----:B--2---:R-:W-:-:S04]  /*51a0*/  @!P5 IMAD R162, R162, c[0x0][0x1d8], RZ ;  /* 0x00007600a2a2da24 */ /* 0x004fc800078e02ff */
[----:B------:R-:W-:-:S04]  /*51b0*/  @!P5 IMAD R163, R162, 0xa0, RZ ;  /* 0x000000a0a2a3d824 */ /* 0x000fc800078e02ff */
[----:B------:R-:W-:Y:S02]  /*51c0*/  @!P5 IMAD R163, R163, c[0x0][0x1d4], R158 ;  /* 0x00007500a3a3da24 */ /* 0x000fe400078e029e */
[----:B------:R-:W-:-:S05]  /*51d0*/  IMAD.SHL.U32 R158, R148, 0x4, RZ ;  /* 0x00000004949e7824 */ /* 0x000fca00078e00ff */
[----:B------:R-:W-:-:S13]  /*51e0*/  ISETP.GE.OR P1, PT, R158, R89, P0 ;  /* 0x000000599e00720c */ /* 0x000fda0000726670 */
[----:B------:R-:W2:Y:S01]  /*51f0*/  @!P1 LDG.E R86, [R82.64] ;  /* 0x0000002452569981 */ /* 0x000ea2000c1e1900 */
[----:B0-----:R-:W-:Y:S02]  /*5200*/  @!P5 IADD3 R85, P4, R88, R163, RZ ;  /* 0x000000a35855d210 */ /* 0x001fe40007f9e0ff */
[----:B------:R-:W-:Y:S02]  /*5210*/  IADD3 R156, R156, c[0x0][0x1d4], RZ ;  /* 0x000075009c9c7a10 */ /* 0x000fe40007ffe0ff */
[----:B------:R-:W-:Y:S02]  /*5220*/  @!P5 LEA.HI.X.SX32 R162, R163, R92, 0x1, P4 ;  /* 0x0000005ca3a2d211 */ /* 0x000fe400020f0eff */
[C---:B------:R-:W-:Y:S01]  /*5230*/  @!P5 LEA R84, P4, R85.reuse, c[0x0][0x198], 0x2 ;  /* 0x000066005554da11 */ /* 0x040fe200078810ff */
[----:B------:R-:W-:Y:S01]  /*5240*/  IMAD.SHL.U32 R156, R156, 0x4, RZ ;  /* 0x000000049c9c7824 */ /* 0x000fe200078e00ff */
[----:B------:R-:W-:Y:S02]  /*5250*/  FSEL R146, R146, RZ, P2 ;  /* 0x000000ff92927208 */ /* 0x000fe40001000000 */
[----:B------:R-:W-:Y:S01]  /*5260*/  @!P5 LEA.HI.X R85, R85, c[0x0][0x19c], R162, 0x2, P4 ;  /* 0x000067005555da11 */ /* 0x000fe200020f14a2 */
[----:B------:R-:W-:Y:S01]  /*5270*/  IMAD R148, R151, 0x3d, R148 ;  /* 0x0000003d97947824 */ /* 0x000fe200078e0294 */
[----:B------:R-:W-:-:S03]  /*5280*/  ISETP.GE.OR P4, PT, R156, R89, P0 ;  /* 0x000000599c00720c */ /* 0x000fc60000786670 */
[----:B------:R0:W4:Y:S01]  /*5290*/  @!P5 LDG.E R146, [R84.64] ;  /* 0x000000245492d981 */ /* 0x000122000c1e1900 */
[----:B---3--:R-:W-:-:S04]  /*52a0*/  @!P3 IMAD R87, R87, c[0x0][0x1d8], RZ ;  /* 0x000076005757ba24 */ /* 0x008fc800078e02ff */
[----:B------:R-:W-:-:S04]  /*52b0*/  @!P3 IMAD R87, R87, 0xa0, RZ ;  /* 0x000000a05757b824 */ /* 0x000fc800078e02ff */
[----:B------:R-:W-:Y:S02]  /*52c0*/  @!P3 IMAD R151, R87, c[0x0][0x1d4], R160 ;  /* 0x000075005797ba24 */ /* 0x000fe400078e02a0 */
[----:B------:R-:W-:-:S03]  /*52d0*/  IMAD.SHL.U32 R160, R148, 0x4, RZ ;  /* 0x0000000494a07824 */ /* 0x000fc600078e00ff */
[----:B0-----:R-:W-:Y:S02]  /*52e0*/  @!P3 IADD3 R85, P6, R88, R151, RZ ;  /* 0x000000975855b210 */ /* 0x001fe40007fde0ff */
[----:B------:R-:W-:Y:S02]  /*52f0*/  ISETP.GE.OR P5, PT, R160, R89, P0 ;  /* 0x00000059a000720c */ /* 0x000fe400007a6670 */
[----:B------:R-:W-:Y:S02]  /*5300*/  FSEL R159, R159, RZ, P2 ;  /* 0x000000ff9f9f7208 */ /* 0x000fe40001000000 */
[----:B------:R-:W-:-:S09]  /*5310*/  IADD3 R148, R148, c[0x0][0x1d4], RZ ;  /* 0x0000750094947a10 */ /* 0x000fd20007ffe0ff */
[----:B------:R-:W3:Y:S01]  /*5320*/  @!P5 LDG.E R162, [R82.64] ;  /* 0x0000002452a2d981 */ /* 0x000ee2000c1e1900 */
[----:B------:R-:W-:Y:S01]  /*5330*/  FSEL R157, R157, RZ, P2 ;  /* 0x000000ff9d9d7208 */ /* 0x000fe20001000000 */
[----:B--2---:R-:W-:-:S04]  /*5340*/  @!P1 IMAD R86, R86, c[0x0][0x1d8], RZ ;  /* 0x0000760056569a24 */ /* 0x004fc800078e02ff */
[----:B------:R-:W-:Y:S01]  /*5350*/  @!P1 IMAD R87, R86, 0xa0, RZ ;  /* 0x000000a056579824 */ /* 0x000fe200078e02ff */
[----:B------:R-:W-:Y:S02]  /*5360*/  @!P3 LEA.HI.X.SX32 R86, R151, R92, 0x1, P6 ;  /* 0x0000005c9756b211 */ /* 0x000fe400030f0eff */
[----:B------:R-:W2:Y:S01]  /*5370*/  @!P4 LDG.E R151, [R82.64] ;  /* 0x000000245297c981 */ /* 0x000ea2000c1e1900 */
[----:B------:R-:W-:Y:S01]  /*5380*/  @!P3 LEA R84, P6, R85, c[0x0][0x198], 0x2 ;  /* 0x000066005554ba11 */ /* 0x000fe200078c10ff */
[----:B------:R-:W-:-:S03]  /*5390*/  @!P1 IMAD R87, R87, c[0x0][0x1d4], R158 ;  /* 0x0000750057579a24 */ /* 0x000fc600078e029e */
[----:B------:R-:W-:-:S05]  /*53a0*/  @!P3 LEA.HI.X R85, R85, c[0x0][0x19c], R86, 0x2, P6 ;  /* 0x000067005555ba11 */ /* 0x000fca00030f1456 */
[----:B------:R0:W4:Y:S01]  /*53b0*/  @!P3 LDG.E R159, [R84.64] ;  /* 0x00000024549fb981 */ /* 0x000122000c1e1900 */
[----:B------:R-:W-:-:S04]  /*53c0*/  @!P1 IADD3 R158, P3, R88, R87, RZ ;  /* 0x00000057589e9210 */ /* 0x000fc80007f7e0ff */
[----:B------:R-:W-:Y:S02]  /*53d0*/  @!P1 LEA.HI.X.SX32 R87, R87, R92, 0x1, P3 ;  /* 0x0000005c57579211 */ /* 0x000fe400018f0eff */
[----:B------:R-:W-:-:S04]  /*53e0*/  @!P1 LEA R86, P3, R158, c[0x0][0x198], 0x2 ;  /* 0x000066009e569a11 */ /* 0x000fc800078610ff */
[----:B------:R-:W-:Y:S01]  /*53f0*/  @!P1 LEA.HI.X R87, R158, c[0x0][0x19c], R87, 0x2, P3 ;  /* 0x000067009e579a11 */ /* 0x000fe200018f1457 */
[----:B------:R-:W-:-:S04]  /*5400*/  IMAD.SHL.U32 R158, R148, 0x4, RZ ;  /* 0x00000004949e7824 */ /* 0x000fc800078e00ff */
[----:B------:R1:W4:Y:S01]  /*5410*/  @!P1 LDG.E R157, [R86.64] ;  /* 0x00000024569d9981 */ /* 0x000322000c1e1900 */
[----:B------:R-:W-:Y:S02]  /*5420*/  ISETP.GE.OR P3, PT, R158, R89, P0 ;  /* 0x000000599e00720c */ /* 0x000fe40000766670 */
[----:B------:R-:W-:-:S05]  /*5430*/  IADD3 R148, R148, c[0x0][0x1d4], RZ ;  /* 0x0000750094947a10 */ /* 0x000fca0007ffe0ff */
[----:B------:R-:W-:-:S06]  /*5440*/  IMAD.SHL.U32 R148, R148, 0x4, RZ ;  /* 0x0000000494947824 */ /* 0x000fcc00078e00ff */
[----:B------:R0:W4:Y:S01]  /*5450*/  @!P3 LDG.E R164, [R82.64] ;  /* 0x0000002452a4b981 */ /* 0x000122000c1e1900 */
[----:B------:R-:W-:-:S13]  /*5460*/  ISETP.GE.OR P0, PT, R148, R89, P0 ;  /* 0x000000599400720c */ /* 0x000fda0000706670 */
[----:B------:R0:W4:Y:S01]  /*5470*/  @!P0 LDG.E R163, [R82.64] ;  /* 0x0000002452a38981 */ /* 0x000122000c1e1900 */
[----:B---3--:R-:W-:Y:S01]  /*5480*/  @!P5 IMAD R162, R162, c[0x0][0x1d8], RZ ;  /* 0x00007600a2a2da24 */ /* 0x008fe200078e02ff */
[----:B------:R-:W-:Y:S02]  /*5490*/  FSEL R150, R150, RZ, P2 ;  /* 0x000000ff96967208 */ /* 0x000fe40001000000 */
[----:B------:R-:W-:Y:S02]  /*54a0*/  FSEL R153, R153, RZ, P2 ;  /* 0x000000ff99997208 */ /* 0x000fe40001000000 */
[----:B------:R-:W-:Y:S02]  /*54b0*/  FSEL R154, R154, RZ, P2 ;  /* 0x000000ff9a9a7208 */ /* 0x000fe40001000000 */
[----:B------:R-:W-:Y:S01]  /*54c0*/  FSEL R152, R152, RZ, P2 ;  /* 0x000000ff98987208 */ /* 0x000fe20001000000 */
[----:B--2---:R-:W-:-:S04]  /*54d0*/  @!P4 IMAD R151, R151, c[0x0][0x1d8], RZ ;  /* 0x000076009797ca24 */ /* 0x004fc800078e02ff */
[----:B0-----:R-:W-:-:S04]  /*54e0*/  @!P4 IMAD R85, R151, 0xa0, RZ ;  /* 0x000000a09755c824 */ /* 0x001fc800078e02ff */
[----:B------:R-:W-:Y:S02]  /*54f0*/  @!P4 IMAD R85, R85, c[0x0][0x1d4], R156 ;  /* 0x000075005555ca24 */ /* 0x000fe400078e029c */
[----:B------:R-:W-:-:S03]  /*5500*/  @!P5 IMAD R151, R162, 0xa0, RZ ;  /* 0x000000a0a297d824 */ /* 0x000fc600078e02ff */
[----:B-1----:R-:W-:Y:S01]  /*5510*/  @!P4 IADD3 R86, P1, R88, R85, RZ ;  /* 0x000000555856c210 */ /* 0x002fe20007f3e0ff */
[----:B------:R-:W-:-:S03]  /*5520*/  @!P5 IMAD R87, R151, c[0x0][0x1d4], R160 ;  /* 0x000075009757da24 */ /* 0x000fc600078e02a0 */
[----:B------:R-:W-:Y:S02]  /*5530*/  @!P4 LEA.HI.X.SX32 R85, R85, R92, 0x1, P1 ;  /* 0x0000005c5555c211 */ /* 0x000fe400008f0eff */
[----:B------:R-:W-:-:S04]  /*5540*/  @!P4 LEA R84, P1, R86, c[0x0][0x198], 0x2 ;  /* 0x000066005654ca11 */ /* 0x000fc800078210ff */
[----:B------:R-:W-:Y:S02]  /*5550*/  @!P4 LEA.HI.X R85, R86, c[0x0][0x19c], R85, 0x2, P1 ;  /* 0x000067005655ca11 */ /* 0x000fe400008f1455 */
[----:B------:R-:W-:-:S03]  /*5560*/  @!P5 IADD3 R83, P1, R88, R87, RZ ;  /* 0x000000575853d210 */ /* 0x000fc60007f3e0ff */
[----:B------:R0:W2:Y:S01]  /*5570*/  @!P4 LDG.E R150, [R84.64] ;  /* 0x000000245496c981 */ /* 0x0000a2000c1e1900 */
[----:B------:R-:W-:Y:S02]  /*5580*/  @!P5 LEA.HI.X.SX32 R86, R87, R92, 0x1, P1 ;  /* 0x0000005c5756d211 */ /* 0x000fe400008f0eff */
[----:B------:R-:W-:-:S04]  /*5590*/  @!P5 LEA R82, P1, R83, c[0x0][0x198], 0x2 ;  /* 0x000066005352da11 */ /* 0x000fc800078210ff */
[----:B------:R-:W-:Y:S02]  /*55a0*/  @!P5 LEA.HI.X R83, R83, c[0x0][0x19c], R86, 0x2, P1 ;  /* 0x000067005353da11 */ /* 0x000fe400008f1456 */
[----:B------:R-:W-:Y:S01]  /*55b0*/  ISETP.NE.U32.AND P1, PT, RZ, c[0x0][0x200], PT ;  /* 0x00008000ff007a0c */ /* 0x000fe20003f25070 */
[----:B----4-:R-:W-:-:S03]  /*55c0*/  @!P3 IMAD R164, R164, c[0x0][0x1d8], RZ ;  /* 0x00007600a4a4ba24 */ /* 0x010fc600078e02ff */
[----:B------:R-:W-:Y:S01]  /*55d0*/  ISETP.NE.AND.EX P1, PT, RZ, c[0x0][0x204], PT, P1 ;  /* 0x00008100ff007a0c */ /* 0x000fe20003f25310 */
[----:B------:R1:W3:Y:S01]  /*55e0*/  @!P5 LDG.E R153, [R82.64] ;  /* 0x000000245299d981 */ /* 0x0002e2000c1e1900 */
[----:B------:R-:W-:-:S04]  /*55f0*/  @!P3 IMAD R87, R164, 0xa0, RZ ;  /* 0x000000a0a457b824 */ /* 0x000fc800078e02ff */
[----:B------:R-:W-:-:S07]  /*5600*/  @!P3 IMAD R87, R87, c[0x0][0x1d4], R158 ;  /* 0x000075005757ba24 */ /* 0x000fce00078e029e */
[--C-:B------:R-:W-:Y:S02]  /*5610*/  @P1 SHF.R.S32.HI R86, RZ, 0x1f, R155.reuse ;  /* 0x0000001fff561819 */ /* 0x100fe4000001149b */
[----:B0-----:R-:W-:Y:S02]  /*5620*/  @P1 IADD3 R84, P4, P5, R90, c[0x0][0x200], R155 ;  /* 0x000080005a541a10 */ /* 0x001fe40007d9e09b */
[----:B------:R-:W-:-:S04]  /*5630*/  @P1 SHF.R.S32.HI R85, RZ, 0x1f, R90 ;  /* 0x0000001fff551819 */ /* 0x000fc8000001145a */
[----:B------:R-:W-:Y:S02]  /*5640*/  @P1 IADD3.X R85, R85, c[0x0][0x204], R86, P4, P5 ;  /* 0x0000810055551a10 */ /* 0x000fe400027ea456 */
[----:B------:R-:W-:Y:S01]  /*5650*/  @!P3 IADD3 R86, P4, R88, R87, RZ ;  /* 0x000000575856b210 */ /* 0x000fe20007f9e0ff */
[----:B------:R-:W-:Y:S02]  /*5660*/  @!P0 IMAD R163, R163, c[0x0][0x1d8], RZ ;  /* 0x00007600a3a38a24 */ /* 0x000fe400078e02ff */
[----:B------:R-:W4:Y:S01]  /*5670*/  @P1 LDG.E.U8 R84, [R84.64] ;  /* 0x0000002454541981 */ /* 0x000f22000c1e1100 */
[----:B------:R-:W-:Y:S02]  /*5680*/  @!P3 LEA.HI.X.SX32 R87, R87, R92, 0x1, P4 ;  /* 0x0000005c5757b211 */ /* 0x000fe400020f0eff */
[----:B-1----:R-:W-:-:S04]  /*5690*/  @!P3 LEA R82, P4, R86, c[0x0][0x198], 0x2 ;  /* 0x000066005652ba11 */ /* 0x002fc800078810ff */
[----:B------:R-:W-:Y:S01]  /*56a0*/  @!P3 LEA.HI.X R83, R86, c[0x0][0x19c], R87, 0x2, P4 ;  /* 0x000067005653ba11 */ /* 0x000fe200020f1457 */
[----:B------:R-:W-:-:S04]  /*56b0*/  @!P0 IMAD R87, R163, 0xa0, RZ ;  /* 0x000000a0a3578824 */ /* 0x000fc800078e02ff */
[----:B------:R-:W-:Y:S01]  /*56c0*/  @!P0 IMAD R87, R87, c[0x0][0x1d4], R148 ;  /* 0x0000750057578a24 */ /* 0x000fe200078e0294 */
[----:B------:R-:W4:Y:S04]  /*56d0*/  @!P3 LDG.E R154, [R82.64] ;  /* 0x00000024529ab981 */ /* 0x000f28000c1e1900 */
[----:B------:R-:W-:-:S04]  /*56e0*/  @!P0 IADD3 R148, P3, R88, R87, RZ ;  /* 0x0000005758948210 */ /* 0x000fc80007f7e0ff */
[----:B------:R-:W-:Y:S02]  /*56f0*/  @!P0 LEA.HI.X.SX32 R87, R87, R92, 0x1, P3 ;  /* 0x0000005c57578211 */ /* 0x000fe400018f0eff */
[----:B------:R-:W-:-:S04]  /*5700*/  @!P0 LEA R86, P3, R148, c[0x0][0x198], 0x2 ;  /* 0x0000660094568a11 */ /* 0x000fc800078610ff */
[----:B------:R-:W-:-:S05]  /*5710*/  @!P0 LEA.HI.X R87, R148, c[0x0][0x19c], R87, 0x2, P3 ;  /* 0x0000670094578a11 */ /* 0x000fca00018f1457 */
[----:B------:R-:W4:Y:S01]  /*5720*/  @!P0 LDG.E R152, [R86.64] ;  /* 0x0000002456988981 */ /* 0x000f22000c1e1900 */
[----:B------:R-:W-:-:S04]  /*5730*/  FMUL.FTZ R148, R9, R94 ;  /* 0x0000005e09947220 */ /* 0x000fc80000410000 */
        /* <DEDUP_REMOVED lines=59> */
[----:B--2---:R-:W-:-:S04]  /*5af0*/  FFMA.FTZ R148, R79, R150, R148 ;  /* 0x000000964f947223 */ /* 0x004fc80000010094 */
[----:B---3--:R-:W-:Y:S01]  /*5b00*/  FFMA.FTZ R148, R80, R153, R148 ;  /* 0x0000009950947223 */ /* 0x008fe20000010094 */
[----:B----4-:R-:W-:Y:S02]  /*5b10*/  ISETP.NE.AND P0, PT, R84, RZ, P1 ;  /* 0x000000ff5400720c */ /* 0x010fe40000f05270 */
[----:B------:R-:W-:Y:S01]  /*5b20*/  LOP3.LUT P1, RZ, R23, 0x3, RZ, 0xc0, !PT ;  /* 0x0000000317ff7812 */ /* 0x000fe2000782c0ff */
[----:B------:R-:W-:-:S04]  /*5b30*/  FFMA.FTZ R148, R81, R154, R148 ;  /* 0x0000009a51947223 */ /* 0x000fc80000010094 */
[----:B------:R-:W-:Y:S01]  /*5b40*/  FFMA.FTZ R151, R7, R152, R148 ;  /* 0x0000009807977223 */ /* 0x000fe20000010094 */
[----:B------:R-:W-:Y:S05]  /*5b50*/  BRA.DIV ~URZ, `(.L_x_3931) ;  /* 0x000028127f007947 */ /* 0x000fea000b800000 */
[----:B------:R0:W1:Y:S02]  /*5b60*/  SHFL.BFLY PT, R82, R151, 0x2, 0x1f ;  /* 0x0c401f0097527f89 */ /* 0x00006400000e0000 */
.L_x_3971:
[----:B01----:R-:W-:Y:S01]  /*5b70*/  FADD.FTZ R151, R151, R82 ;  /* 0x0000005297977221 */ /* 0x003fe20000010000 */
[----:B------:R-:W-:Y:S05]  /*5b80*/  BRA.DIV ~URZ, `(.L_x_3932) ;  /* 0x000028627f007947 */ /* 0x000fea000b800000 */
[----:B------:R0:W1:Y:S02]  /*5b90*/  SHFL.BFLY PT, R82, R151, 0x1, 0x1f ;  /* 0x0c201f0097527f89 */ /* 0x00006400000e0000 */
.L_x_3972:
        /* <DEDUP_REMOVED lines=13> */
[----:B------:R-:W2:Y:S02]  /*5c70*/  @P2 LDG.E R84, [R84.64] ;  /* 0x0000002454542981 */ /* 0x000ea4000c1e1900 */
[----:B------:R-:W-:-:S06]  /*5c80*/  @P1 IMAD.WIDE R82, R22, R83, c[0x0][0x228] ;  /* 0x00008a0016521625 */ /* 0x000fcc00078e0253 */
[----:B------:R-:W3:Y:S01]  /*5c90*/  @P1 LDG.E R82, [R82.64] ;  /* 0x0000002452521981 */ /* 0x000ee2000c1e1900 */
[----:B------:R-:W-:-:S04]  /*5ca0*/  @P1 ISETP.GE.AND P3, PT, R90, R91, PT ;  /* 0x0000005b5a00120c */ /* 0x000fc80003f66270 */
[----:B-----5:R-:W-:-:S04]  /*5cb0*/  @P1 SEL R87, R2, RZ, !P3 ;  /* 0x000000ff02571207 */ /* 0x020fc80005800000 */
[----:B------:R-:W-:Y:S01]  /*5cc0*/  @P1 IADD3 R148, R87, R90, -R25 ;  /* 0x0000005a57941210 */ /* 0x000fe20007ffe819 */
[----:B------:R-:W-:-:S05]  /*5cd0*/  FMUL.FTZ R87, R86, c[0x0][0x1f0] ;  /* 0x00007c0056577a20 */ /* 0x000fca0000410000 */
[----:B------:R-:W3:Y:S01]  /*5ce0*/  @P1 I2F R148, R148 ;  /* 0x0000009400941306 */ /* 0x000ee20000201400 */
[----:B--2---:R-:W-:Y:S02]  /*5cf0*/  @P2 FADD.FTZ R87, R87, R84 ;  /* 0x0000005457572221 */ /* 0x004fe40000010000 */
[----:B------:R-:W-:Y:S02]  /*5d00*/  IMAD.IADD R84, R90, 0x1, -R16 ;  /* 0x000000015a547824 */ /* 0x000fe400078e0a10 */
[----:B---3--:R-:W-:-:S05]  /*5d10*/  @P1 FFMA.FTZ R87, R148, R82, R87 ;  /* 0x0000005294571223 */ /* 0x008fca0000010057 */
[----:B------:R1:W-:Y:S01]  /*5d20*/  STS [R84.X4+0x410], R87 ;  /* 0x0004105754007388 */ /* 0x0003e20000004800 */
[----:B------:R-:W-:-:S03]  /*5d30*/  @!P0 FMNMX.FTZ R4, R4, R87, !PT ;  /* 0x0000005704048209 */ /* 0x000fc60007810000 */
.L_x_3934:
[----:B------:R-:W-:Y:S05]  /*5d40*/  BSYNC B1 ;  /* 0x0000000000017941 */ /* 0x000fea0003800000 */
.L_x_3933:
[----:B------:R-:W-:-:S04]  /*5d50*/  IADD3 R90, R90, 0x10, RZ ;  /* 0x000000105a5a7810 */ /* 0x000fc80007ffe0ff */
[----:B------:R-:W-:-:S13]  /*5d60*/  ISETP.GE.AND P0, PT, R90, R5, PT ;  /* 0x000000055a00720c */ /* 0x000fda0003f06270 */
[----:B01---5:R-:W-:Y:S01]  /*5d70*/  @P0 CALL.REL.NOINC `(.L_x_3930) ;  /* 0x0000001000000944 */ /* 0x023fe20003c00000 */
[----:B------:R-:W-:Y:S05]  /*5d80*/  BRA `(.L_x_3935) ;  /* 0xffffc36000007947 */ /* 0x000fea000383ffff */
.L_x_3930:
[----:B------:R-:W-:Y:S05]  /*5d90*/  BSYNC B0 ;  /* 0x0000000000007941 */ /* 0x000fea0003800000 */
.L_x_3929:
[----:B-----5:R-:W-:Y:S01]  /*5da0*/  SHF.R.S32.HI R2, RZ, 0x1f, R23 ;  /* 0x0000001fff027819 */ /* 0x020fe20000011417 */
[----:B------:R-:W-:Y:S05]  /*5db0*/  BRA.DIV ~URZ, `(.L_x_3936) ;  /* 0x000026b27f007947 */ /* 0x000fea000b800000 */
[----:B------:R0:W3:Y:S02]  /*5dc0*/  SHFL.BFLY PT, R5, R4, 0x10, 0x1f ;  /* 0x0e001f0004057f89 */ /* 0x0000e400000e0000 */
.L_x_3973:
[----:B---3--:R-:W-:Y:S01]  /*5dd0*/  FMNMX.FTZ R7, R5, R4, !PT ;  /* 0x0000000405077209 */ /* 0x008fe20007810000 */
[----:B------:R-:W-:Y:S05]  /*5de0*/  BRA.DIV ~URZ, `(.L_x_3937) ;  /* 0x000027027f007947 */ /* 0x000fea000b800000 */
[----:B------:R-:W3:Y:S02]  /*5df0*/  SHFL.BFLY PT, R0, R7, 0x8, 0x1f ;  /* 0x0d001f0007007f89 */ /* 0x000ee400000e0000 */
[----:B---3--:R-:W-:-:S05]  /*5e00*/  FMNMX.FTZ R0, R7, R0, !PT ;  /* 0x0000000007007209 */ /* 0x008fca0007810000 */
[----:B------:R3:W4:Y:S02]  /*5e10*/  SHFL.BFLY PT, R5, R0, 0x4, 0x1f ;  /* 0x0c801f0000057f89 */ /* 0x00072400000e0000 */
.L_x_3974:
[----:B------:R-:W-:Y:S01]  /*5e20*/  LEA.HI R2, R2, R23, RZ, 0x5 ;  /* 0x0000001702027211 */ /* 0x000fe200078f28ff */
[----:B------:R-:W-:Y:S01]  /*5e30*/  WARPSYNC 0xffffffff ;  /* 0xffffffff00007948 */ /* 0x000fe20003800000 */
[----:B----4-:R-:W-:Y:S02]  /*5e40*/  FMNMX.FTZ R5, R5, R0, !PT ;  /* 0x0000000005057209 */ /* 0x010fe40007810000 */
[----:B0-----:R-:W-:-:S05]  /*5e50*/  LOP3.LUT R4, R2, 0xffffffe0, RZ, 0xc0, !PT ;  /* 0xffffffe002047812 */ /* 0x001fca00078ec0ff */
[----:B------:R-:W-:-:S05]  /*5e60*/  IMAD.IADD R4, R23, 0x1, -R4 ;  /* 0x0000000117047824 */ /* 0x000fca00078e0a04 */
[----:B------:R-:W-:-:S13]  /*5e70*/  ISETP.NE.AND P0, PT, R4, RZ, PT ;  /* 0x000000ff0400720c */ /* 0x000fda0003f05270 */
[----:B------:R-:W-:-:S05]  /*5e80*/  @!P0 SHF.R.S32.HI R2, RZ, 0x5, R2 ;  /* 0x00000005ff028819 */ /* 0x000fca0000011402 */
[----:B------:R0:W-:Y:S02]  /*5e90*/  @!P0 STS [R2.X4], R5 ;  /* 0x0000000502008388 */ /* 0x0001e40000004800 */
[----:B------:R-:W-:Y:S01]  /*5ea0*/  BAR.SYNC.DEFER_BLOCKING 0x0 ;  /* 0x0000000000007b1d */ /* 0x000fe20000010000 */
[----:B------:R-:W-:Y:S01]  /*5eb0*/  ISETP.GT.AND P0, PT, R4, 0x1, PT ;  /* 0x000000010400780c */ /* 0x000fe20003f04270 */
[----:B---3--:R-:W-:Y:S02]  /*5ec0*/  IMAD.MOV.U32 R0, RZ, RZ, -0x800001 ;  /* 0xff7fffffff007424 */ /* 0x008fe400078e00ff */
[----:B------:R-:W-:Y:S02]  /*5ed0*/  IMAD.IADD R7, R16, 0x1, R23 ;  /* 0x0000000110077824 */ /* 0x000fe400078e0217 */
[----:B------:R-:W-:Y:S01]  /*5ee0*/  BSSY B0, `(.L_x_3938) ;  /* 0x0000023000007945 */ /* 0x000fe20003800000 */
[----:B0-----:R-:W-:Y:S02]  /*5ef0*/  IMAD.MOV.U32 R2, RZ, RZ, RZ ;  /* 0x000000ffff027224 */ /* 0x001fe400078e00ff */
        /* <DEDUP_REMOVED lines=10> */
.L_x_3943:
        /* <DEDUP_REMOVED lines=13> */
.L_x_3941:
[----:B------:R-:W4:Y:S02]  /*6070*/  LDS R4, [R8] ;  /* 0x0000000008047984 */ /* 0x000f240000000800 */
[----:B---34-:R-:W-:-:S04]  /*6080*/  FADD.FTZ R4, -R11, R4 ;  /* 0x000000040b047221 */ /* 0x018fc80000010100 */
[----:B------:R-:W-:-:S04]  /*6090*/  FMUL.FTZ R4, R4, 1.4426950216293334961 ;  /* 0x3fb8aa3b04047820 */ /* 0x000fc80000410000 */
[----:B------:R3:W4:Y:S03]  /*60a0*/  MUFU.EX2 R9, R4 ;  /* 0x0000000400097308 */ /* 0x0007260000000800 */
.L_x_3942:
[----:B------:R-:W-:Y:S05]  /*60b0*/  BSYNC B1 ;  /* 0x0000000000017941 */ /* 0x000fea0003800000 */
.L_x_3940:
[----:B----4-:R4:W-:Y:S01]  /*60c0*/  STS [R8], R9 ;  /* 0x0000000908007388 */ /* 0x0109e20000000800 */
[----:B------:R-:W-:Y:S01]  /*60d0*/  IADD3 R0, R0, 0x40, RZ ;  /* 0x0000004000007810 */ /* 0x000fe20007ffe0ff */
[----:B------:R-:W-:-:S03]  /*60e0*/  FADD.FTZ R2, R9, R2 ;  /* 0x0000000209027221 */ /* 0x000fc60000010000 */
[----:B------:R-:W-:-:S13]  /*60f0*/  ISETP.GT.AND P2, PT, R0, R25, PT ;  /* 0x000000190000720c */ /* 0x000fda0003f44270 */
[----:B----4-:R-:W-:Y:S05]  /*6100*/  @!P2 BRA `(.L_x_3943) ;  /* 0xfffffe900000a947 */ /* 0x010fea000383ffff */
.L_x_3939:
[----:B------:R-:W-:Y:S05]  /*6110*/  BSYNC B0 ;  /* 0x0000000000007941 */ /* 0x000fea0003800000 */
.L_x_3938:
[----:B0-----:R-:W0:Y:S01]  /*6120*/  SHFL.BFLY PT, R5, R2, 0x10, 0x1f ;  /* 0x0e001f0002057f89 */ /* 0x001e2200000e0000 */
[C---:B------:R-:W-:Y:S02]  /*6130*/  LOP3.LUT P0, RZ, R23.reuse, 0x1f, RZ, 0xc0, !PT ;  /* 0x0000001f17ff7812 */ /* 0x040fe4000780c0ff */
[----:B------:R-:W-:-:S04]  /*6140*/  LOP3.LUT R8, R23, 0x1f, RZ, 0xc0, !PT ;  /* 0x0000001f17087812 */ /* 0x000fc800078ec0ff */
[----:B------:R-:W-:Y:S01]  /*6150*/  ISETP.GT.U32.AND P2, PT, R8, 0x1, PT ;  /* 0x000000010800780c */ /* 0x000fe20003f44070 */
[----:B0-----:R-:W-:-:S06]  /*6160*/  FADD.FTZ R5, R5, R2 ;  /* 0x0000000205057221 */ /* 0x001fcc0000010000 */
[----:B------:R-:W-:Y:S01]  /*6170*/  @!P0 SHF.R.U32.HI R2, RZ, 0x3, R23 ;  /* 0x00000003ff028819 */ /* 0x000fe20000011617 */
[----:B------:R-:W0:Y:S03]  /*6180*/  SHFL.BFLY PT, R0, R5, 0x8, 0x1f ;  /* 0x0d001f0005007f89 */ /* 0x000e2600000e0000 */
[----:B------:R-:W-:Y:S01]  /*6190*/  @!P0 LOP3.LUT R8, R2, 0x1ffffffc, RZ, 0xc0, !PT ;  /* 0x1ffffffc02088812 */ /* 0x000fe200078ec0ff */
[----:B0-----:R-:W-:Y:S02]  /*61a0*/  FADD.FTZ R0, R5, R0 ;  /* 0x0000000005007221 */ /* 0x001fe40000010000 */
[----:B------:R-:W-:-:S03]  /*61b0*/  @!P2 IMAD.SHL.U32 R5, R23, 0x4, RZ ;  /* 0x000000041705a824 */ /* 0x000fc600078e00ff */
[----:B------:R-:W0:Y:S02]  /*61c0*/  SHFL.BFLY PT, R9, R0, 0x4, 0x1f ;  /* 0x0c801f0000097f89 */ /* 0x000e2400000e0000 */
[----:B0-----:R-:W-:Y:S01]  /*61d0*/  FADD.FTZ R9, R0, R9 ;  /* 0x0000000900097221 */ /* 0x001fe20000010000 */
[----:B------:R-:W-:-:S04]  /*61e0*/  @!P2 LOP3.LUT R0, R5, 0x7c, RZ, 0xc0, !PT ;  /* 0x0000007c0500a812 */ /* 0x000fc800078ec0ff */
[----:B---3--:R-:W0:Y:S02]  /*61f0*/  SHFL.BFLY PT, R4, R9, 0x2, 0x1f ;  /* 0x0c401f0009047f89 */ /* 0x008e2400000e0000 */
[----:B0-----:R-:W-:-:S05]  /*6200*/  FADD.FTZ R4, R9, R4 ;  /* 0x0000000409047221 */ /* 0x001fca0000010000 */
[----:B------:R-:W0:Y:S02]  /*6210*/  SHFL.BFLY PT, R11, R4, 0x1, 0x1f ;  /* 0x0c201f00040b7f89 */ /* 0x000e2400000e0000 */
[----:B0-----:R-:W-:-:S05]  /*6220*/  FADD.FTZ R11, R4, R11 ;  /* 0x0000000b040b7221 */ /* 0x001fca0000010000 */
[----:B------:R-:W-:Y:S04]  /*6230*/  @!P0 STS [R8+0x8], R11 ;  /* 0x0000080b08008388 */ /* 0x000fe80000000800 */
[----:B------:R-:W-:Y:S06]  /*6240*/  BAR.SYNC.DEFER_BLOCKING 0x0 ;  /* 0x0000000000007b1d */ /* 0x000fec0000010000 */
[----:B------:R-:W0:Y:S04]  /*6250*/  @!P2 LDS R11, [R0+0x8] ;  /* 0x00000800000ba984 */ /* 0x000e280000000800 */
[----:B0-----:R-:W0:Y:S02]  /*6260*/  SHFL.BFLY PT, R2, R11, 0x1, 0x1f ;  /* 0x0c201f000b027f89 */ /* 0x001e2400000e0000 */
[----:B0-----:R-:W-:-:S06]  /*6270*/  FADD.FTZ R2, R2, R11 ;  /* 0x0000000b02027221 */ /* 0x001fcc0000010000 */
[----:B------:R-:W0:Y:S01]  /*6280*/  SHFL.IDX PT, R2, R2, RZ, 0x1f ;  /* 0x00001fff02027589 */ /* 0x000e2200000e0000 */
[----:B------:R-:W-:Y:S05]  /*6290*/  @P1 BRA.U `(.L_x_3944) ;  /* 0x000001a100001947 */ /* 0x000fea0003800000 */
[----:B------:R-:W3:Y:S01]  /*62a0*/  LDC.U8 R0, c[0x0][0x26c] ;  /* 0x00009b00ff007b82 */ /* 0x000ee20000000000 */
[----:B------:R-:W-:Y:S01]  /*62b0*/  BSSY B0, `(.L_x_3944) ;  /* 0x0000018000007945 */ /* 0x000fe20003800000 */
[----:B------:R-:W-:Y:S01]  /*62c0*/  CS2R R4, SRZ ;  /* 0x0000000000047805 */ /* 0x000fe2000001ff00 */
[----:B---3--:R-:W-:-:S13]  /*62d0*/  ISETP.NE.AND P0, PT, R0, RZ, PT ;  /* 0x000000ff0000720c */ /* 0x008fda0003f05270 */
[----:B------:R-:W-:-:S04]  /*62e0*/  @P0 IMAD.MOV.U32 R0, RZ, RZ, c[0x0][0x268] ;  /* 0x00009a00ff000624 */ /* 0x000fc800078e00ff */
[----:B------:R-:W-:-:S04]  /*62f0*/  @P0 IMAD R0, R19, R0, c[0x0][0x1ec] ;  /* 0x00007b0013000624 */ /* 0x000fc800078e0200 */
[----:B------:R-:W-:-:S04]  /*6300*/  @P0 IMAD R9, R0, c[0x0][0x1d4], RZ ;  /* 0x0000750000090a24 */ /* 0x000fc800078e02ff */
[--C-:B------:R-:W-:Y:S01]  /*6310*/  @P0 IMAD.MOV.U32 R4, RZ, RZ, R9.reuse ;  /* 0x000000ffff040224 */ /* 0x100fe200078e0009 */
[----:B------:R-:W-:Y:S01]  /*6320*/  @P0 SHF.R.S32.HI R5, RZ, 0x1f, R9 ;  /* 0x0000001fff050819 */ /* 0x000fe20000011409 */
[----:B------:R-:W-:Y:S05]  /*6330*/  @P1 BRA `(.L_x_3945) ;  /* 0x000000f000001947 */ /* 0x000fea0003800000 */
[----:B0-----:R-:W-:-:S04]  /*6340*/  FADD.FTZ R0, R2, 9.9999999747524270788e-07 ;  /* 0x358637bd02007421 */ /* 0x001fc80000010000 */
[----:B------:R0:W3:Y:S03]  /*6350*/  MUFU.RCP R11, R0 ;  /* 0x00000000000b7308 */ /* 0x0000e60000001000 */
.L_x_3946:
[C---:B0-----:R-:W-:Y:S01]  /*6360*/  IMAD.IADD R0, R7.reuse, 0x1, -R16 ;  /* 0x0000000107007824 */ /* 0x041fe200078e0a10 */
[----:B------:R-:W-:-:S04]  /*6370*/  @P0 IADD3 R9, P1, R7, R4, RZ ;  /* 0x0000000407090210 */ /* 0x000fc80007f3e0ff */
[----:B------:R-:W0:Y:S01]  /*6380*/  LDS R2, [R0.X4+0x410] ;  /* 0x0004100000027984 */ /* 0x000e220000004800 */
[----:B------:R-:W-:Y:S02]  /*6390*/  @P0 LEA.HI.X.SX32 R10, R7, R5, 0x1, P1 ;  /* 0x00000005070a0211 */ /* 0x000fe400008f0eff */
[C---:B------:R-:W-:Y:S02]  /*63a0*/  @P0 LEA R8, P1, R9.reuse, c[0x0][0x260], 0x2 ;  /* 0x0000980009080a11 */ /* 0x040fe400078210ff */
[----:B------:R-:W-:Y:S02]  /*63b0*/  LEA R12, R0, 0x410, 0x2 ;  /* 0x00000410000c7811 */ /* 0x000fe400078e10ff */
[----:B------:R-:W-:Y:S02]  /*63c0*/  @P0 LEA.HI.X R9, R9, c[0x0][0x264], R10, 0x2, P1 ;  /* 0x0000990009090a11 */ /* 0x000fe400008f140a */
[----:B------:R-:W-:-:S04]  /*63d0*/  IADD3 R7, R7, 0x40, RZ ;  /* 0x0000004007077810 */ /* 0x000fc80007ffe0ff */
[----:B------:R-:W-:Y:S01]  /*63e0*/  ISETP.GT.AND P1, PT, R7, R25, PT ;  /* 0x000000190700720c */ /* 0x000fe20003f24270 */
[----:B0--3--:R-:W-:-:S05]  /*63f0*/  FMUL.FTZ R13, R2, R11 ;  /* 0x0000000b020d7220 */ /* 0x009fca0000410000 */
[----:B------:R0:W-:Y:S04]  /*6400*/  STS [R12], R13 ;  /* 0x0000000d0c007388 */ /* 0x0001e80000000800 */
[----:B------:R0:W-:Y:S03]  /*6410*/  @P0 STG.E [R8.64], R13 ;  /* 0x0000000d08000986 */ /* 0x0001e6000c101924 */
[----:B------:R-:W-:Y:S05]  /*6420*/  @!P1 BRA `(.L_x_3946) ;  /* 0xffffff3000009947 */ /* 0x000fea000383ffff */
.L_x_3945:
[----:B------:R-:W-:Y:S05]  /*6430*/  BSYNC B0 ;  /* 0x0000000000007941 */ /* 0x000fea0003800000 */
.L_x_3944:
[----:B------:R-:W-:Y:S01]  /*6440*/  SHF.R.S32.HI R0, RZ, 0x1f, R23 ;  /* 0x0000001fff007819 */ /* 0x000fe20000011417 */
[----:B------:R-:W-:Y:S01]  /*6450*/  CS2R R14, SRZ ;  /* 0x00000000000e7805 */ /* 0x000fe2000001ff00 */
[----:B------:R-:W-:Y:S01]  /*6460*/  ISETP.EQ.U32.AND P1, PT, RZ, c[0x0][0x190], PT ;  /* 0x00006400ff007a0c */ /* 0x000fe20003f22070 */
[----:B0-----:R-:W-:Y:S01]  /*6470*/  CS2R R12, SRZ ;  /* 0x00000000000c7805 */ /* 0x001fe2000001ff00 */
[----:B------:R-:W-:-:S04]  /*6480*/  LEA.HI R45, R0, R23, RZ, 0x6 ;  /* 0x00000017002d7211 */ /* 0x000fc800078f30ff */
[----:B------:R-:W-:-:S05]  /*6490*/  LOP3.LUT R2, R45, 0xffffffc0, RZ, 0xc0, !PT ;  /* 0xffffffc02d027812 */ /* 0x000fca00078ec0ff */
[C---:B------:R-:W-:Y:S01]  /*64a0*/  IMAD.IADD R2, R23.reuse, 0x1, -R2 ;  /* 0x0000000117027824 */ /* 0x040fe200078e0a02 */
[----:B------:R-:W-:-:S03]  /*64b0*/  IADD3 R23, R23, 0x3f, RZ ;  /* 0x0000003f17177810 */ /* 0x000fc60007ffe0ff */
[C---:B------:R-:W-:Y:S01]  /*64c0*/  IMAD.SHL.U32 R0, R2.reuse, 0x4, RZ ;  /* 0x0000000402007824 */ /* 0x040fe200078e00ff */
[----:B------:R-:W-:-:S04]  /*64d0*/  ISETP.GT.AND P2, PT, R2, 0x27, PT ;  /* 0x000000270200780c */ /* 0x000fc80003f44270 */
[----:B------:R-:W-:-:S04]  /*64e0*/  ISETP.GT.U32.OR P0, PT, R23, 0x7e, P2 ;  /* 0x0000007e1700780c */ /* 0x000fc80001704470 */
[----:B------:R-:W-:Y:S01]  /*64f0*/  ISETP.EQ.OR.EX P0, PT, RZ, c[0x0][0x194], P0, P1 ;  /* 0x00006500ff007a0c */ /* 0x000fe20000702710 */
[----:B------:R-:W-:-:S12]  /*6500*/  BSSY B0, `(.L_x_3947) ;  /* 0x000018a000007945 */ /* 0x000fd80003800000 */
[----:B------:R-:W-:Y:S02]  /*6510*/  @!P0 IMAD.MOV.U32 R5, RZ, RZ, 0x4 ;  /* 0x00000004ff058424 */ /* 0x000fe400078e00ff */
[----:B------:R-:W-:-:S04]  /*6520*/  @!P0 IMAD R4, R22, 0xa0, R0 ;  /* 0x000000a016048824 */ /* 0x000fc800078e0200 */
[----:B------:R-:W-:Y:S01]  /*6530*/  @!P0 IMAD.WIDE R4, R4, R5, c[0x0][0x190] ;  /* 0x0000640004048625 */ /* 0x000fe200078e0205 */
[----:B------:R-:W-:-:S04]  /*6540*/  CS2R R10, SRZ ;  /* 0x00000000000a7805 */ /* 0x000fc8000001ff00 */
[----:B------:R0:W5:Y:S01]  /*6550*/  @!P0 LDG.E.128 R12, [R4.64] ;  /* 0x00000024040c8981 */ /* 0x000162000c1e1d00 */
[----:B------:R-:W-:Y:S01]  /*6560*/  IMAD R21, R19, c[0x0][0x1d4], RZ ;  /* 0x0000750013157a24 */ /* 0x000fe200078e02ff */
[----:B------:R-:W-:Y:S02]  /*6570*/  CS2R R8, SRZ ;  /* 0x0000000000087805 */ /* 0x000fe4000001ff00 */
[----:B------:R-:W-:Y:S06]  /*6580*/  BAR.SYNC.DEFER_BLOCKING 0x0 ;  /* 0x0000000000007b1d */ /* 0x000fec0000010000 */
[----:B------:R-:W-:Y:S05]  /*6590*/  @P2 BRA `(.L_x_3948) ;  /* 0x0000180000002947 */ /* 0x000fea0003800000 */
[----:B0-----:R-:W-:Y:S01]  /*65a0*/  SHF.R.S32.HI R45, RZ, 0x6, R45 ;  /* 0x00000006ff2d7819 */ /* 0x001fe2000001142d */
[----:B------:R-:W-:Y:S01]  /*65b0*/  IMAD R24, R6, c[0x0][0x1d4], R0 ;  /* 0x0000750006187a24 */ /* 0x000fe200078e0200 */
[----:B------:R-:W-:Y:S01]  /*65c0*/  IMNMX R54, R25, c[0x0][0x1d4], PT ;  /* 0x0000750019367a17 */ /* 0x000fe20003800200 */
[----:B------:R-:W-:Y:S01]  /*65d0*/  BSSY B1, `(.L_x_3949) ;  /* 0x0000079000017945 */ /* 0x000fe20003800000 */
[----:B------:R-:W-:Y:S01]  /*65e0*/  CS2R R10, SRZ ;  /* 0x00000000000a7805 */ /* 0x000fe2000001ff00 */
[----:B------:R-:W-:Y:S01]  /*65f0*/  IMAD.IADD R20, R16, 0x1, R45 ;  /* 0x0000000110147824 */ /* 0x000fe200078e022d */
[----:B------:R-:W-:Y:S01]  /*6600*/  CS2R R8, SRZ ;  /* 0x0000000000087805 */ /* 0x000fe2000001ff00 */
[----:B------:R-:W-:-:S03]  /*6610*/  SHF.R.S32.HI R26, RZ, 0x1f, R24 ;  /* 0x0000001fff1a7819 */ /* 0x000fc60000011418 */
[----:B------:R-:W-:-:S13]  /*6620*/  ISETP.GE.AND P0, PT, R20, R54, PT ;  /* 0x000000361400720c */ /* 0x000fda0003f06270 */
[----:B------:R-:W-:Y:S05]  /*6630*/  @P0 BRA `(.L_x_3950) ;  /* 0x0000072000000947 */ /* 0x000fea0003800000 */
[----:B------:R-:W-:Y:S01]  /*6640*/  LOP3.LUT R5, RZ, R45, RZ, 0x33, !PT ;  /* 0x0000002dff057212 */ /* 0x000fe200078e33ff */
[----:B------:R-:W-:Y:S01]  /*6650*/  BSSY B2, `(.L_x_3951) ;  /* 0x0000027000027945 */ /* 0x000fe20003800000 */
[----:B------:R-:W-:Y:S01]  /*6660*/  LOP3.LUT R4, RZ, R54, RZ, 0x33, !PT ;  /* 0x00000036ff047212 */ /* 0x000fe200078e33ff */
[----:B------:R-:W-:Y:S01]  /*6670*/  IMAD.MOV.U32 R49, RZ, RZ, R20 ;  /* 0x000000ffff317224 */ /* 0x000fe200078e0014 */
[----:B------:R-:W-:Y:S01]  /*6680*/  IADD3 R7, -R16, -0x2, -R45 ;  /* 0xfffffffe10077810 */ /* 0x000fe20007ffe92d */
[----:B------:R-:W-:Y:S01]  /*6690*/  CS2R R8, SRZ ;  /* 0x0000000000087805 */ /* 0x000fe2000001ff00 */
[----:B------:R-:W-:Y:S01]  /*66a0*/  IADD3 R5, -R4, R5, -R16 ;  /* 0x0000000504057210 */ /* 0x000fe20007ffe910 */
[----:B------:R-:W-:Y:S02]  /*66b0*/  CS2R R10, SRZ ;  /* 0x00000000000a7805 */ /* 0x000fe4000001ff00 */
[----:B------:R-:W-:Y:S01]  /*66c0*/  IMAD.IADD R7, R7, 0x1, -R4 ;  /* 0x0000000107077824 */ /* 0x000fe200078e0a04 */
[----:B------:R-:W-:-:S04]  /*66d0*/  LOP3.LUT P0, R5, R5, 0x3, RZ, 0xc0, !PT ;  /* 0x0000000305057812 */ /* 0x000fc8000780c0ff */
[----:B------:R-:W-:-:S09]  /*66e0*/  ISETP.GE.U32.AND P1, PT, R7, 0x3, PT ;  /* 0x000000030700780c */ /* 0x000fd20003f26070 */
[----:B------:R-:W-:Y:S05]  /*66f0*/  @!P0 BRA `(.L_x_3952) ;  /* 0x000001c000008947 */ /* 0x000fea0003800000 */
[----:B------:R-:W-:Y:S02]  /*6700*/  IMAD.MOV.U32 R28, RZ, RZ, R5 ;  /* 0x000000ffff1c7224 */ /* 0x000fe400078e0005 */
[----:B--2---:R-:W-:Y:S02]  /*6710*/  IMAD R37, R29, c[0x0][0x1d4], RZ ;  /* 0x000075001d257a24 */ /* 0x004fe400078e02ff */
[----:B------:R-:W-:Y:S02]  /*6720*/  IMAD.MOV.U32 R49, RZ, RZ, R20 ;  /* 0x000000ffff317224 */ /* 0x000fe400078e0014 */
[----:B------:R-:W-:-:S03]  /*6730*/  IMAD.MOV.U32 R8, RZ, RZ, RZ ;  /* 0x000000ffff087224 */ /* 0x000fc600078e00ff */
.L_x_3953:
[----:B------:R-:W-:Y:S02]  /*6740*/  SHF.R.S32.HI R4, RZ, 0x1f, R49 ;  /* 0x0000001fff047819 */ /* 0x000fe40000011431 */
[----:B------:R-:W-:-:S04]  /*6750*/  IADD3 R5, P0, R37, R49, RZ ;  /* 0x0000003125057210 */ /* 0x000fc80007f1e0ff */
[----:B------:R-:W-:Y:S02]  /*6760*/  LEA.HI.X.SX32 R6, R37, R4, 0x1, P0 ;  /* 0x0000000425067211 */ /* 0x000fe400000f0eff */
[----:B------:R-:W-:-:S04]  /*6770*/  LEA R4, P0, R5, c[0x0][0x1a8], 0x2 ;  /* 0x00006a0005047a11 */ /* 0x000fc800078010ff */
[----:B------:R-:W-:-:S05]  /*6780*/  LEA.HI.X R5, R5, c[0x0][0x1ac], R6, 0x2, P0 ;  /* 0x00006b0005057a11 */ /* 0x000fca00000f1406 */
[----:B------:R-:W2:Y:S01]  /*6790*/  LDG.E R4, [R4.64] ;  /* 0x0000002404047981 */ /* 0x000ea2000c1e1900 */
[----:B------:R-:W-:-:S06]  /*67a0*/  IMAD.IADD R36, R49, 0x1, -R16 ;  /* 0x0000000131247824 */ /* 0x000fcc00078e0a10 */
[----:B------:R-:W0:Y:S01]  /*67b0*/  LDS R36, [R36.X4+0x410] ;  /* 0x0004100024247984 */ /* 0x000e220000004800 */
[----:B--2---:R-:W-:-:S04]  /*67c0*/  IMAD R6, R4, c[0x0][0x1d8], RZ ;  /* 0x0000760004067a24 */ /* 0x004fc800078e02ff */
[----:B------:R-:W-:-:S04]  /*67d0*/  IMAD R6, R6, c[0x0][0x1d4], R49 ;  /* 0x0000750006067a24 */ /* 0x000fc800078e0231 */
[----:B------:R-:W-:-:S05]  /*67e0*/  IMAD R7, R6, 0xa0, RZ ;  /* 0x000000a006077824 */ /* 0x000fca00078e02ff */
[----:B-1----:R-:W-:-:S04]  /*67f0*/  IADD3 R32, P0, R24, R7, RZ ;  /* 0x0000000718207210 */ /* 0x002fc80007f1e0ff */
[----:B------:R-:W-:Y:S02]  /*6800*/  LEA.HI.X.SX32 R7, R7, R26, 0x1, P0 ;  /* 0x0000001a07077211 */ /* 0x000fe400000f0eff */
[----:B------:R-:W-:-:S04]  /*6810*/  LEA R6, P0, R32, c[0x0][0x1a0], 0x2 ;  /* 0x0000680020067a11 */ /* 0x000fc800078010ff */
[----:B------:R-:W-:-:S05]  /*6820*/  LEA.HI.X R7, R32, c[0x0][0x1a4], R7, 0x2, P0 ;  /* 0x0000690020077a11 */ /* 0x000fca00000f1407 */
[----:B------:R-:W0:Y:S01]  /*6830*/  LDG.E.128 R32, [R6.64] ;  /* 0x0000002406207981 */ /* 0x000e22000c1e1d00 */
[----:B------:R-:W-:Y:S02]  /*6840*/  IADD3 R28, R28, -0x1, RZ ;  /* 0xffffffff1c1c7810 */ /* 0x000fe40007ffe0ff */
[----:B------:R-:W-:Y:S02]  /*6850*/  IADD3 R49, R49, 0x1, RZ ;  /* 0x0000000131317810 */ /* 0x000fe40007ffe0ff */
[----:B------:R-:W-:Y:S01]  /*6860*/  ISETP.NE.AND P0, PT, R28, RZ, PT ;  /* 0x000000ff1c00720c */ /* 0x000fe20003f05270 */
[-C--:B0-----:R-:W-:Y:S02]  /*6870*/  FFMA.FTZ R8, R32, R36.reuse, R8 ;  /* 0x0000002420087223 */ /* 0x081fe40000010008 */
[-C--:B------:R-:W-:Y:S02]  /*6880*/  FFMA.FTZ R9, R33, R36.reuse, R9 ;  /* 0x0000002421097223 */ /* 0x080fe40000010009 */
[----:B------:R-:W-:-:S02]  /*6890*/  FFMA.FTZ R10, R34, R36, R10 ;  /* 0x00000024220a7223 */ /* 0x000fc4000001000a */
[----:B------:R-:W-:-:S06]  /*68a0*/  FFMA.FTZ R11, R35, R36, R11 ;  /* 0x00000024230b7223 */ /* 0x000fcc000001000b */
[----:B------:R-:W-:Y:S05]  /*68b0*/  @P0 BRA `(.L_x_3953) ;  /* 0xfffffe8000000947 */ /* 0x000fea000383ffff */
.L_x_3952:
[----:B------:R-:W-:Y:S05]  /*68c0*/  BSYNC B2 ;  /* 0x0000000000027941 */ /* 0x000fea0003800000 */
.L_x_3951:
        /* <DEDUP_REMOVED lines=14> */
.L_x_3954:
[----:B------:R-:W-:Y:S01]  /*69b0*/  IMAD.MOV.U32 R47, RZ, RZ, R55 ;  /* 0x000000ffff2f7224 */ /* 0x000fe200078e0037 */
[----:B------:R-:W0:Y:S04]  /*69c0*/  LDS R48, [R44+-0x8] ;  /* 0xfffff8002c307984 */ /* 0x000e280000000800 */
[----:B------:R-:W3:Y:S04]  /*69d0*/  LDG.E R4, [R46.64] ;  /* 0x000000242e047981 */ /* 0x000ee8000c1e1900 */
[----:B------:R-:W4:Y:S04]  /*69e0*/  LDG.E R6, [R46.64+0x4] ;  /* 0x000004242e067981 */ /* 0x000f28000c1e1900 */
[----:B--2---:R-:W2:Y:S04]  /*69f0*/  LDG.E R7, [R46.64+0x8] ;  /* 0x000008242e077981 */ /* 0x004ea8000c1e1900 */
[----:B-1----:R-:W2:Y:S04]  /*6a00*/  LDG.E R32, [R46.64+0xc] ;  /* 0x00000c242e207981 */ /* 0x002ea8000c1e1900 */
[----:B------:R-:W1:Y:S04]  /*6a10*/  LDS R50, [R44+-0x4] ;  /* 0xfffffc002c327984 */ /* 0x000e680000000800 */
[----:B------:R-:W0:Y:S04]  /*6a20*/  LDS R52, [R44] ;  /* 0x000000002c347984 */ /* 0x000e280000000800 */
[----:B------:R0:W0:Y:S01]  /*6a30*/  LDS R53, [R44+0x4] ;  /* 0x000004002c357984 */ /* 0x0000220000000800 */
[----:B---3--:R-:W-:-:S02]  /*6a40*/  IMAD R5, R28, R4, R51 ;  /* 0x000000041c057224 */ /* 0x008fc400078e0233 */
[----:B----4-:R-:W-:-:S03]  /*6a50*/  IMAD R6, R28, R6, R51 ;  /* 0x000000061c067224 */ /* 0x010fc600078e0233 */
[----:B------:R-:W-:Y:S01]  /*6a60*/  IADD3 R33, P0, R24, R5, RZ ;  /* 0x0000000518217210 */ /* 0x000fe20007f1e0ff */
[--C-:B--2---:R-:W-:Y:S01]  /*6a70*/  IMAD R4, R28, R7, R51.reuse ;  /* 0x000000071c047224 */ /* 0x104fe200078e0233 */
[----:B------:R-:W-:Y:S02]  /*6a80*/  IADD3 R7, R6, 0xa0, RZ ;  /* 0x000000a006077810 */ /* 0x000fe40007ffe0ff */
[----:B------:R-:W-:Y:S01]  /*6a90*/  LEA.HI.X.SX32 R34, R5, R26, 0x1, P0 ;  /* 0x0000001a05227211 */ /* 0x000fe200000f0eff */
[----:B------:R-:W-:Y:S01]  /*6aa0*/  IMAD R32, R28, R32, R51 ;  /* 0x000000201c207224 */ /* 0x000fe200078e0233 */
[----:B------:R-:W-:Y:S02]  /*6ab0*/  LEA R40, P0, R33, c[0x0][0x1a0], 0x2 ;  /* 0x0000680021287a11 */ /* 0x000fe400078010ff */
[----:B------:R-:W-:Y:S02]  /*6ac0*/  IADD3 R6, P1, R24, R7, RZ ;  /* 0x0000000718067210 */ /* 0x000fe40007f3e0ff */
[----:B------:R-:W-:-:S02]  /*6ad0*/  IADD3 R5, R4, 0x140, RZ ;  /* 0x0000014004057810 */ /* 0x000fc40007ffe0ff */
[----:B------:R-:W-:Y:S02]  /*6ae0*/  LEA.HI.X R41, R33, c[0x0][0x1a4], R34, 0x2, P0 ;  /* 0x0000690021297a11 */ /* 0x000fe400000f1422 */
[----:B------:R-:W-:Y:S02]  /*6af0*/  IADD3 R35, R32, 0x1e0, RZ ;  /* 0x000001e020237810 */ /* 0x000fe40007ffe0ff */
[----:B------:R-:W-:Y:S02]  /*6b00*/  LEA.HI.X.SX32 R7, R7, R26, 0x1, P1 ;  /* 0x0000001a07077211 */ /* 0x000fe400008f0eff */
[----:B------:R-:W-:Y:S01]  /*6b10*/  LEA R32, P0, R6, c[0x0][0x1a0], 0x2 ;  /* 0x0000680006207a11 */ /* 0x000fe200078010ff */
[----:B------:R-:W2:Y:S01]  /*6b20*/  LDG.E.128 R40, [R40.64] ;  /* 0x0000002428287981 */ /* 0x000ea2000c1e1d00 */
[----:B------:R-:W-:Y:S02]  /*6b30*/  IADD3 R34, P2, R24, R5, RZ ;  /* 0x0000000518227210 */ /* 0x000fe40007f5e0ff */
[----:B------:R-:W-:-:S02]  /*6b40*/  LEA.HI.X R33, R6, c[0x0][0x1a4], R7, 0x2, P0 ;  /* 0x0000690006217a11 */ /* 0x000fc400000f1407 */
[-C--:B------:R-:W-:Y:S02]  /*6b50*/  LEA.HI.X.SX32 R5, R5, R26.reuse, 0x1, P2 ;  /* 0x0000001a05057211 */ /* 0x080fe400010f0eff */
[----:B------:R-:W-:Y:S02]  /*6b60*/  LEA R4, P1, R34, c[0x0][0x1a0], 0x2 ;  /* 0x0000680022047a11 */ /* 0x000fe400078210ff */
[----:B------:R-:W-:Y:S02]  /*6b70*/  IADD3 R6, P0, R24, R35, RZ ;  /* 0x0000002318067210 */ /* 0x000fe40007f1e0ff */
[----:B------:R-:W-:Y:S02]  /*6b80*/  LEA.HI.X R5, R34, c[0x0][0x1a4], R5, 0x2, P1 ;  /* 0x0000690022057a11 */ /* 0x000fe400008f1405 */
[----:B------:R-:W-:Y:S02]  /*6b90*/  LEA.HI.X.SX32 R7, R35, R26, 0x1, P0 ;  /* 0x0000001a23077211 */ /* 0x000fe400000f0eff */
[C---:B------:R-:W-:Y:S01]  /*6ba0*/  LEA R36, P0, R6.reuse, c[0x0][0x1a0], 0x2 ;  /* 0x0000680006247a11 */ /* 0x040fe200078010ff */
[----:B------:R-:W1:Y:S03]  /*6bb0*/  LDG.E.128 R32, [R32.64] ;  /* 0x0000002420207981 */ /* 0x000e66000c1e1d00 */
[----:B------:R-:W-:-:S02]  /*6bc0*/  LEA.HI.X R37, R6, c[0x0][0x1a4], R7, 0x2, P0 ;  /* 0x0000690006257a11 */ /* 0x000fc400000f1407 */
[----:B------:R-:W3:Y:S04]  /*6bd0*/  LDG.E.128 R4, [R4.64] ;  /* 0x0000002404047981 */ /* 0x000ee8000c1e1d00 */
[----:B------:R-:W4:Y:S01]  /*6be0*/  LDG.E.128 R36, [R36.64] ;  /* 0x0000002424247981 */ /* 0x000f22000c1e1d00 */
[----:B------:R-:W-:Y:S02]  /*6bf0*/  IADD3 R46, P0, R46, 0x10, RZ ;  /* 0x000000102e2e7810 */ /* 0x000fe40007f1e0ff */
[----:B------:R-:W-:-:S03]  /*6c00*/  IADD3 R49, R49, 0x4, RZ ;  /* 0x0000000431317810 */ /* 0x000fc60007ffe0ff */
[----:B------:R-:W-:Y:S01]  /*6c10*/  IMAD.X R55, RZ, RZ, R47, P0 ;  /* 0x000000ffff377224 */ /* 0x000fe200000e062f */
[----:B------:R-:W-:Y:S02]  /*6c20*/  ISETP.GE.AND P0, PT, R49, R54, PT ;  /* 0x000000363100720c */ /* 0x000fe40003f06270 */
[----:B0-----:R-:W-:Y:S02]  /*6c30*/  IADD3 R44, R44, 0x10, RZ ;  /* 0x000000102c2c7810 */ /* 0x001fe40007ffe0ff */
[----:B------:R-:W-:Y:S01]  /*6c40*/  IADD3 R51, R51, 0x280, RZ ;  /* 0x0000028033337810 */ /* 0x000fe20007ffe0ff */
[-C--:B--2---:R-:W-:Y:S02]  /*6c50*/  FFMA.FTZ R47, R40, R48.reuse, R8 ;  /* 0x00000030282f7223 */ /* 0x084fe40000010008 */
[-C--:B------:R-:W-:Y:S02]  /*6c60*/  FFMA.FTZ R8, R41, R48.reuse, R9 ;  /* 0x0000003029087223 */ /* 0x080fe40000010009 */
[----:B------:R-:W-:-:S02]  /*6c70*/  FFMA.FTZ R9, R42, R48, R10 ;  /* 0x000000302a097223 */ /* 0x000fc4000001000a */
[----:B------:R-:W-:Y:S02]  /*6c80*/  FFMA.FTZ R48, R43, R48, R11 ;  /* 0x000000302b307223 */ /* 0x000fe4000001000b */
[-C--:B-1----:R-:W-:Y:S02]  /*6c90*/  FFMA.FTZ R47, R32, R50.reuse, R47 ;  /* 0x00000032202f7223 */ /* 0x082fe4000001002f */
[-C--:B------:R-:W-:Y:S02]  /*6ca0*/  FFMA.FTZ R8, R33, R50.reuse, R8 ;  /* 0x0000003221087223 */ /* 0x080fe40000010008 */
[-C--:B------:R-:W-:Y:S02]  /*6cb0*/  FFMA.FTZ R9, R34, R50.reuse, R9 ;  /* 0x0000003222097223 */ /* 0x080fe40000010009 */
[----:B------:R-:W-:Y:S02]  /*6cc0*/  FFMA.FTZ R48, R35, R50, R48 ;  /* 0x0000003223307223 */ /* 0x000fe40000010030 */
[----:B---3--:R-:W-:-:S02]  /*6cd0*/  FFMA.FTZ R47, R4, R52, R47 ;  /* 0x00000034042f7223 */ /* 0x008fc4000001002f */
[-C--:B------:R-:W-:Y:S02]  /*6ce0*/  FFMA.FTZ R4, R5, R52.reuse, R8 ;  /* 0x0000003405047223 */ /* 0x080fe40000010008 */
[-C--:B------:R-:W-:Y:S02]  /*6cf0*/  FFMA.FTZ R5, R6, R52.reuse, R9 ;  /* 0x0000003406057223 */ /* 0x080fe40000010009 */
[----:B------:R-:W-:Y:S02]  /*6d00*/  FFMA.FTZ R48, R7, R52, R48 ;  /* 0x0000003407307223 */ /* 0x000fe40000010030 */
[-C--:B----4-:R-:W-:Y:S02]  /*6d10*/  FFMA.FTZ R8, R36, R53.reuse, R47 ;  /* 0x0000003524087223 */ /* 0x090fe4000001002f */
[-C--:B------:R-:W-:Y:S02]  /*6d20*/  FFMA.FTZ R9, R37, R53.reuse, R4 ;  /* 0x0000003525097223 */ /* 0x080fe40000010004 */
[----:B------:R-:W-:-:S02]  /*6d30*/  FFMA.FTZ R10, R38, R53, R5 ;  /* 0x00000035260a7223 */ /* 0x000fc40000010005 */
[----:B------:R-:W-:Y:S01]  /*6d40*/  FFMA.FTZ R11, R39, R53, R48 ;  /* 0x00000035270b7223 */ /* 0x000fe20000010030 */
[----:B------:R-:W-:Y:S05]  /*6d50*/  @!P0 BRA `(.L_x_3954) ;  /* 0xfffffc5000008947 */ /* 0x000fea000383ffff */
.L_x_3950:
[----:B------:R-:W-:Y:S05]  /*6d60*/  BSYNC B1 ;  /* 0x0000000000017941 */ /* 0x000fea0003800000 */
.L_x_3949:
[----:B------:R-:W-:-:S13]  /*6d70*/  ISETP.GE.AND P0, PT, R20, R25, PT ;  /* 0x000000191400720c */ /* 0x000fda0003f06270 */
[----:B------:R-:W-:Y:S05]  /*6d80*/  @P0 BRA `(.L_x_3948) ;  /* 0x0000101000000947 */ /* 0x000fea0003800000 */
[----:B------:R-:W-:Y:S01]  /*6d90*/  IADD3 R4, -R16, R25, -R45 ;  /* 0x0000001910047210 */ /* 0x000fe20007ffe92d */
[----:B------:R-:W-:Y:S03]  /*6da0*/  BSSY B1, `(.L_x_3955) ;  /* 0x0000039000017945 */ /* 0x000fe60003800000 */
[----:B------:R-:W-:-:S13]  /*6db0*/  LOP3.LUT P0, R4, R4, 0x3, RZ, 0xc0, !PT ;  /* 0x0000000304047812 */ /* 0x000fda000780c0ff */
[----:B------:R-:W-:Y:S05]  /*6dc0*/  @!P0 BRA `(.L_x_3956) ;  /* 0x0000036000008947 */ /* 0x000fea0003800000 */
[----:B------:R-:W-:Y:S01]  /*6dd0*/  IMAD.MOV.U32 R28, RZ, RZ, R4 ;  /* 0x000000ffff1c7224 */ /* 0x000fe200078e0004 */
[----:B-1----:R-:W-:Y:S02]  /*6de0*/  LEA R32, R45, 0x410, 0x2 ;  /* 0x000004102d207811 */ /* 0x002fe400078e10ff */
.L_x_3959:
[----:B------:R-:W-:Y:S01]  /*6df0*/  ISETP.GE.AND P1, PT, R20, c[0x0][0x1d4], PT ;  /* 0x0000750014007a0c */ /* 0x000fe20003f26270 */
[----:B------:R-:W-:Y:S01]  /*6e00*/  BSSY B2, `(.L_x_3957) ;  /* 0x000002f000027945 */ /* 0x000fe20003800000 */
[----:B------:R-:W-:-:S04]  /*6e10*/  IADD3 R28, R28, -0x1, RZ ;  /* 0xffffffff1c1c7810 */ /* 0x000fc80007ffe0ff */
[----:B------:R-:W-:-:S07]  /*6e20*/  ISETP.NE.AND P0, PT, R28, RZ, PT ;  /* 0x000000ff1c00720c */ /* 0x000fce0003f05270 */
        /* <DEDUP_REMOVED lines=37> */
[----:B------:R-:W-:Y:S02]  /*7080*/  LEA.HI.X R7, R33, c[0x0][0x1a4], R34, 0x2, P1 ;  /* 0x0000690021077a11 */ /* 0x000fe400008f1422 */
[----:B------:R-:W0:Y:S04]  /*7090*/  LDS R33, [R32] ;  /* 0x0000000020217984 */ /* 0x000e280000000800 */
[----:B--2---:R-:W0:Y:S02]  /*70a0*/  LDG.E.128 R36, [R6.64] ;  /* 0x0000002406247981 */ /* 0x004e24000c1e1d00 */
[-C--:B0-----:R-:W-:Y:S02]  /*70b0*/  FFMA.FTZ R8, R36, R33.reuse, R8 ;  /* 0x0000002124087223 */ /* 0x081fe40000010008 */
[----:B------:R-:W-:-:S02]  /*70c0*/  FFMA.FTZ R9, R37, R33, R9 ;  /* 0x0000002125097223 */ /* 0x000fc40000010009 */
[-C--:B------:R-:W-:Y:S02]  /*70d0*/  FFMA.FTZ R10, R38, R33.reuse, R10 ;  /* 0x00000021260a7223 */ /* 0x080fe4000001000a */
[----:B------:R-:W-:Y:S02]  /*70e0*/  FFMA.FTZ R11, R39, R33, R11 ;  /* 0x00000021270b7223 */ /* 0x000fe4000001000b */
.L_x_3958:
[----:B------:R-:W-:Y:S05]  /*70f0*/  BSYNC B2 ;  /* 0x0000000000027941 */ /* 0x000fea0003800000 */
.L_x_3957:
[----:B------:R-:W-:Y:S02]  /*7100*/  IADD3 R20, R20, 0x1, RZ ;  /* 0x0000000114147810 */ /* 0x000fe40007ffe0ff */
[----:B------:R-:W-:Y:S01]  /*7110*/  IADD3 R32, R32, 0x4, RZ ;  /* 0x0000000420207810 */ /* 0x000fe20007ffe0ff */
[----:B------:R-:W-:Y:S05]  /*7120*/  @P0 BRA `(.L_x_3959) ;  /* 0xfffffcc000000947 */ /* 0x000fea000383ffff */
.L_x_3956:
[----:B------:R-:W-:Y:S05]  /*7130*/  BSYNC B1 ;  /* 0x0000000000017941 */ /* 0x000fea0003800000 */
.L_x_3955:
[----:B------:R-:W-:-:S04]  /*7140*/  LOP3.LUT R4, RZ, R45, RZ, 0x33, !PT ;  /* 0x0000002dff047212 */ /* 0x000fc800078e33ff */
[----:B------:R-:W-:-:S04]  /*7150*/  IADD3 R4, -R16, R25, R4 ;  /* 0x0000001910047210 */ /* 0x000fc80007ffe104 */
[----:B------:R-:W-:-:S13]  /*7160*/  ISETP.GE.U32.AND P0, PT, R4, 0x3, PT ;  /* 0x000000030400780c */ /* 0x000fda0003f06070 */
[----:B------:R-:W-:Y:S05]  /*7170*/  @!P0 BRA `(.L_x_3948) ;  /* 0x00000c2000008947 */ /* 0x000fea0003800000 */
[----:B------:R-:W-:-:S05]  /*7180*/  LEA R5, R20, 0x8, 0x2 ;  /* 0x0000000814057811 */ /* 0x000fca00078e10ff */
[----:B------:R-:W-:-:S05]  /*7190*/  IMAD R5, R16, -0x4, R5 ;  /* 0xfffffffc10057824 */ /* 0x000fca00078e0205 */
[----:B------:R-:W-:Y:S02]  /*71a0*/  IADD3 R4, R5, 0x410, RZ ;  /* 0x0000041005047810 */ /* 0x000fe40007ffe0ff */
.L_x_3968:
[C---:B------:R-:W-:Y:S01]  /*71b0*/  ISETP.GE.AND P3, PT, R20.reuse, c[0x0][0x1d4], PT ;  /* 0x0000750014007a0c */ /* 0x040fe20003f66270 */
[----:B------:R-:W-:Y:S01]  /*71c0*/  BSSY B1, `(.L_x_3960) ;  /* 0x0000032000017945 */ /* 0x000fe20003800000 */
[C---:B--2---:R-:W-:Y:S02]  /*71d0*/  IADD3 R36, R20.reuse, 0x1, RZ ;  /* 0x0000000114247810 */ /* 0x044fe40007ffe0ff */
[C---:B------:R-:W-:Y:S02]  /*71e0*/  IADD3 R37, R20.reuse, 0x2, RZ ;  /* 0x0000000214257810 */ /* 0x040fe40007ffe0ff */
[----:B------:R-:W-:Y:S02]  /*71f0*/  IADD3 R38, R20, 0x3, RZ ;  /* 0x0000000314267810 */ /* 0x000fe40007ffe0ff */
[----:B------:R-:W-:Y:S02]  /*7200*/  ISETP.GE.AND P2, PT, R36, c[0x0][0x1d4], PT ;  /* 0x0000750024007a0c */ /* 0x000fe40003f46270 */
[----:B------:R-:W-:-:S02]  /*7210*/  ISETP.GE.AND P0, PT, R37, c[0x0][0x1d4], PT ;  /* 0x0000750025007a0c */ /* 0x000fc40003f06270 */
[----:B------:R-:W-:Y:S01]  /*7220*/  ISETP.GE.AND P1, PT, R38, c[0x0][0x1d4], PT ;  /* 0x0000750026007a0c */ /* 0x000fe20003f26270 */
[----:B------:R-:W-:Y:S07]  /*7230*/  @!P3 BRA `(.L_x_3961) ;  /* 0x000002a00000b947 */ /* 0x000fee0003800000 */
[----:B------:R-:W-:Y:S01]  /*7240*/  IABS R16, c[0x0][0x1d4] ;  /* 0x0000750000107a13 */ /* 0x000fe20000000000 */
[----:B------:R-:W-:Y:S01]  /*7250*/  IMAD.MOV.U32 R6, RZ, RZ, RZ ;  /* 0x000000ffff067224 */ /* 0x000fe200078e00ff */
[----:B-1----:R-:W-:Y:S02]  /*7260*/  IABS R32, R20 ;  /* 0x0000001400207213 */ /* 0x002fe40000000000 */
[----:B------:R-:W0:Y:S01]  /*7270*/  I2F.RP R28, R16 ;  /* 0x00000010001c7306 */ /* 0x000e220000209400 */
[----:B------:R-:W-:Y:S02]  /*7280*/  ISETP.GE.AND P4, PT, R20, RZ, PT ;  /* 0x000000ff1400720c */ /* 0x000fe40003f86270 */
[----:B------:R-:W-:-:S05]  /*7290*/  ISETP.NE.AND P5, PT, RZ, c[0x0][0x1d4], PT ;  /* 0x00007500ff007a0c */ /* 0x000fca0003fa5270 */
[----:B0-----:R-:W0:Y:S02]  /*72a0*/  MUFU.RCP R28, R28 ;  /* 0x0000001c001c7308 */ /* 0x001e240000001000 */
[----:B0-----:R-:W-:-:S06]  /*72b0*/  IADD3 R7, R28, 0xffffffe, RZ ;  /* 0x0ffffffe1c077810 */ /* 0x001fcc0007ffe0ff */
[----:B------:R-:W0:Y:S02]  /*72c0*/  F2I.FTZ.U32.TRUNC.NTZ R7, R7 ;  /* 0x0000000700077305 */ /* 0x000e24000021f000 */
[----:B0-----:R-:W-:-:S04]  /*72d0*/  IMAD.MOV R5, RZ, RZ, -R7 ;  /* 0x000000ffff057224 */ /* 0x001fc800078e0a07 */
[----:B------:R-:W-:-:S04]  /*72e0*/  IMAD R5, R5, R16, RZ ;  /* 0x0000001005057224 */ /* 0x000fc800078e02ff */
        /* <DEDUP_REMOVED lines=31> */
.L_x_3961:
[----:B------:R-:W-:Y:S05]  /*74e0*/  BSYNC B1 ;  /* 0x0000000000017941 */ /* 0x000fea0003800000 */
.L_x_3960:
[----:B------:R-:W-:Y:S01]  /*74f0*/  BSSY B1, `(.L_x_3962) ;  /* 0x000002c000017945 */ /* 0x000fe20003800000 */
[----:B------:R-:W-:Y:S05]  /*7500*/  @!P2 BRA `(.L_x_3963) ;  /* 0x000002a00000a947 */ /* 0x000fea0003800000 */
        /* <DEDUP_REMOVED lines=42> */
.L_x_3963:
[----:B------:R-:W-:Y:S05]  /*77b0*/  BSYNC B1 ;  /* 0x0000000000017941 */ /* 0x000fea0003800000 */
.L_x_3962:
        /* <DEDUP_REMOVED lines=44> */
.L_x_3965:
[----:B------:R-:W-:Y:S05]  /*7a80*/  BSYNC B1 ;  /* 0x0000000000017941 */ /* 0x000fea0003800000 */
.L_x_3964:
        /* <DEDUP_REMOVED lines=44> */
.L_x_3967:
[----:B------:R-:W-:Y:S05]  /*7d50*/  BSYNC B1 ;  /* 0x0000000000017941 */ /* 0x000fea0003800000 */
.L_x_3966:
[----:B------:R-:W-:Y:S02]  /*7d60*/  IADD3 R20, R20, 0x4, RZ ;  /* 0x0000000414147810 */ /* 0x000fe40007ffe0ff */
[----:B------:R-:W-:Y:S02]  /*7d70*/  IADD3 R4, R4, 0x10, RZ ;  /* 0x0000001004047810 */ /* 0x000fe40007ffe0ff */
[----:B------:R-:W-:-:S13]  /*7d80*/  ISETP.GE.AND P0, PT, R20, R25, PT ;  /* 0x000000191400720c */ /* 0x000fda0003f06270 */
[----:B------:R-:W-:Y:S05]  /*7d90*/  @!P0 BRA `(.L_x_3968) ;  /* 0xfffff41000008947 */ /* 0x000fea000383ffff */
.L_x_3948:
[----:B0-----:R-:W-:Y:S05]  /*7da0*/  BSYNC B0 ;  /* 0x0000000000007941 */ /* 0x001fea0003800000 */
.L_x_3947:
[----:B------:R-:W-:Y:S01]  /*7db0*/  ISETP.GE.AND P0, PT, R2, 0x28, PT ;  /* 0x000000280200780c */ /* 0x000fe20003f06270 */
[----:B------:R-:W-:Y:S03]  /*7dc0*/  BSSY B0, `(.L_x_3969) ;  /* 0x0000035000007945 */ /* 0x000fe60003800000 */
[----:B------:R-:W-:-:S13]  /*7dd0*/  ISETP.LT.U32.AND P0, PT, R23, 0x7f, !P0 ;  /* 0x0000007f1700780c */ /* 0x000fda0004701070 */
[----:B------:R-:W-:Y:S05]  /*7de0*/  @!P0 BRA `(.L_x_3970) ;  /* 0x0000032000008947 */ /* 0x000fea0003800000 */
[----:B------:R-:W-:Y:S01]  /*7df0*/  IMAD.MOV.U32 R2, RZ, RZ, c[0x0][0x258] ;  /* 0x00009600ff027624 */ /* 0x000fe200078e00ff */
[----:B------:R-:W0:Y:S01]  /*7e00*/  LDS R3, [R3] ;  /* 0x0000000003037984 */ /* 0x000e220000000800 */
[----:B------:R-:W-:-:S03]  /*7e10*/  IMAD.IADD R4, R17, 0x1, R0 ;  /* 0x0000000111047824 */ /* 0x000fc600078e0200 */
[----:B------:R-:W-:-:S13]  /*7e20*/  ISETP.NE.AND P3, PT, R2, 0x2, PT ;  /* 0x000000020200780c */ /* 0x000fda0003f65270 */
[C---:B------:R-:W-:Y:S01]  /*7e30*/  @!P3 IADD3 R16, P1, R4.reuse, c[0x0][0x188], RZ ;  /* 0x000062000410ba10 */ /* 0x040fe20007f3e0ff */
[----:B------:R-:W3:Y:S03]  /*7e40*/  @!P3 LDG.E R31, [R30.64+0x4] ;  /* 0x000004241e1fb981 */ /* 0x000ee6000c1e1900 */
[----:B------:R-:W-:Y:S02]  /*7e50*/  @!P3 LEA.HI.X.SX32 R17, R4, c[0x0][0x18c], 0x1, P1 ;  /* 0x000063000411ba11 */ /* 0x000fe400008f0eff */
[----:B------:R-:W-:-:S03]  /*7e60*/  ISETP.NE.U32.AND P1, PT, RZ, c[0x0][0x240], PT ;  /* 0x00009000ff007a0c */ /* 0x000fc60003f25070 */
[----:B------:R-:W4:Y:S01]  /*7e70*/  @!P3 LDG.E R16, [R16.64] ;  /* 0x000000241010b981 */ /* 0x000f22000c1e1900 */
[----:B------:R-:W-:Y:S01]  /*7e80*/  ISETP.NE.AND.EX P1, PT, RZ, c[0x0][0x244], PT, P1 ;  /* 0x00009100ff007a0c */ /* 0x000fe20003f25310 */
[----:B------:R-:W-:-:S04]  /*7e90*/  @P3 IMAD.MOV.U32 R5, RZ, RZ, 0x4 ;  /* 0x00000004ff053424 */ /* 0x000fc800078e00ff */
[----:B------:R-:W-:-:S08]  /*7ea0*/  @P3 IMAD.WIDE R4, R4, R5, c[0x0][0x188] ;  /* 0x0000620004043625 */ /* 0x000fd000078e0205 */
[----:B------:R-:W-:Y:S02]  /*7eb0*/  @P1 IMAD R27, R27, c[0x0][0x1d8], R22 ;  /* 0x000076001b1b1a24 */ /* 0x000fe400078e0216 */
[----:B------:R-:W-:Y:S02]  /*7ec0*/  @P1 IMAD.MOV.U32 R7, RZ, RZ, 0x4 ;  /* 0x00000004ff071424 */ /* 0x000fe400078e00ff */
[----:B------:R-:W-:Y:S02]  /*7ed0*/  @P1 IMAD R6, R27, 0xa0, R0 ;  /* 0x000000a01b061824 */ /* 0x000fe400078e0200 */
[----:B------:R2:W3:Y:S02]  /*7ee0*/  @P3 LDG.E.128 R24, [R4.64] ;  /* 0x0000002404183981 */ /* 0x0004e4000c1e1d00 */
[----:B------:R-:W-:-:S05]  /*7ef0*/  @P1 IMAD.WIDE R6, R6, R7, c[0x0][0x238] ;  /* 0x00008e0006061625 */ /* 0x000fca00078e0207 */
[----:B-1----:R-:W3:Y:S01]  /*7f00*/  @P1 LDG.E.128 R32, [R6.64] ;  /* 0x0000002406201981 */ /* 0x002ee2000c1e1d00 */
[----:B------:R-:W-:Y:S02]  /*7f10*/  IMAD R21, R21, 0xa0, R0 ;  /* 0x000000a015157824 */ /* 0x000fe400078e0200 */
[----:B------:R-:W-:-:S03]  /*7f20*/  IMAD R18, R18, 0xa0, RZ ;  /* 0x000000a012127824 */ /* 0x000fc600078e02ff */
[----:B--2---:R-:W-:Y:S02]  /*7f30*/  SHF.R.S32.HI R5, RZ, 0x1f, R21 ;  /* 0x0000001fff057819 */ /* 0x004fe40000011415 */
[----:B------:R-:W-:-:S04]  /*7f40*/  IADD3 R21, P2, R18, R21, RZ ;  /* 0x0000001512157210 */ /* 0x000fc80007f5e0ff */
[----:B------:R-:W-:Y:S02]  /*7f50*/  LEA.HI.X.SX32 R18, R18, R5, 0x1, P2 ;  /* 0x0000000512127211 */ /* 0x000fe400010f0eff */
[----:B------:R-:W-:-:S04]  /*7f60*/  LEA R4, P2, R21, c[0x0][0x1a0], 0x2 ;  /* 0x0000680015047a11 */ /* 0x000fc800078410ff */
[----:B------:R-:W-:Y:S02]  /*7f70*/  LEA.HI.X R5, R21, c[0x0][0x1a4], R18, 0x2, P2 ;  /* 0x0000690015057a11 */ /* 0x000fe400010f1412 */
[----:B----4-:R-:W-:Y:S02]  /*7f80*/  @!P3 PRMT R2, R16, 0x9910, RZ ;  /* 0x000099101002b816 */ /* 0x010fe400000000ff */
        /* <DEDUP_REMOVED lines=10> */
[----:B-----5:R-:W-:Y:S02]  /*8030*/  FADD.FTZ R12, R24, R12 ;  /* 0x0000000c180c7221 */ /* 0x020fe40000010000 */
[----:B------:R-:W-:Y:S02]  /*8040*/  FADD.FTZ R14, R26, R14 ;  /* 0x0000000e1a0e7221 */ /* 0x000fe40000010000 */
[----:B----4-:R-:W-:Y:S02]  /*8050*/  @!P3 FMUL.FTZ R25, R2, R31 ;  /* 0x0000001f0219b220 */ /* 0x010fe40000410000 */
        /* <DEDUP_REMOVED lines=11> */
.L_x_3970:
[----:B------:R-:W-:Y:S05]  /*8110*/  BSYNC B0 ;  /* 0x0000000000007941 */ /* 0x000fea0003800000 */
.L_x_3969:
        /* <DEDUP_REMOVED lines=18> */
[----:B------:R-:W3:Y:S08]  /*8240*/  F2I.S8.NTZ R9, R9 ;  /* 0x0000000900097305 */ /* 0x000ef00000202100 */
[----:B------:R-:W4:Y:S01]  /*8250*/  F2I.S8.NTZ R10, R10 ;  /* 0x0000000a000a7305 */ /* 0x000f220000202100 */
[----:B01----:R-:W-:-:S04]  /*8260*/  PRMT R4, R8, 0x8880, RZ ;  /* 0x0000888008047816 */ /* 0x003fc800000000ff */
[----:B------:R-:W-:-:S03]  /*8270*/  PRMT R2, R4, 0x7710, RZ ;  /* 0x0000771004027816 */ /* 0x000fc600000000ff */
[----:B------:R-:W0:Y:S01]  /*8280*/  F2I.S8.NTZ R11, R11 ;  /* 0x0000000b000b7305 */ /* 0x000e220000202100 */
[----:B---3--:R-:W-:Y:S02]  /*8290*/  PRMT R5, R9, 0x8880, RZ ;  /* 0x0000888009057816 */ /* 0x008fe400000000ff */
[----:B------:R-:W-:Y:S02]  /*82a0*/  LOP3.LUT R2, R2, 0xff, RZ, 0xc0, !PT ;  /* 0x000000ff02027812 */ /* 0x000fe400078ec0ff */
[----:B------:R-:W-:Y:S02]  /*82b0*/  PRMT R3, R5, 0x7710, RZ ;  /* 0x0000771005037816 */ /* 0x000fe400000000ff */
[----:B----4-:R-:W-:Y:S02]  /*82c0*/  PRMT R4, R10, 0x8880, RZ ;  /* 0x000088800a047816 */ /* 0x010fe400000000ff */
        /* <DEDUP_REMOVED lines=10> */
.L_x_3931:
[----:B------:R-:W-:Y:S01]  /*8370*/  IMAD.MOV.U32 R84, RZ, RZ, R151 ;  /* 0x000000ffff547224 */ /* 0x000fe200078e0097 */
[----:B------:R-:W-:Y:S01]  /*8380*/  MOV R82, 0x83d0 ;  /* 0x000083d000527802 */ /* 0x000fe20000000f00 */
[----:B------:R-:W-:Y:S02]  /*8390*/  IMAD.MOV.U32 R85, RZ, RZ, 0x2 ;  /* 0x00000002ff557424 */ /* 0x000fe400078e00ff */
[----:B------:R-:W-:Y:S02]  /*83a0*/  IMAD.MOV.U32 R86, RZ, RZ, 0x1f ;  /* 0x0000001fff567424 */ /* 0x000fe400078e00ff */
[----:B------:R-:W-:Y:S02]  /*83b0*/  IMAD.MOV.U32 R87, RZ, RZ, -0x1 ;  /* 0xffffffffff577424 */ /* 0x000fe400078e00ff */
[----:B-----5:R-:W-:Y:S05]  /*83c0*/  CALL.REL.NOINC `($__internal_17_$__cuda_sm70_shflsync_bfly_p) ;  /* 0x0000021000007944 */ /* 0x020fea0003c00000 */
[----:B-1----:R-:W-:Y:S01]  /*83d0*/  IMAD.MOV.U32 R82, RZ, RZ, R84 ;  /* 0x000000ffff527224 */ /* 0x002fe200078e0054 */
[----:B0-----:R-:W-:Y:S05]  /*83e0*/  BRA `(.L_x_3971) ;  /* 0xffffd78000007947 */ /* 0x001fea000383ffff */
.L_x_3932:
[----:B------:R-:W-:Y:S01]  /*83f0*/  IMAD.MOV.U32 R84, RZ, RZ, R151 ;  /* 0x000000ffff547224 */ /* 0x000fe200078e0097 */
[----:B------:R-:W-:Y:S01]  /*8400*/  MOV R82, 0x8450 ;  /* 0x0000845000527802 */ /* 0x000fe20000000f00 */
[----:B------:R-:W-:-:S02]  /*8410*/  IMAD.MOV.U32 R85, RZ, RZ, 0x1 ;  /* 0x00000001ff557424 */ /* 0x000fc400078e00ff */
[----:B------:R-:W-:Y:S02]  /*8420*/  IMAD.MOV.U32 R86, RZ, RZ, 0x1f ;  /* 0x0000001fff567424 */ /* 0x000fe400078e00ff */
[----:B------:R-:W-:Y:S02]  /*8430*/  IMAD.MOV.U32 R87, RZ, RZ, -0x1 ;  /* 0xffffffffff577424 */ /* 0x000fe400078e00ff */
[----:B-----5:R-:W-:Y:S05]  /*8440*/  CALL.REL.NOINC `($__internal_17_$__cuda_sm70_shflsync_bfly_p) ;  /* 0x0000019000007944 */ /* 0x020fea0003c00000 */
[----:B-1----:R-:W-:Y:S01]  /*8450*/  IMAD.MOV.U32 R82, RZ, RZ, R84 ;  /* 0x000000ffff527224 */ /* 0x002fe200078e0054 */
[----:B0-----:R-:W-:Y:S05]  /*8460*/  BRA `(.L_x_3972) ;  /* 0xffffd73000007947 */ /* 0x001fea000383ffff */
.L_x_3936:
[----:B------:R-:W-:Y:S01]  /*8470*/  IMAD.MOV.U32 R84, RZ, RZ, R4 ;  /* 0x000000ffff547224 */ /* 0x000fe200078e0004 */
[----:B------:R-:W-:Y:S01]  /*8480*/  MOV R82, 0x84d0 ;  /* 0x000084d000527802 */ /* 0x000fe20000000f00 */
[----:B------:R-:W-:Y:S02]  /*8490*/  IMAD.MOV.U32 R85, RZ, RZ, 0x10 ;  /* 0x00000010ff557424 */ /* 0x000fe400078e00ff */
[----:B------:R-:W-:Y:S02]  /*84a0*/  IMAD.MOV.U32 R86, RZ, RZ, 0x1f ;  /* 0x0000001fff567424 */ /* 0x000fe400078e00ff */
[----:B------:R-:W-:Y:S02]  /*84b0*/  IMAD.MOV.U32 R87, RZ, RZ, -0x1 ;  /* 0xffffffffff577424 */ /* 0x000fe400078e00ff */
[----:B-12---:R-:W-:Y:S05]  /*84c0*/  CALL.REL.NOINC `($__internal_17_$__cuda_sm70_shflsync_bfly_p) ;  /* 0x0000011000007944 */ /* 0x006fea0003c00000 */
[----:B-1----:R-:W-:Y:S01]  /*84d0*/  IMAD.MOV.U32 R5, RZ, RZ, R84 ;  /* 0x000000ffff057224 */ /* 0x002fe200078e0054 */
[----:B0-----:R-:W-:Y:S05]  /*84e0*/  BRA `(.L_x_3973) ;  /* 0xffffd8e000007947 */ /* 0x001fea000383ffff */
.L_x_3937:
[----:B------:R-:W-:Y:S01]  /*84f0*/  IMAD.MOV.U32 R84, RZ, RZ, R7 ;  /* 0x000000ffff547224 */ /* 0x000fe200078e0007 */
[----:B------:R-:W-:Y:S01]  /*8500*/  MOV R82, 0x8550 ;  /* 0x0000855000527802 */ /* 0x000fe20000000f00 */
[----:B------:R-:W-:-:S02]  /*8510*/  IMAD.MOV.U32 R85, RZ, RZ, 0x8 ;  /* 0x00000008ff557424 */ /* 0x000fc400078e00ff */
[----:B------:R-:W-:Y:S02]  /*8520*/  IMAD.MOV.U32 R86, RZ, RZ, 0x1f ;  /* 0x0000001fff567424 */ /* 0x000fe400078e00ff */
[----:B------:R-:W-:Y:S02]  /*8530*/  IMAD.MOV.U32 R87, RZ, RZ, -0x1 ;  /* 0xffffffffff577424 */ /* 0x000fe400078e00ff */
[----:B012---:R-:W-:Y:S05]  /*8540*/  CALL.REL.NOINC `($__internal_17_$__cuda_sm70_shflsync_bfly_p) ;  /* 0x0000009000007944 */ /* 0x007fea0003c00000 */
[----:B-1----:R-:W-:Y:S01]  /*8550*/  FMNMX.FTZ R0, R7, R84, !PT ;  /* 0x0000005407007209 */ /* 0x002fe20007810000 */
[----:B0-----:R-:W-:Y:S01]  /*8560*/  IMAD.MOV.U32 R85, RZ, RZ, 0x4 ;  /* 0x00000004ff557424 */ /* 0x001fe200078e00ff */
[----:B------:R-:W-:Y:S01]  /*8570*/  MOV R82, 0x85c0 ;  /* 0x000085c000527802 */ /* 0x000fe20000000f00 */
[----:B------:R-:W-:Y:S02]  /*8580*/  IMAD.MOV.U32 R86, RZ, RZ, 0x1f ;  /* 0x0000001fff567424 */ /* 0x000fe400078e00ff */
[----:B------:R-:W-:Y:S02]  /*8590*/  IMAD.MOV.U32 R87, RZ, RZ, -0x1 ;  /* 0xffffffffff577424 */ /* 0x000fe400078e00ff */
[----:B------:R-:W-:Y:S02]  /*85a0*/  IMAD.MOV.U32 R84, RZ, RZ, R0 ;  /* 0x000000ffff547224 */ /* 0x000fe400078e0000 */
[----:B------:R-:W-:Y:S05]  /*85b0*/  CALL.REL.NOINC `($__internal_17_$__cuda_sm70_shflsync_bfly_p) ;  /* 0x0000002000007944 */ /* 0x000fea0003c00000 */
[----:B-1----:R-:W-:Y:S01]  /*85c0*/  IMAD.MOV.U32 R5, RZ, RZ, R84 ;  /* 0x000000ffff057224 */ /* 0x002fe200078e0054 */
[----:B0-----:R-:W-:Y:S05]  /*85d0*/  BRA `(.L_x_3974) ;  /* 0xffffd84000007947 */ /* 0x001fea000383ffff */
        .weak           $__internal_17_$__cuda_sm70_shflsync_bfly_p
        .type           $__internal_17_$__cuda_sm70_shflsync_bfly_p,@function
        .size           $__internal_17_$__cuda_sm70_shflsync_bfly_p,(.L_x_4323 - $__internal_17_$__cuda_sm70_shflsync_bfly_p)
$__internal_17_$__cuda_sm70_shflsync_bfly_p:
[----:B------:R-:W-:Y:S01]  /*85e0*/  IMAD.MOV.U32 R83, RZ, RZ, 0x0 ;  /* 0x00000000ff537424 */ /* 0x000fe200078e00ff */
[----:B------:R-:W-:Y:S04]  /*85f0*/  WARPSYNC R87 ;  /* 0x0000005700007348 */ /* 0x000fe80003800000 */
[----:B------:R0:W1:Y:S01]  /*8600*/  SHFL.BFLY PT, R84, R84, R85, R86 ;  /* 0x0c00005554547389 */ /* 0x00006200000e0056 */
[----:B------:R-:W-:Y:S05]  /*8610*/  RET.REL.NODEC R82 `(_ZN4mmha33masked_multihead_attention_kernelIfLi160ELi256ELi4ELi64ELi64ELb0ELb1EEEv26Multihead_attention_paramsIT_XT5_EE) ;  /* 0xffff79e052007950 */ /* 0x000fea0003c3ffff */
.L_x_3975:
        /* <DEDUP_REMOVED lines=14> */
.L_x_4323:


//--------------------- .text._ZN4mmha33masked_multihead_attention_kernelIfLi160ELi256ELi1ELi64ELi256ELb0ELb0EEEv26Multihead_attention_paramsIT_XT5_EE --------------------------
	.section	.text._ZN4mmha33masked_multihead_attention_kernelIfLi160ELi256ELi1ELi64ELi256ELb0ELb0EEEv26Multihead_attention_paramsIT_XT5_EE,"ax",@progbits
	.sectioninfo	@"SHI_REGISTERS=255"
	.align	128
        .global         _ZN4mmha33masked_multihead_attention_kernelIfLi160ELi256ELi1ELi64ELi256ELb0ELb0EEEv26Multihead_attention_paramsIT_XT5_EE
        .type           _ZN4mmha33masked_multihead_attention_kernelIfLi160ELi256ELi1ELi64ELi256ELb0ELb0EEEv26Multihead_attention_paramsIT_XT5_EE,@function
        .size           _ZN4mmha33masked_multihead_attention_kernelIfLi160ELi256ELi1ELi64ELi256ELb0ELb0EEEv26Multihead_attention_paramsIT_XT5_EE,(.L_x_4347 - _ZN4mmha33masked_multihead_attention_kernelIfLi160ELi256ELi1ELi64ELi256ELb0ELb0EEEv26Multihead_attention_paramsIT_XT5_EE)
        .other          _ZN4mmha33masked_multihead_attention_kernelIfLi160ELi256ELi1ELi64ELi256ELb0ELb0EEEv26Multihead_attention_paramsIT_XT5_EE,@"STO_CUDA_ENTRY STV_DEFAULT"
_ZN4mmha33masked_multihead_attention_kernelIfLi160ELi256ELi1ELi64ELi256ELb0ELb0EEEv26Multihead_attention_paramsIT_XT5_EE:
.text._ZN4mmha33masked_multihead_attention_kernelIfLi160ELi256ELi1ELi64ELi256ELb0ELb0EEEv26Multihead_attention_paramsIT_XT5_EE:
        /* <DEDUP_REMOVED lines=15> */
.L_x_3976:
        /* <DEDUP_REMOVED lines=45> */
[----:B-1----:R-:W-:Y:S01]  /*03c0*/  MOV R2, UR4 ;  /* 0x0000000400027c02 */ /* 0x002fe20008000f00 */
        /* <DEDUP_REMOVED lines=39> */
[----:B------:R-:W-:-:S02]  /*0640*/  UIMAD UR48, UR47, 0xa0, URZ ;  /* 0x000000a02f3078a4 */ /* 0x000fc4000f8e023f */
[----:B------:R-:W-:Y:S01]  /*0650*/  @!UP2 UIADD3 UR42, -UR42, URZ, URZ ;  /* 0x0000003f2a2aa290 */ /* 0x000fe2000fffe13f */
[----:B------:R-:W-:Y:S01]  /*0660*/  SHF.L.U32 R22, R252, 0x2, RZ ;  /* 0x00000002fc167819 */ /* 0x000fe200000006ff */
[----:B------:R-:W-:Y:S01]  /*0670*/  @!UP0 ULOP3.LUT UR42, URZ, UR7, URZ, 0x33, !UPT ;  /* 0x000000073f2a8292 */ /* 0x000fe2000f8e333f */
[----:B------:R-:W-:Y:S01]  /*0680*/  IMAD.MOV.U32 R0, RZ, RZ, c[0x0][0x258] ;  /* 0x00009600ff007624 */ /* 0x000fe200078e00ff */
[----:B------:R-:W-:Y:S02]  /*0690*/  UMOV UR38, URZ ;  /* 0x0000003f00267c82 */ /* 0x000fe40008000000 */
[----:B------:R-:W-:Y:S02]  /*06a0*/  UISETP.LT.AND UP0, UPT, URZ, UR43, UPT ;  /* 0x0000002b3f00728c */ /* 0x000fe4000bf01270 */
[----:B------:R-:W-:Y:S01]  /*06b0*/  USEL UR41, UR48, UR41, !UP1 ;  /* 0x0000002930297287 */ /* 0x000fe2000c800000 */
[----:B------:R-:W-:Y:S01]  /*06c0*/  IADD3 R8, R22, UR5, RZ ;  /* 0x0000000516087c10 */ /* 0x000fe2000fffe0ff */
[----:B------:R-:W-:Y:S01]  /*06d0*/  USEL UR43, URZ, UR43, !UP0 ;  /* 0x0000002b3f2b7287 */ /* 0x000fe2000c000000 */
[----:B------:R-:W-:Y:S01]  /*06e0*/  BSSY B0, `(.L_x_3977) ;  /* 0x000001f000007945 */ /* 0x000fe20003800000 */
[----:B------:R-:W-:Y:S01]  /*06f0*/  UIMAD UR44, UR44, UR4, URZ ;  /* 0x000000042c2c72a4 */ /* 0x000fe2000f8e023f */
[----:B------:R-:W-:Y:S01]  /*0700*/  ISETP.NE.AND P2, PT, R0, 0x2, PT ;  /* 0x000000020000780c */ /* 0x000fe20003f45270 */
        /* <DEDUP_REMOVED lines=28> */
.L_x_3978:
[----:B0-----:R-:W-:Y:S05]  /*08d0*/  BSYNC B0 ;  /* 0x0000000000007941 */ /* 0x001fea0003800000 */
.L_x_3977:
[----:B------:R-:W-:Y:S01]  /*08e0*/  BSSY B0, `(.L_x_3979) ;  /* 0x000001c000007945 */ /* 0x000fe20003800000 */
[----:B------:R-:W-:Y:S01]  /*08f0*/  IMAD.MOV.U32 R4, RZ, RZ, c[0x0][0x248] ;  /* 0x00009200ff047624 */ /* 0x000fe200078e00ff */
[----:B------:R-:W-:Y:S01]  /*0900*/  MOV R5, c[0x0][0x24c] ;  /* 0x0000930000057a02 */ /* 0x000fe20000000f00 */
        /* <DEDUP_REMOVED lines=9> */
.L_x_3980:
[C---:B------:R-:W-:Y:S01]  /*09a0*/  IADD3 R2, P0, R0.reuse, c[0x0][0x178], RZ ;  /* 0x00005e0000027a10 */ /* 0x040fe20007f1e0ff */
[----:B------:R0:W2:Y:S03]  /*09b0*/  LDG.E R7, [R4.64+0x4] ;  /* 0x0000042404077981 */ /* 0x0000a6000c1e1900 */
[----:B------:R-:W-:-:S05]  /*09c0*/  LEA.HI.X.SX32 R3, R0, c[0x0][0x17c], 0x1, P0 ;  /* 0x00005f0000037a11 */ /* 0x000fca00000f0eff */
[----:B------:R-:W3:Y:S02]  /*09d0*/  LDG.E R2, [R2.64] ;  /* 0x0000002402027981 */ /* 0x000ee4000c1e1900 */
[----:B---3--:R-:W-:Y:S02]  /*09e0*/  PRMT R0, R2, 0x9910, RZ ;  /* 0x0000991002007816 */ /* 0x008fe400000000ff */
[--C-:B0-----:R-:W-:Y:S02]  /*09f0*/  SHF.R.U32.HI R4, RZ, 0x10, R2.reuse ;  /* 0x00000010ff047819 */ /* 0x101fe40000011602 */
[----:B------:R-:W-:Y:S02]  /*0a00*/  SHF.R.U32.HI R5, RZ, 0x18, R2 ;  /* 0x00000018ff057819 */ /* 0x000fe40000011602 */
[----:B------:R-:W-:Y:S01]  /*0a10*/  SHF.R.S32.HI R0, RZ, 0x8, R0 ;  /* 0x00000008ff007819 */ /* 0x000fe20000011400 */
[----:B------:R-:W2:Y:S08]  /*0a20*/  I2F.S8 R6, R2 ;  /* 0x0000000200067306 */ /* 0x000eb00000001400 */
[----:B------:R-:W0:Y:S08]  /*0a30*/  I2F.S8 R4, R4 ;  /* 0x0000000400047306 */ /* 0x000e300000001400 */
[----:B------:R-:W3:Y:S08]  /*0a40*/  I2F.S8 R5, R5 ;  /* 0x0000000500057306 */ /* 0x000ef00000001400 */
[----:B------:R-:W4:Y:S01]  /*0a50*/  I2F.S16 R0, R0 ;  /* 0x0000000000007306 */ /* 0x000f220000101400 */
[----:B--2---:R-:W-:-:S02]  /*0a60*/  FMUL.FTZ R24, R6, R7 ;  /* 0x0000000706187220 */ /* 0x004fc40000410000 */
[-C--:B0-----:R-:W-:Y:S02]  /*0a70*/  FMUL.FTZ R26, R4, R7.reuse ;  /* 0x00000007041a7220 */ /* 0x081fe40000410000 */
[-C--:B---3--:R-:W-:Y:S02]  /*0a80*/  FMUL.FTZ R27, R5, R7.reuse ;  /* 0x00000007051b7220 */ /* 0x088fe40000410000 */
[----:B----4-:R-:W-:Y:S02]  /*0a90*/  FMUL.FTZ R25, R0, R7 ;  /* 0x0000000700197220 */ /* 0x010fe40000410000 */
.L_x_3981:
[----:B------:R-:W-:Y:S05]  /*0aa0*/  BSYNC B0 ;  /* 0x0000000000007941 */ /* 0x000fea0003800000 */
.L_x_3979:
[----:B------:R-:W-:Y:S01]  /*0ab0*/  ULDC.64 UR4, c[0x0][0x1f8] ;  /* 0x00007e0000047ab9 */ /* 0x000fe20000000a00 */
[C---:B------:R-:W-:Y:S01]  /*0ac0*/  ISETP.GT.AND P2, PT, R252.reuse, 0x3f, PT ;  /* 0x0000003ffc00780c */ /* 0x040fe20003f44270 */
[----:B------:R-:W-:Y:S01]  /*0ad0*/  UISETP.NE.U32.AND UP0, UPT, URZ, UR4, UPT ;  /* 0x000000043f00728c */ /* 0x000fe2000bf05070 */
[----:B------:R-:W-:Y:S01]  /*0ae0*/  ISETP.EQ.U32.AND P0, PT, RZ, c[0x0][0x240], PT ;  /* 0x00009000ff007a0c */ /* 0x000fe20003f02070 */
[----:B-1----:R-:W-:Y:S01]  /*0af0*/  IMAD.U32 R7, RZ, RZ, UR38 ;  /* 0x00000026ff077e24 */ /* 0x002fe2000f8e00ff */
[----:B------:R-:W-:Y:S01]  /*0b00*/  ISETP.GT.AND P4, PT, R252, 0x27, PT ;  /* 0x00000027fc00780c */ /* 0x000fe20003f84270 */
[----:B------:R-:W-:Y:S01]  /*0b10*/  UISETP.NE.AND.EX UP0, UPT, URZ, UR5, UPT, UP0 ;  /* 0x000000053f00728c */ /* 0x000fe2000bf05300 */
[----:B------:R-:W-:-:S02]  /*0b20*/  ISETP.EQ.OR.EX P0, PT, RZ, c[0x0][0x244], P2, P0 ;  /* 0x00009100ff007a0c */ /* 0x000fc40001702700 */
[----:B------:R-:W-:Y:S01]  /*0b30*/  ISETP.EQ.U32.AND P2, PT, RZ, c[0x0][0x180], PT ;  /* 0x00006000ff007a0c */ /* 0x000fe20003f42070 */
[----:B------:R-:W-:Y:S01]  /*0b40*/  ULDC.64 UR4, c[0x0][0x1f8] ;  /* 0x00007e0000047ab9 */ /* 0x000fe20000000a00 */
[----:B------:R-:W-:Y:S02]  /*0b50*/  ISETP.EQ.U32.AND P1, PT, RZ, c[0x0][0x170], PT ;  /* 0x00005c00ff007a0c */ /* 0x000fe40003f22070 */
[----:B------:R-:W-:Y:S02]  /*0b60*/  PLOP3.LUT P3, PT, PT, PT, UP0, 0x80, 0x0 ;  /* 0x000000000000781c */ /* 0x000fe40003f6f008 */
[----:B------:R-:W-:Y:S02]  /*0b70*/  ISETP.EQ.OR.EX P2, PT, RZ, c[0x0][0x184], P4, P2 ;  /* 0x00006100ff007a0c */ /* 0x000fe40002742720 */
[----:B------:R-:W-:Y:S01]  /*0b80*/  @UP0 UMOV UR6, 0x4 ;  /* 0x0000000400060882 */ /* 0x000fe20000000000 */
[----:B------:R-:W-:Y:S01]  /*0b90*/  ISETP.EQ.OR.EX P1, PT, RZ, c[0x0][0x174], P4, P1 ;  /* 0x00005d00ff007a0c */ /* 0x000fe20002722710 */
[----:B------:R-:W-:Y:S01]  /*0ba0*/  @UP0 UIMAD.WIDE UR4, UR45, UR6, UR4 ;  /* 0x000000062d0402a5 */ /* 0x000fe2000f8e0204 */
[----:B------:R-:W-:-:S05]  /*0bb0*/  MOV R0, c[0x0][0x1d8] ;  /* 0x0000760000007a02 */ /* 0x000fca0000000f00 */
[----:B------:R-:W-:Y:S02]  /*0bc0*/  IMAD.U32 R4, RZ, RZ, UR4 ;  /* 0x00000004ff047e24 */ /* 0x000fe4000f8e00ff */
[----:B------:R-:W-:Y:S02]  /*0bd0*/  IMAD.U32 R5, RZ, RZ, UR5 ;  /* 0x00000005ff057e24 */ /* 0x000fe4000f8e00ff */
[----:B------:R-:W-:-:S03]  /*0be0*/  @!P0 IMAD R7, R7, R0, UR46 ;  /* 0x0000002e07078e24 */ /* 0x000fc6000f8e0200 */
[----:B------:R1:W2:Y:S01]  /*0bf0*/  @P3 LDG.E R0, [R4.64] ;  /* 0x0000002404003981 */ /* 0x0002a2000c1e1900 */
[----:B------:R-:W-:Y:S01]  /*0c00*/  @!P2 IMAD.MOV.U32 R9, RZ, RZ, 0x4 ;  /* 0x00000004ff09a424 */ /* 0x000fe200078e00ff */
[----:B0-----:R-:W-:Y:S01]  /*0c10*/  @!P1 MOV R3, 0x4 ;  /* 0x0000000400039802 */ /* 0x001fe20000000f00 */
[----:B------:R-:W-:Y:S01]  /*0c20*/  CS2R R12, SRZ ;  /* 0x00000000000c7805 */ /* 0x000fe2000001ff00 */
[----:B------:R-:W-:Y:S01]  /*0c30*/  CS2R R14, SRZ ;  /* 0x00000000000e7805 */ /* 0x000fe2000001ff00 */
[----:B------:R-:W-:Y:S01]  /*0c40*/  @!P0 IMAD.MOV.U32 R6, RZ, RZ, 0x4 ;  /* 0x00000004ff068424 */ /* 0x000fe200078e00ff */
[----:B------:R-:W-:Y:S01]  /*0c50*/  CS2R R28, SRZ ;  /* 0x00000000001c7805 */ /* 0x000fe2000001ff00 */
[----:B------:R-:W-:Y:S01]  /*0c60*/  @!P0 IMAD R7, R7, 0xa0, R22 ;  /* 0x000000a007078824 */ /* 0x000fe200078e0216 */
[----:B------:R-:W-:Y:S01]  /*0c70*/  CS2R R30, SRZ ;  /* 0x00000000001e7805 */ /* 0x000fe2000001ff00 */
[----:B------:R-:W-:-:S04]  /*0c80*/  @!P1 IMAD.WIDE R2, R8, R3, c[0x0][0x170] ;  /* 0x00005c0008029625 */ /* 0x000fc800078e0203 */
[----:B-1----:R-:W-:Y:S01]  /*0c90*/  @!P2 IMAD.WIDE R4, R8, R9, c[0x0][0x180] ;  /* 0x000060000804a625 */ /* 0x002fe200078e0209 */
[----:B------:R-:W3:Y:S03]  /*0ca0*/  @!P1 LDG.E.128 R28, [R2.64] ;  /* 0x00000024021c9981 */ /* 0x000ee6000c1e1d00 */
[----:B------:R-:W-:Y:S01]  /*0cb0*/  @!P0 IMAD.WIDE R6, R7, R6, c[0x0][0x230] ;  /* 0x00008c0007068625 */ /* 0x000fe200078e0206 */
[----:B------:R-:W4:Y:S04]  /*0cc0*/  @!P2 LDG.E.128 R12, [R4.64] ;  /* 0x00000024040ca981 */ /* 0x000f28000c1e1d00 */
[----:B------:R-:W4:Y:S01]  /*0cd0*/  @!P0 LDG.E.128 R8, [R6.64] ;  /* 0x0000002406088981 */ /* 0x000f22000c1e1d00 */
[----:B------:R-:W-:Y:S01]  /*0ce0*/  UMOV UR39, URZ ;  /* 0x0000003f00277c82 */ /* 0x000fe20008000000 */
[----:B------:R-:W-:Y:S01]  /*0cf0*/  ISETP.GE.AND P1, PT, R252, 0x40, PT ;  /* 0x00000040fc00780c */ /* 0x000fe20003f26270 */
[----:B------:R-:W-:-:S02]  /*0d00*/  ULDC.U8 UR4, c[0x0][0x1e4] ;  /* 0x0000790000047ab9 */ /* 0x000fc40000000000 */
[----:B------:R-:W-:Y:S01]  /*0d10*/  ISETP.NE.AND P2, PT, RZ, UR4, PT ;  /* 0x00000004ff007c0c */ /* 0x000fe2000bf45270 */
[----:B--2---:R0:W1:Y:S01]  /*0d20*/  @P3 R2UR UR39, R0 ;  /* 0x00000000002733c2 */ /* 0x00406200000e0000 */
[----:B------:R-:W-:Y:S01]  /*0d30*/  ISETP.LT.AND P3, PT, RZ, c[0x0][0x1e0], PT ;  /* 0x00007800ff007a0c */ /* 0x000fe20003f61270 */
[----:B---3-5:R-:W-:Y:S02]  /*0d40*/  FADD.FTZ R16, R28, R16 ;  /* 0x000000101c107221 */ /* 0x028fe40000010000 */
[----:B------:R-:W-:Y:S02]  /*0d50*/  FADD.FTZ R17, R29, R17 ;  /* 0x000000111d117221 */ /* 0x000fe40000010000 */
[----:B----4-:R-:W-:Y:S02]  /*0d60*/  FADD.FTZ R24, R12, R24 ;  /* 0x000000180c187221 */ /* 0x010fe40000010000 */
[----:B------:R-:W-:Y:S02]  /*0d70*/  FADD.FTZ R25, R13, R25 ;  /* 0x000000190d197221 */ /* 0x000fe40000010000 */
[----:B------:R-:W-:-:S02]  /*0d80*/  FADD.FTZ R26, R14, R26 ;  /* 0x0000001a0e1a7221 */ /* 0x000fc40000010000 */
[----:B------:R-:W-:Y:S02]  /*0d90*/  FADD.FTZ R27, R15, R27 ;  /* 0x0000001b0f1b7221 */ /* 0x000fe40000010000 */
[----:B------:R-:W-:Y:S02]  /*0da0*/  FADD.FTZ R18, R30, R18 ;  /* 0x000000121e127221 */ /* 0x000fe40000010000 */
[----:B------:R-:W-:Y:S02]  /*0db0*/  FADD.FTZ R19, R31, R19 ;  /* 0x000000131f137221 */ /* 0x000fe40000010000 */
[----:B------:R-:W-:Y:S02]  /*0dc0*/  @!P0 FMUL.FTZ R24, R24, R8 ;  /* 0x0000000818188220 */ /* 0x000fe40000410000 */
[----:B------:R-:W-:Y:S02]  /*0dd0*/  @!P0 FMUL.FTZ R25, R25, R9 ;  /* 0x0000000919198220 */ /* 0x000fe40000410000 */
[----:B------:R-:W-:-:S02]  /*0de0*/  @!P0 FMUL.FTZ R26, R26, R10 ;  /* 0x0000000a1a1a8220 */ /* 0x000fc40000410000 */
[----:B------:R-:W-:Y:S01]  /*0df0*/  @!P0 FMUL.FTZ R27, R27, R11 ;  /* 0x0000000b1b1b8220 */ /* 0x000fe20000410000 */
[----:B------:R-:W-:Y:S05]  /*0e00*/  @!P2 BRA P3, `(.L_x_3982) ;  /* 0x000009300000a947 */ /* 0x000fea0001800000 */
[----:B01----:R-:W-:-:S04]  /*0e10*/  MOV R0, c[0x0][0x1e0] ;  /* 0x0000780000007a02 */ /* 0x003fc80000000f00 */
[----:B------:R-:W-:-:S13]  /*0e20*/  ISETP.LT.OR P0, PT, R0, 0x1, !P2 ;  /* 0x000000010000780c */ /* 0x000fda0005701670 */
[----:B------:R-:W-:Y:S05]  /*0e30*/  @P0 BRA `(.L_x_3983) ;  /* 0x00000bc000000947 */ /* 0x000fea0003800000 */
[----:B------:R-:W-:Y:S02]  /*0e40*/  LEA.HI R0, R0, c[0x0][0x1e0], RZ, 0x1 ;  /* 0x0000780000007a11 */ /* 0x000fe400078f08ff */
[----:B------:R-:W-:Y:S02]  /*0e50*/  IABS R6, R22 ;  /* 0x0000001600067213 */ /* 0x000fe40000000000 */
[----:B------:R-:W-:Y:S02]  /*0e60*/  SHF.R.S32.HI R23, RZ, 0x1, R0 ;  /* 0x00000001ff177819 */ /* 0x000fe40000011400 */
[----:B------:R-:W-:Y:S02]  /*0e70*/  ISETP.LT.AND P1, PT, R22, c[0x0][0x1e0], !P1 ;  /* 0x0000780016007a0c */ /* 0x000fe40004f21270 */
[-C--:B------:R-:W-:Y:S02]  /*0e80*/  IABS R5, R23.reuse ;  /* 0x0000001700057213 */ /* 0x080fe40000000000 */
[----:B------:R-:W-:-:S02]  /*0e90*/  IABS R8, R23 ;  /* 0x0000001700087213 */ /* 0x000fc40000000000 */
[----:B------:R-:W0:Y:S01]  /*0ea0*/  I2F.RP R0, R5 ;  /* 0x0000000500007306 */ /* 0x000e220000209400 */
[----:B------:R-:W-:-:S07]  /*0eb0*/  P2R R30, PR, RZ, 0x2 ;  /* 0x00000002ff1e7803 */ /* 0x000fce0000000000 */
[----:B0-----:R-:W0:Y:S02]  /*0ec0*/  MUFU.RCP R0, R0 ;  /* 0x0000000000007308 */ /* 0x001e240000001000 */
[----:B0-----:R-:W-:Y:S01]  /*0ed0*/  IADD3 R2, R0, 0xffffffe, RZ ;  /* 0x0ffffffe00027810 */ /* 0x001fe20007ffe0ff */
[----:B------:R-:W-:-:S05]  /*0ee0*/  IMAD.MOV R0, RZ, RZ, -R8 ;  /* 0x000000ffff007224 */ /* 0x000fca00078e0a08 */
[----:B------:R0:W1:Y:S02]  /*0ef0*/  F2I.FTZ.U32.TRUNC.NTZ R3, R2 ;  /* 0x0000000200037305 */ /* 0x000064000021f000 */
[----:B0-----:R-:W-:Y:S01]  /*0f00*/  HFMA2.MMA R2, -RZ, RZ, 0, 0 ;  /* 0x00000000ff027435 */ /* 0x001fe200000001ff */
[----:B-1----:R-:W-:-:S04]  /*0f10*/  IMAD.MOV R4, RZ, RZ, -R3 ;  /* 0x000000ffff047224 */ /* 0x002fc800078e0a03 */
[----:B------:R-:W-:Y:S02]  /*0f20*/  IMAD R7, R4, R5, RZ ;  /* 0x0000000504077224 */ /* 0x000fe400078e02ff */
[----:B------:R-:W-:-:S03]  /*0f30*/  IMAD.MOV.U32 R4, RZ, RZ, R6 ;  /* 0x000000ffff047224 */ /* 0x000fc600078e0006 */
        /* <DEDUP_REMOVED lines=11> */
[----:B------:R-:W-:Y:S02]  /*0ff0*/  LOP3.LUT P0, RZ, R23, 0x3, RZ, 0xc0, !PT ;  /* 0x0000000317ff7812 */ /* 0x000fe4000780c0ff */
[----:B------:R-:W-:-:S05]  /*1000*/  MOV R28, R3 ;  /* 0x00000003001c7202 */ /* 0x000fca0000000f00 */
        /* <DEDUP_REMOVED lines=11> */
[----:B------:R-:W-:Y:S01]  /*10c0*/  IMAD.MOV.U32 R8, RZ, RZ, 0x53f ;  /* 0x0000053fff087424 */ /* 0x000fe200078e00ff */
[----:B------:R-:W-:Y:S01]  /*10d0*/  MOV R11, c[0x4][0x1c] ;  /* 0x01000700000b7a02 */ /* 0x000fe20000000f00 */
[----:B------:R-:W-:Y:S02]  /*10e0*/  IMAD.MOV.U32 R10, RZ, RZ, c[0x4][0x18] ;  /* 0x01000600ff0a7624 */ /* 0x000fe400078e00ff */
[----:B------:R-:W-:-:S02]  /*10f0*/  IMAD.MOV.U32 R12, RZ, RZ, 0x1 ;  /* 0x00000001ff0c7424 */ /* 0x000fc400078e00ff */
        /* <DEDUP_REMOVED lines=9> */
.L_x_3984:
[----:B------:R-:W-:Y:S01]  /*1190*/  IMAD R0, R23, R28, R29 ;  /* 0x0000001c17007224 */ /* 0x000fe200078e021d */
[----:B------:R-:W-:Y:S01]  /*11a0*/  ISETP.NE.AND P6, PT, R30, RZ, PT ;  /* 0x000000ff1e00720c */ /* 0x000fe20003fc5270 */
[----:B------:R-:W-:Y:S01]  /*11b0*/  WARPSYNC 0xffffffff ;  /* 0xffffffff00007948 */ /* 0x000fe20003800000 */
[----:B------:R-:W-:Y:S02]  /*11c0*/  MOV R4, c[0x0][0x1e0] ;  /* 0x0000780000047a02 */ /* 0x000fe40000000f00 */
        /* <DEDUP_REMOVED lines=21> */
[----:B------:R-:W-:Y:S02]  /*1320*/  IMAD.SHL.U32 R0, R0, 0x2, RZ ;  /* 0x0000000200007824 */ /* 0x000fe400078e00ff */
[----:B------:R-:W-:Y:S01]  /*1330*/  IMAD R28, R4, 0x4, R20 ;  /* 0x00000004041c7824 */ /* 0x000fe200078e0214 */
        /* <DEDUP_REMOVED lines=49> */
.L_x_3988:
[----:B------:R-:W-:Y:S05]  /*1650*/  BSYNC B1 ;  /* 0x0000000000017941 */ /* 0x000fea0003800000 */
.L_x_3987:
        /* <DEDUP_REMOVED lines=8> */
.L_x_3986:
[----:B------:R-:W-:Y:S05]  /*16e0*/  BSYNC B0 ;  /* 0x0000000000007941 */ /* 0x000fea0003800000 */
.L_x_3985:
[----:B------:R-:W-:Y:S06]  /*16f0*/  BAR.SYNC.DEFER_BLOCKING 0x0 ;  /* 0x0000000000007b1d */ /* 0x000fec0000010000 */
[----:B0-----:R0:W1:Y:S04]  /*1700*/  @P6 LDS.128 R16, [R13] ;  /* 0x000000000d106984 */ /* 0x0010680000000c00 */
[----:B------:R0:W2:Y:S04]  /*1710*/  @P6 LDS.128 R24, [R14] ;  /* 0x000000000e186984 */ /* 0x0000a80000000c00 */
[----:B------:R-:W-:Y:S06]  /*1720*/  BAR.SYNC.DEFER_BLOCKING 0x0 ;  /* 0x0000000000007b1d */ /* 0x000fec0000010000 */
[----:B------:R-:W-:Y:S05]  /*1730*/  BRA `(.L_x_3983) ;  /* 0x000002c000007947 */ /* 0x000fea0003800000 */
.L_x_3982:
        /* <DEDUP_REMOVED lines=43> */
.L_x_3989:
[----:B------:R-:W-:Y:S05]  /*19f0*/  BSYNC B0 ;  /* 0x0000000000007941 */ /* 0x000fea0003800000 */
.L_x_3983:
        /* <DEDUP_REMOVED lines=10> */
[----:B------:R-:W-:Y:S01]  /*1aa0*/  FFMA.FTZ R0, R26, R18, R5 ;  /* 0x000000121a007223 */ /* 0x000fe20000010005 */
[----:B------:R-:W-:Y:S01]  /*1ab0*/  @!P0 SHF.L.U32 R3, R3, 0x2, RZ ;  /* 0x0000000203038819 */ /* 0x000fe200000006ff */
[----:B------:R-:W-:Y:S02]  /*1ac0*/  @!P0 IMAD.MOV.U32 R2, RZ, RZ, 0x4 ;  /* 0x00000004ff028424 */ /* 0x000fe400078e00ff */
[----:B------:R-:W-:Y:S02]  /*1ad0*/  FFMA.FTZ R0, R27, R19, R0 ;  /* 0x000000131b007223 */ /* 0x000fe40000010000 */
[----:B------:R-:W-:-:S04]  /*1ae0*/  @!P0 IMAD R3, R22, c[0x0][0x1d4], R3 ;  /* 0x0000750016038a24 */ /* 0x000fc800078e0203 */
[----:B------:R-:W-:-:S05]  /*1af0*/  @!P0 IMAD.WIDE R2, R3, R2, c[0x0][0x198] ;  /* 0x0000660003028625 */ /* 0x000fca00078e0202 */
[----:B------:R0:W-:Y:S02]  /*1b00*/  @!P0 STG.E.128 [R2.64], R24 ;  /* 0x0000001802008986 */ /* 0x0001e4000c101d24 */
.L_x_3991:
[----:B------:R-:W-:Y:S05]  /*1b10*/  BSYNC B0 ;  /* 0x0000000000007941 */ /* 0x000fea0003800000 */
.L_x_3990:
[----:B0-----:R-:W0:Y:S01]  /*1b20*/  SHFL.BFLY PT, R3, R0, 0x10, 0x1f ;  /* 0x0e001f0000037f89 */ /* 0x001e2200000e0000 */
[----:B------:R-:W-:Y:S01]  /*1b30*/  LOP3.LUT P0, R6, R252, 0x1f, RZ, 0xc0, !PT ;  /* 0x0000001ffc067812 */ /* 0x000fe2000780c0ff */
[----:B------:R-:W-:Y:S01]  /*1b40*/  UIADD3 UR7, -UR43, UR40, URZ ;  /* 0x000000282b077290 */ /* 0x000fe2000fffe13f */
[----:B------:R-:W-:Y:S02]  /*1b50*/  BSSY B0, `(.L_x_3992) ;  /* 0x000002b000007945 */ /* 0x000fe40003800000 */
[----:B------:R-:W-:Y:S01]  /*1b60*/  ISETP.GT.U32.AND P1, PT, R6, 0x1, PT ;  /* 0x000000010600780c */ /* 0x000fe20003f24070 */
[----:B------:R-:W-:Y:S01]  /*1b70*/  USHF.L.U32 UR9, UR7, 0x2, URZ ;  /* 0x0000000207097899 */ /* 0x000fe2000800063f */
        /* <DEDUP_REMOVED lines=38> */
.L_x_3994:
[----:B0-----:R-:W3:Y:S04]  /*1de0*/  LDL R0, [R1+0x434] ;  /* 0x0004340001007983 */ /* 0x001ee80000100800 */
[----:B---3--:R0:W-:Y:S02]  /*1df0*/  STS [UR9+0x440], R0 ;  /* 0x00044000ff007988 */ /* 0x0081e40008000809 */
.L_x_3993:
[----:B------:R-:W-:Y:S05]  /*1e00*/  BSYNC B0 ;  /* 0x0000000000007941 */ /* 0x000fea0003800000 */
.L_x_3992:
[----:B------:R-:W-:Y:S01]  /*1e10*/  UIADD3 UR4, UR7, 0x1f, URZ ;  /* 0x0000001f07047890 */ /* 0x000fe2000fffe03f */
        /* <DEDUP_REMOVED lines=12> */
[----:B0-----:R-:W-:Y:S01]  /*1ee0*/  IABS R0, c[0x0][0x1d4] ;  /* 0x0000750000007a13 */ /* 0x001fe20000000000 */
[----:B------:R-:W0:Y:S04]  /*1ef0*/  LDS.128 R12, [0x40] ;  /* 0x00004000ff0c7984 */ /* 0x000e280000000c00 */
[----:B------:R-:W-:Y:S01]  /*1f00*/  IMAD.MOV.U32 R4, RZ, RZ, R0 ;  /* 0x000000ffff047224 */ /* 0x000fe200078e0000 */
        /* <DEDUP_REMOVED lines=8> */
[----:B0-----:R-:W-:-:S03]  /*1f90*/  IMAD.MOV.U32 R2, RZ, RZ, RZ ;  /* 0x000000ffff027224 */ /* 0x001fc600078e00ff */
[----:B------:R-:W-:Y:S04]  /*1fa0*/  STL.64 [R1+0x418], R10 ;  /* 0x0004180a01007387 */ /* 0x000fe80000100a00 */
[----:B------:R-:W0:Y:S01]  /*1fb0*/  LDS.128 R8, [0x60] ;  /* 0x00006000ff087984 */ /* 0x000e220000000c00 */
[----:B----4-:R-:W-:-:S03]  /*1fc0*/  IADD3 R5, RZ, -R3, RZ ;  /* 0x80000003ff057210 */ /* 0x010fc60007ffe0ff */
[----:B------:R-:W-:Y:S02]  /*1fd0*/  LDS.128 R12, [0x80] ;  /* 0x00008000ff0c7984 */ /* 0x000fe40000000c00 */
[----:B------:R-:W-:-:S04]  /*1fe0*/  IMAD R5, R5, R4, RZ ;  /* 0x0000000405057224 */ /* 0x000fc800078e02ff */
[----:B------:R-:W-:Y:S02]  /*1ff0*/  IMAD.HI.U32 R0, R3, R5, R2 ;  /* 0x0000000503007227 */ /* 0x000fe400078e0002 */
[----:B------:R-:W3:Y:S02]  /*2000*/  LDS.128 R4, [0x70] ;  /* 0x00007000ff047984 */ /* 0x000ee40000000c00 */
[----:B------:R-:W-:Y:S02]  /*2010*/  IMAD.U32 R3, RZ, RZ, UR44 ;  /* 0x0000002cff037e24 */ /* 0x000fe4000f8e00ff */
[----:B------:R-:W-:Y:S02]  /*2020*/  STL [R1+0x438], R0 ;  /* 0x0004380001007387 */ /* 0x000fe40000100800 */
[----:B------:R-:W-:-:S05]  /*2030*/  IMAD R3, R3, c[0x0][0x1d4], RZ ;  /* 0x0000750003037a24 */ /* 0x000fca00078e02ff */
[----:B------:R-:W-:Y:S01]  /*2040*/  SHF.R.S32.HI R2, RZ, 0x1f, R3 ;  /* 0x0000001fff027819 */ /* 0x000fe20000011403 */
        /* <DEDUP_REMOVED lines=183> */
.L_x_4127:
[----:B0----5:R0:W-:Y:S01]  /*2bc0*/  STL [R1+0x448], R5 ;  /* 0x0004480501007387 */ /* 0x0211e20000100800 */
[----:B------:R-:W-:-:S03]  /*2bd0*/  ULDC.64 UR4, c[0x0][0x200] ;  /* 0x0000800000047ab9 */ /* 0x000fc60000000a00 */
[----:B0---4-:R-:W3:Y:S01]  /*2be0*/  LDL R5, [R1+0x438] ;  /* 0x0004380001057983 */ /* 0x011ee20000100800 */
[----:B------:R-:W-:-:S03]  /*2bf0*/  UISETP.NE.U32.AND UP0, UPT, URZ, UR4, UPT ;  /* 0x000000043f00728c */ /* 0x000fc6000bf05070 */
[----:B------:R-:W-:Y:S01]  /*2c00*/  ULDC UR4, c[0x0][0x1d4] ;  /* 0x0000750000047ab9 */ /* 0x000fe20000000800 */
[----:B------:R0:W-:Y:S01]  /*2c10*/  STL [R1+0x444], R4 ;  /* 0x0004440401007387 */ /* 0x0001e20000100800 */
[----:B------:R-:W-:-:S03]  /*2c20*/  UISETP.NE.AND.EX UP0, UPT, URZ, UR5, UPT, UP0 ;  /* 0x000000053f00728c */ /* 0x000fc6000bf05300 */
[----:B------:R-:W-:Y:S03]  /*2c30*/  STL [R1+0x440], R3 ;  /* 0x0004400301007387 */ /* 0x000fe60000100800 */
[----:B------:R-:W-:Y:S01]  /*2c40*/  PLOP3.LUT P0, PT, PT, PT, UP0, 0x80, 0x0 ;  /* 0x000000000000781c */ /* 0x000fe20003f0f008 */
[----:B------:R4:W-:Y:S04]  /*2c50*/  STL [R1+0x43c], R2 ;  /* 0x00043c0201007387 */ /* 0x0009e80000100800 */
[----:B------:R-:W-:-:S04]  /*2c60*/  @UP0 UIMAD UR4, UR45, UR4, URZ ;  /* 0x000000042d0402a4 */ /* 0x000fc8000f8e023f */
[----:B------:R-:W-:Y:S02]  /*2c70*/  @UP0 USHF.R.S32.HI UR5, URZ, 0x1f, UR4 ;  /* 0x0000001f3f050899 */ /* 0x000fe40008011404 */
[----:B------:R-:W-:Y:S02]  /*2c80*/  MOV R0, UR4 ;  /* 0x0000000400007c02 */ /* 0x000fe40008000f00 */
[----:B0-----:R-:W-:Y:S02]  /*2c90*/  @P0 SHF.R.S32.HI R4, RZ, 0x1f, R252 ;  /* 0x0000001fff040819 */ /* 0x001fe400000114fc */
[----:B----4-:R-:W-:Y:S01]  /*2ca0*/  @P0 IADD3 R2, P1, P2, R252, c[0x0][0x200], R0 ;  /* 0x00008000fc020a10 */ /* 0x010fe20007a3e000 */
[----:B------:R-:W-:-:S05]  /*2cb0*/  IMAD.U32 R0, RZ, RZ, UR5 ;  /* 0x00000005ff007e24 */ /* 0x000fca000f8e00ff */
[----:B------:R-:W-:-:S05]  /*2cc0*/  @P0 IADD3.X R3, R4, c[0x0][0x204], R0, P1, P2 ;  /* 0x0000810004030a10 */ /* 0x000fca0000fe4400 */
[----:B------:R0:W4:Y:S01]  /*2cd0*/  @P0 LDG.E.U8 R2, [R2.64] ;  /* 0x0000002402020981 */ /* 0x000122000c1e1100 */
[----:B------:R-:W-:Y:S02]  /*2ce0*/  IABS R0, R252 ;  /* 0x000000fc00007213 */ /* 0x000fe40000000000 */
[----:B------:R-:W-:Y:S02]  /*2cf0*/  IABS R4, c[0x0][0x1d4] ;  /* 0x0000750000047a13 */ /* 0x000fe40000000000 */
[----:B0-----:R-:W-:Y:S01]  /*2d00*/  IABS R3, c[0x0][0x1d4] ;  /* 0x0000750000037a13 */ /* 0x001fe20000000000 */
[----:B---3--:R-:W-:-:S04]  /*2d10*/  IMAD.HI.U32 R5, R5, R0, RZ ;  /* 0x0000000005057227 */ /* 0x008fc800078e00ff */
[----:B------:R-:W-:-:S04]  /*2d20*/  IMAD.MOV R5, RZ, RZ, -R5 ;  /* 0x000000ffff057224 */ /* 0x000fc800078e0a05 */
[----:B------:R-:W-:Y:S02]  /*2d30*/  IMAD R0, R3, R5, R0 ;  /* 0x0000000503007224 */ /* 0x000fe400078e0200 */
[----:B------:R0:W5:Y:S03]  /*2d40*/  LDL.LU R5, [R1+0x448] ;  /* 0x0004480001057983 */ /* 0x0001660000300800 */
[----:B------:R-:W-:-:S13]  /*2d50*/  ISETP.GT.U32.AND P1, PT, R4, R0, PT ;  /* 0x000000000400720c */ /* 0x000fda0003f24070 */
[----:B------:R-:W-:-:S04]  /*2d60*/  @!P1 IADD3 R0, R0, -R3, RZ ;  /* 0x8000000300009210 */ /* 0x000fc80007ffe0ff */
[----:B------:R-:W-:Y:S02]  /*2d70*/  ISETP.GT.U32.AND P1, PT, R4, R0, PT ;  /* 0x000000000400720c */ /* 0x000fe40003f24070 */
[----:B------:R0:W5:Y:S01]  /*2d80*/  LDL.LU R4, [R1+0x444] ;  /* 0x0004440001047983 */ /* 0x0001620000300800 */
[----:B------:R-:W-:Y:S02]  /*2d90*/  ISETP.GE.AND P2, PT, R252, RZ, PT ;  /* 0x000000fffc00720c */ /* 0x000fe40003f46270 */
[----:B----4-:R-:W-:-:S08]  /*2da0*/  ISETP.NE.AND P0, PT, R2, RZ, P0 ;  /* 0x000000ff0200720c */ /* 0x010fd00000705270 */
[----:B------:R-:W-:Y:S02]  /*2db0*/  @!P1 IMAD.IADD R0, R0, 0x1, -R3 ;  /* 0x0000000100009824 */ /* 0x000fe400078e0a03 */
[----:B------:R0:W5:Y:S01]  /*2dc0*/  LDL.LU R3, [R1+0x440] ;  /* 0x0004400001037983 */ /* 0x0001620000300800 */
[----:B------:R-:W-:-:S03]  /*2dd0*/  ISETP.NE.AND P3, PT, RZ, c[0x0][0x1d4], PT ;  /* 0x00007500ff007a0c */ /* 0x000fc60003f65270 */
[----:B------:R0:W5:Y:S01]  /*2de0*/  LDL.LU R2, [R1+0x43c] ;  /* 0x00043c0001027983 */ /* 0x0001620000300800 */
[----:B------:R-:W-:Y:S01]  /*2df0*/  ISETP.GE.AND P1, PT, R252, UR40, PT ;  /* 0x00000028fc007c0c */ /* 0x000fe2000bf26270 */
[----:B------:R-:W-:Y:S01]  /*2e00*/  BSSY B1, `(.L_x_3997) ;  /* 0x000001d000017945 */ /* 0x000fe20003800000 */
[----:B------:R-:W-:-:S07]  /*2e10*/  @!P2 IMAD.MOV R0, RZ, RZ, -R0 ;  /* 0x000000ffff00a224 */ /* 0x000fce00078e0a00 */
[----:B------:R-:W-:-:S04]  /*2e20*/  @!P3 LOP3.LUT R0, RZ, c[0x0][0x1d4], RZ, 0x33, !PT ;  /* 0x00007500ff00ba12 */ /* 0x000fc800078e33ff */
[----:B-12---:R-:W-:Y:S05]  /*2e30*/  @P1 BRA `(.L_x_3998) ;  /* 0x0000019000001947 */ /* 0x006fea0003800000 */
[----:B0----5:R0:W-:Y:S04]  /*2e40*/  STL [R1+0x440], R3 ;  /* 0x0004400301007387 */ /* 0x0211e80000100800 */
[----:B------:R3:W-:Y:S01]  /*2e50*/  STL [R1+0x43c], R2 ;  /* 0x00043c0201007387 */ /* 0x0007e20000100800 */
[----:B0-----:R-:W-:Y:S01]  /*2e60*/  MOV R3, c[0x0][0x1d4] ;  /* 0x0000750000037a02 */ /* 0x001fe20000000f00 */
[----:B---3--:R-:W-:-:S04]  /*2e70*/  IMAD.SHL.U32 R2, R0, 0x4, RZ ;  /* 0x0000000400027824 */ /* 0x008fc800078e00ff */
[----:B------:R-:W-:-:S05]  /*2e80*/  IMAD R3, R3, 0xa0, RZ ;  /* 0x000000a003037824 */ /* 0x000fca00078e02ff */
[----:B------:R-:W-:Y:S02]  /*2e90*/  ISETP.GE.AND P2, PT, R2, R3, PT ;  /* 0x000000030200720c */ /* 0x000fe40003f46270 */
[----:B------:R0:W5:Y:S04]  /*2ea0*/  LDL.LU R3, [R1+0x440] ;  /* 0x0004400001037983 */ /* 0x0001680000300800 */
[----:B------:R0:W5:Y:S04]  /*2eb0*/  LDL.LU R2, [R1+0x43c] ;  /* 0x00043c0001027983 */ /* 0x0001680000300800 */
[----:B------:R0:W-:Y:S04]  /*2ec0*/  STL [R1+0x1c], RZ ;  /* 0x00001cff01007387 */ /* 0x0001e80000100800 */
[----:B------:R0:W-:Y:S04]  /*2ed0*/  STL [R1+0x18], RZ ;  /* 0x000018ff01007387 */ /* 0x0001e80000100800 */
[----:B------:R0:W-:Y:S04]  /*2ee0*/  STL [R1+0x14], RZ ;  /* 0x000014ff01007387 */ /* 0x0001e80000100800 */
[----:B------:R0:W-:Y:S01]  /*2ef0*/  STL [R1+0x10], RZ ;  /* 0x000010ff01007387 */ /* 0x0001e20000100800 */
[----:B------:R-:W-:Y:S05]  /*2f00*/  @P2 BRA `(.L_x_3998) ;  /* 0x000000c000002947 */ /* 0x000fea0003800000 */
[----:B------:R3:W-:Y:S04]  /*2f10*/  STL.64 [R1+0x448], R6 ;  /* 0x0004480601007387 */ /* 0x0007e80000100a00 */
[----:B------:R4:W-:Y:S01]  /*2f20*/  STL.64 [R1+0x440], R4 ;  /* 0x0004400401007387 */ /* 0x0009e20000100a00 */
[----:B---3--:R-:W-:-:S05]  /*2f30*/  IMAD.SHL.U32 R6, R0, 0x4, RZ ;  /* 0x0000000400067824 */ /* 0x008fca00078e00ff */
[----:B-----5:R-:W-:-:S04]  /*2f40*/  IADD3 R7, P2, R3, R6, RZ ;  /* 0x0000000603077210 */ /* 0x020fc80007f5e0ff */
[----:B------:R-:W-:Y:S02]  /*2f50*/  LEA.HI.X.SX32 R6, R6, R2, 0x1, P2 ;  /* 0x0000000206067211 */ /* 0x000fe400010f0eff */
[----:B----4-:R-:W-:-:S04]  /*2f60*/  LEA R4, P2, R7, c[0x0][0x198], 0x2 ;  /* 0x0000660007047a11 */ /* 0x010fc800078410ff */
[----:B------:R-:W-:-:S06]  /*2f70*/  LEA.HI.X R5, R7, c[0x0][0x19c], R6, 0x2, P2 ;  /* 0x0000670007057a11 */ /* 0x000fcc00010f1406 */
[----:B------:R-:W3:Y:S04]  /*2f80*/  LDG.E.128 R4, [R4.64] ;  /* 0x0000002404047981 */ /* 0x000ee8000c1e1d00 */
[----:B---3--:R-:W-:Y:S04]  /*2f90*/  STL.64 [R1+0x10], R4 ;  /* 0x0000100401007387 */ /* 0x008fe80000100a00 */
[----:B------:R3:W-:Y:S04]  /*2fa0*/  STL.64 [R1+0x18], R6 ;  /* 0x0000180601007387 */ /* 0x0007e80000100a00 */
[----:B---3--:R3:W5:Y:S04]  /*2fb0*/  LDL.LU.64 R6, [R1+0x448] ;  /* 0x0004480001067983 */ /* 0x0087680000300a00 */
[----:B------:R3:W5:Y:S02]  /*2fc0*/  LDL.LU.64 R4, [R1+0x440] ;  /* 0x0004400001047983 */ /* 0x0007640000300a00 */
.L_x_3998:
[----:B0-----:R-:W-:Y:S05]  /*2fd0*/  BSYNC B1 ;  /* 0x0000000000017941 */ /* 0x001fea0003800000 */
.L_x_3997:
[----:B-----5:R0:W-:Y:S02]  /*2fe0*/  STL [R1+0x43c], R2 ;  /* 0x00043c0201007387 */ /* 0x0201e40000100800 */
[----:B0-----:R-:W-:-:S05]  /*2ff0*/  IADD3 R2, R0, c[0x0][0x1d4], RZ ;  /* 0x0000750000027a10 */ /* 0x001fca0007ffe0ff */
[----:B------:R0:W-:Y:S04]  /*3000*/  STL [R1+0x20], R2 ;  /* 0x0000200201007387 */ /* 0x0001e80000100800 */
[----:B0-----:R0:W5:Y:S01]  /*3010*/  LDL.LU R2, [R1+0x43c] ;  /* 0x00043c0001027983 */ /* 0x0011620000300800 */
[----:B------:R-:W-:Y:S01]  /*3020*/  BSSY B1, `(.L_x_3999) ;  /* 0x000001d000017945 */ /* 0x000fe20003800000 */
[----:B------:R-:W-:Y:S05]  /*3030*/  @P1 BRA `(.L_x_4000) ;  /* 0x000001b000001947 */ /* 0x000fea0003800000 */
[----:B-----5:R4:W-:Y:S04]  /*3040*/  STL [R1+0x440], R2 ;  /* 0x0004400201007387 */ /* 0x0209e80000100800 */
[----:B------:R0:W-:Y:S01]  /*3050*/  STL [R1+0x43c], R0 ;  /* 0x00043c0001007387 */ /* 0x0001e20000100800 */
[----:B----4-:R-:W-:-:S03]  /*3060*/  MOV R2, c[0x0][0x1d4] ;  /* 0x0000750000027a02 */ /* 0x010fc60000000f00 */
[----:B0-----:R-:W4:Y:S02]  /*3070*/  LDL R0, [R1+0x20] ;  /* 0x0000200001007983 */ /* 0x001f240000100800 */
[----:B------:R-:W-:Y:S02]  /*3080*/  IMAD R2, R2, 0xa0, RZ ;  /* 0x000000a002027824 */ /* 0x000fe400078e02ff */
[----:B----4-:R-:W-:-:S05]  /*3090*/  IMAD.SHL.U32 R0, R0, 0x4, RZ ;  /* 0x0000000400007824 */ /* 0x010fca00078e00ff */
[----:B------:R0:W-:Y:S01]  /*30a0*/  STL [R1+0x24], R0 ;  /* 0x0000240001007387 */ /* 0x0001e20000100800 */
[----:B------:R-:W-:-:S03]  /*30b0*/  ISETP.GE.AND P2, PT, R0, R2, PT ;  /* 0x000000020000720c */ /* 0x000fc60003f46270 */
[----:B------:R4:W5:Y:S04]  /*30c0*/  LDL.LU R2, [R1+0x440] ;  /* 0x0004400001027983 */ /* 0x0009680000300800 */
[----:B0-----:R4:W5:Y:S04]  /*30d0*/  LDL.LU R0, [R1+0x43c] ;  /* 0x00043c0001007983 */ /* 0x0019680000300800 */
[----:B------:R4:W-:Y:S04]  /*30e0*/  STL [R1+0xc], RZ ;  /* 0x00000cff01007387 */ /* 0x0009e80000100800 */
[----:B------:R4:W-:Y:S04]  /*30f0*/  STL [R1+0x8], RZ ;  /* 0x000008ff01007387 */ /* 0x0009e80000100800 */
[----:B------:R4:W-:Y:S04]  /*3100*/  STL [R1+0x4], RZ ;  /* 0x000004ff01007387 */ /* 0x0009e80000100800 */
[----:B------:R4:W-:Y:S01]  /*3110*/  STL [R1], RZ ;  /* 0x000000ff01007387 */ /* 0x0009e20000100800 */
[----:B------:R-:W-:Y:S05]  /*3120*/  @P2 BRA `(.L_x_4000) ;  /* 0x000000c000002947 */ /* 0x000fea0003800000 */
[----:B------:R0:W-:Y:S04]  /*3130*/  STL.64 [R1+0x448], R6 ;  /* 0x0004480601007387 */ /* 0x0001e80000100a00 */
[----:B0--3--:R-:W3:Y:S04]  /*3140*/  LDL.LU R6, [R1+0x24] ;  /* 0x0000240001067983 */ /* 0x009ee80000300800 */
[----:B------:R0:W-:Y:S01]  /*3150*/  STL.64 [R1+0x440], R4 ;  /* 0x0004400401007387 */ /* 0x0001e20000100a00 */
[----:B---3--:R-:W-:-:S04]  /*3160*/  IADD3 R7, P2, R3, R6, RZ ;  /* 0x0000000603077210 */ /* 0x008fc80007f5e0ff */
[----:B-----5:R-:W-:Y:S02]  /*3170*/  LEA.HI.X.SX32 R6, R6, R2, 0x1, P2 ;  /* 0x0000000206067211 */ /* 0x020fe400010f0eff */
[----:B0-----:R-:W-:-:S04]  /*3180*/  LEA R4, P2, R7, c[0x0][0x198], 0x2 ;  /* 0x0000660007047a11 */ /* 0x001fc800078410ff */
[----:B------:R-:W-:-:S06]  /*3190*/  LEA.HI.X R5, R7, c[0x0][0x19c], R6, 0x2, P2 ;  /* 0x0000670007057a11 */ /* 0x000fcc00010f1406 */
[----:B------:R-:W3:Y:S04]  /*31a0*/  LDG.E.128 R4, [R4.64] ;  /* 0x0000002404047981 */ /* 0x000ee8000c1e1d00 */
[----:B---3--:R-:W-:Y:S04]  /*31b0*/  STL.64 [R1], R4 ;  /* 0x0000000401007387 */ /* 0x008fe80000100a00 */
[----:B------:R0:W-:Y:S04]  /*31c0*/  STL.64 [R1+0x8], R6 ;  /* 0x0000080601007387 */ /* 0x0001e80000100a00 */
[----:B0-----:R0:W5:Y:S04]  /*31d0*/  LDL.LU.64 R6, [R1+0x448] ;  /* 0x0004480001067983 */ /* 0x0011680000300a00 */
[----:B------:R0:W5:Y:S02]  /*31e0*/  LDL.LU.64 R4, [R1+0x440] ;  /* 0x0004400001047983 */ /* 0x0001640000300a00 */
.L_x_4000:
[----:B------:R-:W-:Y:S05]  /*31f0*/  BSYNC B1 ;  /* 0x0000000000017941 */ /* 0x000fea0003800000 */
.L_x_3999:
[----:B-----5:R0:W-:Y:S04]  /*3200*/  STL [R1+0x43c], R0 ;  /* 0x00043c0001007387 */ /* 0x0201e80000100800 */
[----:B0--3--:R-:W3:Y:S01]  /*3210*/  LDL.LU R0, [R1+0x20] ;  /* 0x0000200001007983 */ /* 0x009ee20000300800 */
[----:B------:R-:W-:Y:S01]  /*3220*/  BSSY B1, `(.L_x_4001) ;  /* 0x0000014000017945 */ /* 0x000fe20003800000 */
[----:B---3--:R-:W-:-:S05]  /*3230*/  IADD3 R0, R0, c[0x0][0x1d4], RZ ;  /* 0x0000750000007a10 */ /* 0x008fca0007ffe0ff */
[----:B------:R0:W-:Y:S04]  /*3240*/  STL [R1+0x20], R0 ;  /* 0x0000200001007387 */ /* 0x0001e80000100800 */
[----:B0-----:R0:W5:Y:S01]  /*3250*/  LDL.LU R0, [R1+0x43c] ;  /* 0x00043c0001007983 */ /* 0x0011620000300800 */
[----:B------:R-:W-:Y:S05]  /*3260*/  @P1 BRA `(.L_x_4002) ;  /* 0x000000f000001947 */ /* 0x000fea0003800000 */
[----:B------:R-:W3:Y:S01]  /*3270*/  LDL R4, [R1+0x20] ;  /* 0x0000200001047983 */ /* 0x000ee20000100800 */
[----:B------:R-:W-:Y:S01]  /*3280*/  IMAD.MOV.U32 R5, RZ, RZ, c[0x0][0x1d4] ;  /* 0x00007500ff057624 */ /* 0x000fe200078e00ff */
[----:B------:R-:W-:-:S03]  /*3290*/  CS2R R6, SRZ ;  /* 0x0000000000067805 */ /* 0x000fc6000001ff00 */
[----:B------:R-:W-:Y:S01]  /*32a0*/  IMAD R5, R5, 0xa0, RZ ;  /* 0x000000a005057824 */ /* 0x000fe200078e02ff */
[----:B---3--:R-:W-:-:S04]  /*32b0*/  SHF.L.U32 R4, R4, 0x2, RZ ;  /* 0x0000000204047819 */ /* 0x008fc800000006ff */
[----:B------:R-:W-:Y:S01]  /*32c0*/  ISETP.GE.AND P2, PT, R4, R5, PT ;  /* 0x000000050400720c */ /* 0x000fe20003f46270 */
[----:B------:R3:W-:Y:S02]  /*32d0*/  STL [R1+0x24], R4 ;  /* 0x0000240401007387 */ /* 0x0007e40000100800 */
[----:B---3--:R-:W-:-:S10]  /*32e0*/  CS2R R4, SRZ ;  /* 0x0000000000047805 */ /* 0x008fd4000001ff00 */
[----:B------:R-:W-:Y:S05]  /*32f0*/  @P2 BRA `(.L_x_4002) ;  /* 0x0000006000002947 */ /* 0x000fea0003800000 */
[----:B------:R-:W3:Y:S02]  /*3300*/  LDL.LU R4, [R1+0x24] ;  /* 0x0000240001047983 */ /* 0x000ee40000300800 */
[----:B---3--:R-:W-:-:S04]  /*3310*/  IADD3 R5, P2, R3, R4, RZ ;  /* 0x0000000403057210 */ /* 0x008fc80007f5e0ff */
[----:B------:R-:W-:Y:S02]  /*3320*/  LEA.HI.X.SX32 R6, R4, R2, 0x1, P2 ;  /* 0x0000000204067211 */ /* 0x000fe400010f0eff */
[----:B------:R-:W-:-:S04]  /*3330*/  LEA R4, P2, R5, c[0x0][0x198], 0x2 ;  /* 0x0000660005047a11 */ /* 0x000fc800078410ff */
[----:B------:R-:W-:-:S06]  /*3340*/  LEA.HI.X R5, R5, c[0x0][0x19c], R6, 0x2, P2 ;  /* 0x0000670005057a11 */ /* 0x000fcc00010f1406 */
[----:B------:R-:W5:Y:S03]  /*3350*/  LDG.E.128 R4, [R4.64] ;  /* 0x0000002404047981 */ /* 0x000f66000c1e1d00 */
.L_x_4002:
[----:B------:R-:W-:Y:S05]  /*3360*/  BSYNC B1 ;  /* 0x0000000000017941 */ /* 0x000fea0003800000 */
.L_x_4001:
[----:B------:R-:W-:Y:S01]  /*3370*/  BSSY B1, `(.L_x_4003) ;  /* 0x0000012000017945 */ /* 0x000fe20003800000 */
[----:B------:R-:W-:Y:S05]  /*3380*/  @P1 BRA `(.L_x_4004) ;  /* 0x0000010000001947 */ /* 0x000fea0003800000 */
[----:B------:R-:W3:Y:S01]  /*3390*/  LDL.LU R8, [R1+0x20] ;  /* 0x0000200001087983 */ /* 0x000ee20000300800 */
[----:B------:R-:W-:-:S04]  /*33a0*/  IMAD.MOV.U32 R10, RZ, RZ, c[0x0][0x1d4] ;  /* 0x00007500ff0a7624 */ /* 0x000fc800078e00ff */
[----:B------:R-:W-:Y:S01]  /*33b0*/  IMAD R10, R10, 0xa0, RZ ;  /* 0x000000a00a0a7824 */ /* 0x000fe200078e02ff */
[----:B---3--:R-:W-:-:S05]  /*33c0*/  IADD3 R8, R8, c[0x0][0x1d4], RZ ;  /* 0x0000750008087a10 */ /* 0x008fca0007ffe0ff */
[----:B------:R-:W-:-:S05]  /*33d0*/  IMAD.SHL.U32 R9, R8, 0x4, RZ ;  /* 0x0000000408097824 */ /* 0x000fca00078e00ff */
[----:B------:R-:W-:Y:S01]  /*33e0*/  ISETP.GE.AND P2, PT, R9, R10, PT ;  /* 0x0000000a0900720c */ /* 0x000fe20003f46270 */
[----:B------:R3:W-:Y:S01]  /*33f0*/  STL [R1+0x20], R9 ;  /* 0x0000200901007387 */ /* 0x0007e20000100800 */
[----:B------:R-:W-:Y:S01]  /*3400*/  CS2R R10, SRZ ;  /* 0x00000000000a7805 */ /* 0x000fe2000001ff00 */
        /* <DEDUP_REMOVED lines=8> */
.L_x_4004:
[----:B------:R-:W-:Y:S05]  /*3490*/  BSYNC B1 ;  /* 0x0000000000017941 */ /* 0x000fea0003800000 */
.L_x_4003:
[----:B------:R3:W-:Y:S02]  /*34a0*/  STL [R1+0x43c], R2 ;  /* 0x00043c0201007387 */ /* 0x0007e40000100800 */
[----:B---3--:R-:W-:-:S05]  /*34b0*/  MOV R2, c[0x0][0x1d4] ;  /* 0x0000750000027a02 */ /* 0x008fca0000000f00 */
[----:B-----5:R-:W-:-:S05]  /*34c0*/  IMAD R2, R2, 0x4, R0 ;  /* 0x0000000402027824 */ /* 0x020fca00078e0200 */
[----:B------:R3:W-:Y:S04]  /*34d0*/  STL [R1+0x20], R2 ;  /* 0x0000200201007387 */ /* 0x0007e80000100800 */
[----:B---3--:R3:W5:Y:S01]  /*34e0*/  LDL.LU R2, [R1+0x43c] ;  /* 0x00043c0001027983 */ /* 0x0087620000300800 */
[----:B------:R-:W-:Y:S01]  /*34f0*/  BSSY B1, `(.L_x_4005) ;  /* 0x0000011000017945 */ /* 0x000fe20003800000 */
[----:B------:R-:W-:Y:S05]  /*3500*/  @P1 BRA `(.L_x_4006) ;  /* 0x000000f000001947 */ /* 0x000fea0003800000 */
[----:B---3--:R-:W3:Y:S01]  /*3510*/  LDL R12, [R1+0x20] ;  /* 0x00002000010c7983 */ /* 0x008ee20000100800 */
[----:B------:R-:W-:Y:S01]  /*3520*/  MOV R13, c[0x0][0x1d4] ;  /* 0x00007500000d7a02 */ /* 0x000fe20000000f00 */
[----:B------:R-:W-:-:S04]  /*3530*/  CS2R R14, SRZ ;  /* 0x00000000000e7805 */ /* 0x000fc8000001ff00 */
[----:B------:R-:W-:Y:S02]  /*3540*/  IMAD R13, R13, 0xa0, RZ ;  /* 0x000000a00d0d7824 */ /* 0x000fe400078e02ff */
[----:B---3--:R-:W-:-:S05]  /*3550*/  IMAD.SHL.U32 R12, R12, 0x4, RZ ;  /* 0x000000040c0c7824 */ /* 0x008fca00078e00ff */
[----:B------:R-:W-:Y:S01]  /*3560*/  ISETP.GE.AND P2, PT, R12, R13, PT ;  /* 0x0000000d0c00720c */ /* 0x000fe20003f46270 */
[----:B------:R3:W-:Y:S02]  /*3570*/  STL [R1+0x24], R12 ;  /* 0x0000240c01007387 */ /* 0x0007e40000100800 */
[----:B---3--:R-:W-:-:S10]  /*3580*/  CS2R R12, SRZ ;  /* 0x00000000000c7805 */ /* 0x008fd4000001ff00 */
[----:B------:R-:W-:Y:S05]  /*3590*/  @P2 BRA `(.L_x_4006) ;  /* 0x0000006000002947 */ /* 0x000fea0003800000 */
[----:B------:R-:W3:Y:S02]  /*35a0*/  LDL.LU R12, [R1+0x24] ;  /* 0x00002400010c7983 */ /* 0x000ee40000300800 */
[----:B---3--:R-:W-:-:S04]  /*35b0*/  IADD3 R13, P2, R3, R12, RZ ;  /* 0x0000000c030d7210 */ /* 0x008fc80007f5e0ff */
[----:B-----5:R-:W-:Y:S02]  /*35c0*/  LEA.HI.X.SX32 R14, R12, R2, 0x1, P2 ;  /* 0x000000020c0e7211 */ /* 0x020fe400010f0eff */
[----:B------:R-:W-:-:S04]  /*35d0*/  LEA R12, P2, R13, c[0x0][0x198], 0x2 ;  /* 0x000066000d0c7a11 */ /* 0x000fc800078410ff */
[----:B------:R-:W-:-:S06]  /*35e0*/  LEA.HI.X R13, R13, c[0x0][0x19c], R14, 0x2, P2 ;  /* 0x000067000d0d7a11 */ /* 0x000fcc00010f140e */
[----:B------:R-:W5:Y:S03]  /*35f0*/  LDG.E.128 R12, [R12.64] ;  /* 0x000000240c0c7981 */ /* 0x000f66000c1e1d00 */
.L_x_4006:
[----:B------:R-:W-:Y:S05]  /*3600*/  BSYNC B1 ;  /* 0x0000000000017941 */ /* 0x000fea0003800000 */
.L_x_4005:
[----:B------:R0:W-:Y:S04]  /*3610*/  STL [R1+0x43c], R0 ;  /* 0x00043c0001007387 */ /* 0x0001e80000100800 */
[----:B0--3--:R-:W3:Y:S01]  /*3620*/  LDL.LU R0, [R1+0x20] ;  /* 0x0000200001007983 */ /* 0x009ee20000300800 */
[----:B------:R-:W-:Y:S01]  /*3630*/  BSSY B1, `(.L_x_4007) ;  /* 0x0000014000017945 */ /* 0x000fe20003800000 */
[----:B---3--:R-:W-:-:S05]  /*3640*/  IADD3 R0, R0, c[0x0][0x1d4], RZ ;  /* 0x0000750000007a10 */ /* 0x008fca0007ffe0ff */
[----:B------:R0:W-:Y:S04]  /*3650*/  STL [R1+0x20], R0 ;  /* 0x0000200001007387 */ /* 0x0001e80000100800 */
[----:B0-----:R0:W5:Y:S01]  /*3660*/  LDL.LU R0, [R1+0x43c] ;  /* 0x00043c0001007983 */ /* 0x0011620000300800 */
[----:B------:R-:W-:Y:S05]  /*3670*/  @P1 BRA `(.L_x_4008) ;  /* 0x000000f000001947 */ /* 0x000fea0003800000 */
[----:B-1----:R-:W3:Y:S01]  /*3680*/  LDL R16, [R1+0x20] ;  /* 0x0000200001107983 */ /* 0x002ee20000100800 */
[----:B------:R-:W-:Y:S01]  /*3690*/  MOV R17, c[0x0][0x1d4] ;  /* 0x0000750000117a02 */ /* 0x000fe20000000f00 */
[----:B------:R-:W-:-:S04]  /*36a0*/  CS2R R18, SRZ ;  /* 0x0000000000127805 */ /* 0x000fc8000001ff00 */
[----:B------:R-:W-:Y:S02]  /*36b0*/  IMAD R17, R17, 0xa0, RZ ;  /* 0x000000a011117824 */ /* 0x000fe400078e02ff */
[----:B---3--:R-:W-:-:S05]  /*36c0*/  IMAD.SHL.U32 R16, R16, 0x4, RZ ;  /* 0x0000000410107824 */ /* 0x008fca00078e00ff */
[----:B------:R-:W-:Y:S01]  /*36d0*/  ISETP.GE.AND P2, PT, R16, R17, PT ;  /* 0x000000111000720c */ /* 0x000fe20003f46270 */
[----:B------:R1:W-:Y:S02]  /*36e0*/  STL [R1+0x24], R16 ;  /* 0x0000241001007387 */ /* 0x0003e40000100800 */
[----:B-1----:R-:W-:-:S10]  /*36f0*/  CS2R R16, SRZ ;  /* 0x0000000000107805 */ /* 0x002fd4000001ff00 */
[----:B------:R-:W-:Y:S05]  /*3700*/  @P2 BRA `(.L_x_4008) ;  /* 0x0000006000002947 */ /* 0x000fea0003800000 */
[----:B------:R-:W3:Y:S02]  /*3710*/  LDL.LU R16, [R1+0x24] ;  /* 0x0000240001107983 */ /* 0x000ee40000300800 */
[----:B---3--:R-:W-:-:S04]  /*3720*/  IADD3 R17, P2, R3, R16, RZ ;  /* 0x0000001003117210 */ /* 0x008fc80007f5e0ff */
[----:B-----5:R-:W-:Y:S02]  /*3730*/  LEA.HI.X.SX32 R18, R16, R2, 0x1, P2 ;  /* 0x0000000210127211 */ /* 0x020fe400010f0eff */
[----:B------:R-:W-:-:S04]  /*3740*/  LEA R16, P2, R17, c[0x0][0x198], 0x2 ;  /* 0x0000660011107a11 */ /* 0x000fc800078410ff */
[----:B------:R-:W-:-:S06]  /*3750*/  LEA.HI.X R17, R17, c[0x0][0x19c], R18, 0x2, P2 ;  /* 0x0000670011117a11 */ /* 0x000fcc00010f1412 */
[----:B------:R-:W5:Y:S03]  /*3760*/  LDG.E.128 R16, [R16.64] ;  /* 0x0000002410107981 */ /* 0x000f66000c1e1d00 */
.L_x_4008:
[----:B------:R-:W-:Y:S05]  /*3770*/  BSYNC B1 ;  /* 0x0000000000017941 */ /* 0x000fea0003800000 */
.L_x_4007:
[----:B------:R-:W-:Y:S01]  /*3780*/  BSSY B1, `(.L_x_4009) ;  /* 0x0000012000017945 */ /* 0x000fe20003800000 */
[----:B------:R-:W-:Y:S05]  /*3790*/  @P1 BRA `(.L_x_4010) ;  /* 0x0000010000001947 */ /* 0x000fea0003800000 */
[----:B------:R-:W3:Y:S01]  /*37a0*/  LDL.LU R20, [R1+0x20] ;  /* 0x0000200001147983 */ /* 0x000ee20000300800 */
[----:B------:R-:W-:-:S05]  /*37b0*/  MOV R22, c[0x0][0x1d4] ;  /* 0x0000750000167a02 */ /* 0x000fca0000000f00 */
        /* <DEDUP_REMOVED lines=14> */
.L_x_4010:
[----:B------:R-:W-:Y:S05]  /*38a0*/  BSYNC B1 ;  /* 0x0000000000017941 */ /* 0x000fea0003800000 */
.L_x_4009:
[----:B-----5:R3:W-:Y:S02]  /*38b0*/  STL [R1+0x43c], R2 ;  /* 0x00043c0201007387 */ /* 0x0207e40000100800 */
[----:B---3--:R-:W-:-:S05]  /*38c0*/  MOV R2, c[0x0][0x1d4] ;  /* 0x0000750000027a02 */ /* 0x008fca0000000f00 */
[----:B------:R-:W-:-:S05]  /*38d0*/  IMAD R2, R2, 0x7, R0 ;  /* 0x0000000702027824 */ /* 0x000fca00078e0200 */
[----:B------:R3:W-:Y:S04]  /*38e0*/  STL [R1+0x20], R2 ;  /* 0x0000200201007387 */ /* 0x0007e80000100800 */
[----:B---3--:R3:W5:Y:S01]  /*38f0*/  LDL.LU R2, [R1+0x43c] ;  /* 0x00043c0001027983 */ /* 0x0087620000300800 */
[----:B------:R-:W-:Y:S01]  /*3900*/  BSSY B1, `(.L_x_4011) ;  /* 0x0000011000017945 */ /* 0x000fe20003800000 */
[----:B------:R-:W-:Y:S05]  /*3910*/  @P1 BRA `(.L_x_4012) ;  /* 0x000000f000001947 */ /* 0x000fea0003800000 */
[----:B--2---:R-:W2:Y:S01]  /*3920*/  LDL R24, [R1+0x20] ;  /* 0x0000200001187983 */ /* 0x004ea20000100800 */
[----:B------:R-:W-:Y:S01]  /*3930*/  IMAD.MOV.U32 R25, RZ, RZ, c[0x0][0x1d4] ;  /* 0x00007500ff197624 */ /* 0x000fe200078e00ff */
[----:B------:R-:W-:-:S03]  /*3940*/  CS2R R26, SRZ ;  /* 0x00000000001a7805 */ /* 0x000fc6000001ff00 */
[----:B------:R-:W-:Y:S01]  /*3950*/  IMAD R25, R25, 0xa0, RZ ;  /* 0x000000a019197824 */ /* 0x000fe200078e02ff */
[----:B--2---:R-:W-:-:S04]  /*3960*/  SHF.L.U32 R24, R24, 0x2, RZ ;  /* 0x0000000218187819 */ /* 0x004fc800000006ff */
[----:B------:R-:W-:Y:S01]  /*3970*/  ISETP.GE.AND P2, PT, R24, R25, PT ;  /* 0x000000191800720c */ /* 0x000fe20003f46270 */
[----:B------:R2:W-:Y:S02]  /*3980*/  STL [R1+0x24], R24 ;  /* 0x0000241801007387 */ /* 0x0005e40000100800 */
[----:B--2---:R-:W-:-:S10]  /*3990*/  CS2R R24, SRZ ;  /* 0x0000000000187805 */ /* 0x004fd4000001ff00 */
[----:B------:R-:W-:Y:S05]  /*39a0*/  @P2 BRA `(.L_x_4012) ;  /* 0x0000006000002947 */ /* 0x000fea0003800000 */
[----:B------:R-:W2:Y:S02]  /*39b0*/  LDL.LU R24, [R1+0x24] ;  /* 0x0000240001187983 */ /* 0x000ea40000300800 */
[----:B--2---:R-:W-:-:S04]  /*39c0*/  IADD3 R25, P2, R3, R24, RZ ;  /* 0x0000001803197210 */ /* 0x004fc80007f5e0ff */
[----:B-----5:R-:W-:Y:S02]  /*39d0*/  LEA.HI.X.SX32 R26, R24, R2, 0x1, P2 ;  /* 0x00000002181a7211 */ /* 0x020fe400010f0eff */
[----:B------:R-:W-:-:S04]  /*39e0*/  LEA R24, P2, R25, c[0x0][0x198], 0x2 ;  /* 0x0000660019187a11 */ /* 0x000fc800078410ff */
[----:B------:R-:W-:-:S06]  /*39f0*/  LEA.HI.X R25, R25, c[0x0][0x19c], R26, 0x2, P2 ;  /* 0x0000670019197a11 */ /* 0x000fcc00010f141a */
[----:B------:R-:W5:Y:S03]  /*3a00*/  LDG.E.128 R24, [R24.64] ;  /* 0x0000002418187981 */ /* 0x000f66000c1e1d00 */
.L_x_4012:
[----:B------:R-:W-:Y:S05]  /*3a10*/  BSYNC B1 ;  /* 0x0000000000017941 */ /* 0x000fea0003800000 */
.L_x_4011:
[----:B------:R0:W-:Y:S04]  /*3a20*/  STL [R1+0x43c], R0 ;  /* 0x00043c0001007387 */ /* 0x0001e80000100800 */
        /* <DEDUP_REMOVED lines=21> */
.L_x_4014:
[----:B------:R-:W-:Y:S05]  /*3b80*/  BSYNC B1 ;  /* 0x0000000000017941 */ /* 0x000fea0003800000 */
.L_x_4013:
[----:B------:R-:W-:Y:S01]  /*3b90*/  BSSY B1, `(.L_x_4015) ;  /* 0x0000012000017945 */ /* 0x000fe20003800000 */
[----:B------:R-:W-:Y:S05]  /*3ba0*/  @P1 BRA `(.L_x_4016) ;  /* 0x0000010000001947 */ /* 0x000fea0003800000 */
[----:B------:R-:W3:Y:S01]  /*3bb0*/  LDL.LU R32, [R1+0x20] ;  /* 0x0000200001207983 */ /* 0x000ee20000300800 */
[----:B------:R-:W-:-:S04]  /*3bc0*/  IMAD.MOV.U32 R34, RZ, RZ, c[0x0][0x1d4] ;  /* 0x00007500ff227624 */ /* 0x000fc800078e00ff */
[----:B------:R-:W-:Y:S01]  /*3bd0*/  IMAD R34, R34, 0xa0, RZ ;  /* 0x000000a022227824 */ /* 0x000fe200078e02ff */
[----:B---3--:R-:W-:-:S04]  /*3be0*/  IADD3 R32, R32, c[0x0][0x1d4], RZ ;  /* 0x0000750020207a10 */ /* 0x008fc80007ffe0ff */
[----:B------:R-:W-:-:S04]  /*3bf0*/  SHF.L.U32 R33, R32, 0x2, RZ ;  /* 0x0000000220217819 */ /* 0x000fc800000006ff */
        /* <DEDUP_REMOVED lines=11> */
.L_x_4016:
[----:B------:R-:W-:Y:S05]  /*3cb0*/  BSYNC B1 ;  /* 0x0000000000017941 */ /* 0x000fea0003800000 */
.L_x_4015:
[----:B-----5:R3:W-:Y:S02]  /*3cc0*/  STL [R1+0x43c], R2 ;  /* 0x00043c0201007387 */ /* 0x0207e40000100800 */
[----:B---3--:R-:W-:-:S04]  /*3cd0*/  IMAD.MOV.U32 R2, RZ, RZ, c[0x0][0x1d4] ;  /* 0x00007500ff027624 */ /* 0x008fc800078e00ff */
[----:B------:R-:W-:-:S05]  /*3ce0*/  IMAD R2, R2, 0xa, R0 ;  /* 0x0000000a02027824 */ /* 0x000fca00078e0200 */
        /* <DEDUP_REMOVED lines=19> */
.L_x_4018:
[----:B------:R-:W-:Y:S05]  /*3e20*/  BSYNC B1 ;  /* 0x0000000000017941 */ /* 0x000fea0003800000 */
.L_x_4017:
        /* <DEDUP_REMOVED lines=22> */
.L_x_4020:
[----:B------:R-:W-:Y:S05]  /*3f90*/  BSYNC B1 ;  /* 0x0000000000017941 */ /* 0x000fea0003800000 */
.L_x_4019:
        /* <DEDUP_REMOVED lines=18> */
.L_x_4022:
[----:B------:R-:W-:Y:S05]  /*40c0*/  BSYNC B1 ;  /* 0x0000000000017941 */ /* 0x000fea0003800000 */
.L_x_4021:
[----:B-----5:R3:W-:Y:S02]  /*40d0*/  STL [R1+0x43c], R2 ;  /* 0x00043c0201007387 */ /* 0x0207e40000100800 */
[----:B---3--:R-:W-:-:S05]  /*40e0*/  MOV R2, c[0x0][0x1d4] ;  /* 0x0000750000027a02 */ /* 0x008fca0000000f00 */
[----:B------:R-:W-:-:S05]  /*40f0*/  IMAD R2, R2, 0xd, R0 ;  /* 0x0000000d02027824 */ /* 0x000fca00078e0200 */
[----:B------:R3:W-:Y:S04]  /*4100*/  STL [R1+0x20], R2 ;  /* 0x0000200201007387 */ /* 0x0007e80000100800 */
[----:B---3--:R3:W5:Y:S01]  /*4110*/  LDL.LU R2, [R1+0x43c] ;  /* 0x00043c0001027983 */ /* 0x0087620000300800 */
[----:B------:R-:W-:Y:S01]  /*4120*/  BSSY B1, `(.L_x_4023) ;  /* 0x0000011000017945 */ /* 0x000fe20003800000 */
[----:B------:R-:W-:Y:S05]  /*4130*/  @P1 BRA `(.L_x_4024) ;  /* 0x000000f000001947 */ /* 0x000fea0003800000 */
[----:B---3--:R-:W3:Y:S01]  /*4140*/  LDL R48, [R1+0x20] ;  /* 0x0000200001307983 */ /* 0x008ee20000100800 */
        /* <DEDUP_REMOVED lines=14> */
.L_x_4024:
[----:B------:R-:W-:Y:S05]  /*4230*/  BSYNC B1 ;  /* 0x0000000000017941 */ /* 0x000fea0003800000 */
.L_x_4023:
        /* <DEDUP_REMOVED lines=22> */
.L_x_4026:
[----:B------:R-:W-:Y:S05]  /*43a0*/  BSYNC B1 ;  /* 0x0000000000017941 */ /* 0x000fea0003800000 */
.L_x_4025:
        /* <DEDUP_REMOVED lines=18> */
.L_x_4028:
[----:B------:R-:W-:Y:S05]  /*44d0*/  BSYNC B1 ;  /* 0x0000000000017941 */ /* 0x000fea0003800000 */
.L_x_4027:
[----:B-----5:R3:W-:Y:S02]  /*44e0*/  STL [R1+0x43c], R2 ;  /* 0x00043c0201007387 */ /* 0x0207e40000100800 */
[----:B---3--:R-:W-:-:S05]  /*44f0*/  IMAD.MOV.U32 R2, RZ, RZ, c[0x0][0x1d4] ;  /* 0x00007500ff027624 */ /* 0x008fca00078e00ff */
[----:B------:R-:W-:-:S05]  /*4500*/  LEA R2, R2, R0, 0x4 ;  /* 0x0000000002027211 */ /* 0x000fca00078e20ff */
        /* <DEDUP_REMOVED lines=19> */
.L_x_4030:
[----:B------:R-:W-:Y:S05]  /*4640*/  BSYNC B1 ;  /* 0x0000000000017941 */ /* 0x000fea0003800000 */
.L_x_4029:
        /* <DEDUP_REMOVED lines=22> */
.L_x_4032:
[----:B------:R-:W-:Y:S05]  /*47b0*/  BSYNC B1 ;  /* 0x0000000000017941 */ /* 0x000fea0003800000 */
.L_x_4031:
        /* <DEDUP_REMOVED lines=18> */
.L_x_4034:
[----:B------:R-:W-:Y:S05]  /*48e0*/  BSYNC B1 ;  /* 0x0000000000017941 */ /* 0x000fea0003800000 */
.L_x_4033:
        /* <DEDUP_REMOVED lines=22> */
.L_x_4036:
[----:B------:R-:W-:Y:S05]  /*4a50*/  BSYNC B1 ;  /* 0x0000000000017941 */ /* 0x000fea0003800000 */
.L_x_4035:
        /* <DEDUP_REMOVED lines=22> */
.L_x_4038:
[----:B------:R-:W-:Y:S05]  /*4bc0*/  BSYNC B1 ;  /* 0x0000000000017941 */ /* 0x000fea0003800000 */
.L_x_4037:
        /* <DEDUP_REMOVED lines=18> */
.L_x_4040:
[----:B------:R-:W-:Y:S05]  /*4cf0*/  BSYNC B1 ;  /* 0x0000000000017941 */ /* 0x000fea0003800000 */
.L_x_4039:
        /* <DEDUP_REMOVED lines=22> */
.L_x_4042:
[----:B------:R-:W-:Y:S05]  /*4e60*/  BSYNC B1 ;  /* 0x0000000000017941 */ /* 0x000fea0003800000 */
.L_x_4041:
        /* <DEDUP_REMOVED lines=22> */
.L_x_4044:
[----:B------:R-:W-:Y:S05]  /*4fd0*/  BSYNC B1 ;  /* 0x0000000000017941 */ /* 0x000fea0003800000 */
.L_x_4043:
        /* <DEDUP_REMOVED lines=18> */
.L_x_4046:
[----:B------:R-:W-:Y:S05]  /*5100*/  BSYNC B1 ;  /* 0x0000000000017941 */ /* 0x000fea0003800000 */
.L_x_4045:
        /* <DEDUP_REMOVED lines=22> */
.L_x_4048:
[----:B------:R-:W-:Y:S05]  /*5270*/  BSYNC B1 ;  /* 0x0000000000017941 */ /* 0x000fea0003800000 */
.L_x_4047:
        /* <DEDUP_REMOVED lines=22> */
.L_x_4050:
[----:B------:R-:W-:Y:S05]  /*53e0*/  BSYNC B1 ;  /* 0x0000000000017941 */ /* 0x000fea0003800000 */
.L_x_4049:
        /* <DEDUP_REMOVED lines=18> */
.L_x_4052:
[----:B------:R-:W-:Y:S05]  /*5510*/  BSYNC B1 ;  /* 0x0000000000017941 */ /* 0x000fea0003800000 */
.L_x_4051:
        /* <DEDUP_REMOVED lines=22> */
.L_x_4054:
[----:B------:R-:W-:Y:S05]  /*5680*/  BSYNC B1 ;  /* 0x0000000000017941 */ /* 0x000fea0003800000 */
.L_x_4053:
        /* <DEDUP_REMOVED lines=22> */
.L_x_4056:
[----:B------:R-:W-:Y:S05]  /*57f0*/  BSYNC B1 ;  /* 0x0000000000017941 */ /* 0x000fea0003800000 */
.L_x_4055:
        /* <DEDUP_REMOVED lines=18> */
.L_x_4058:
[----:B------:R-:W-:Y:S05]  /*5920*/  BSYNC B1 ;  /* 0x0000000000017941 */ /* 0x000fea0003800000 */
.L_x_4057:
        /* <DEDUP_REMOVED lines=22> */
.L_x_4060:
[----:B------:R-:W-:Y:S05]  /*5a90*/  BSYNC B1 ;  /* 0x0000000000017941 */ /* 0x000fea0003800000 */
.L_x_4059:
        /* <DEDUP_REMOVED lines=22> */
.L_x_4062:
[----:B------:R-:W-:Y:S05]  /*5c00*/  BSYNC B1 ;  /* 0x0000000000017941 */ /* 0x000fea0003800000 */
.L_x_4061:
        /* <DEDUP_REMOVED lines=18> */
.L_x_4064:
[----:B------:R-:W-:Y:S05]  /*5d30*/  BSYNC B1 ;  /* 0x0000000000017941 */ /* 0x000fea0003800000 */
.L_x_4063:
        /* <DEDUP_REMOVED lines=22> */
.L_x_4066:
[----:B------:R-:W-:Y:S05]  /*5ea0*/  BSYNC B1 ;  /* 0x0000000000017941 */ /* 0x000fea0003800000 */
.L_x_4065:
        /* <DEDUP_REMOVED lines=22> */
.L_x_4068:
[----:B------:R-:W-:Y:S05]  /*6010*/  BSYNC B1 ;  /* 0x0000000000017941 */ /* 0x000fea0003800000 */
.L_x_4067:
        /* <DEDUP_REMOVED lines=18> */
.L_x_4070:
[----:B------:R-:W-:Y:S05]  /*6140*/  BSYNC B1 ;  /* 0x0000000000017941 */ /* 0x000fea0003800000 */
.L_x_4069:
        /* <DEDUP_REMOVED lines=22> */
.L_x_4072:
[----:B------:R-:W-:Y:S05]  /*62b0*/  BSYNC B1 ;  /* 0x0000000000017941 */ /* 0x000fea0003800000 */
.L_x_4071:
        /* <DEDUP_REMOVED lines=22> */
.L_x_4074:
[----:B------:R-:W-:Y:S05]  /*6420*/  BSYNC B1 ;  /* 0x0000000000017941 */ /* 0x000fea0003800000 */
.L_x_4073:
        /* <DEDUP_REMOVED lines=18> */
.L_x_4076:
[----:B------:R-:W-:Y:S05]  /*6550*/  BSYNC B1 ;  /* 0x0000000000017941 */ /* 0x000fea0003800000 */
.L_x_4075:
        /* <DEDUP_REMOVED lines=22> */
.L_x_4078:
[----:B------:R-:W-:Y:S05]  /*66c0*/  BSYNC B1 ;  /* 0x0000000000017941 */ /* 0x000fea0003800000 */
.L_x_4077:
        /* <DEDUP_REMOVED lines=22> */
.L_x_4080:
[----:B------:R-:W-:Y:S05]  /*6830*/  BSYNC B1 ;  /* 0x0000000000017941 */ /* 0x000fea0003800000 */
.L_x_4079:
        /* <DEDUP_REMOVED lines=18> */
.L_x_4082:
[----:B------:R-:W-:Y:S05]  /*6960*/  BSYNC B1 ;  /* 0x0000000000017941 */ /* 0x000fea0003800000 */
.L_x_4081:
        /* <DEDUP_REMOVED lines=22> */
.L_x_4084:
[----:B------:R-:W-:Y:S05]  /*6ad0*/  BSYNC B1 ;  /* 0x0000000000017941 */ /* 0x000fea0003800000 */
.L_x_4083:
        /* <DEDUP_REMOVED lines=22> */
.L_x_4086:
[----:B------:R-:W-:Y:S05]  /*6c40*/  BSYNC B1 ;  /* 0x0000000000017941 */ /* 0x000fea0003800000 */
.L_x_4085:
        /* <DEDUP_REMOVED lines=18> */
.L_x_4088:
[----:B------:R-:W-:Y:S05]  /*6d70*/  BSYNC B1 ;  /* 0x0000000000017941 */ /* 0x000fea0003800000 */
.L_x_4087:
        /* <DEDUP_REMOVED lines=22> */
.L_x_4090:
[----:B------:R-:W-:Y:S05]  /*6ee0*/  BSYNC B1 ;  /* 0x0000000000017941 */ /* 0x000fea0003800000 */
.L_x_4089:
        /* <DEDUP_REMOVED lines=22> */
.L_x_4092:
[----:B------:R-:W-:Y:S05]  /*7050*/  BSYNC B1 ;  /* 0x0000000000017941 */ /* 0x000fea0003800000 */
.L_x_4091:
        /* <DEDUP_REMOVED lines=18> */
.L_x_4094:
[----:B------:R-:W-:Y:S05]  /*7180*/  BSYNC B1 ;  /* 0x0000000000017941 */ /* 0x000fea0003800000 */
.L_x_4093:
        /* <DEDUP_REMOVED lines=22> */
.L_x_4096:
[----:B------:R-:W-:Y:S05]  /*72f0*/  BSYNC B1 ;  /* 0x0000000000017941 */ /* 0x000fea0003800000 */
.L_x_4095:
        /* <DEDUP_REMOVED lines=22> */
.L_x_4098:
[----:B------:R-:W-:Y:S05]  /*7460*/  BSYNC B1 ;  /* 0x0000000000017941 */ /* 0x000fea0003800000 */
.L_x_4097:
        /* <DEDUP_REMOVED lines=18> */
.L_x_4100:
[----:B------:R-:W-:Y:S05]  /*7590*/  BSYNC B1 ;  /* 0x0000000000017941 */ /* 0x000fea0003800000 */
.L_x_4099:
        /* <DEDUP_REMOVED lines=22> */
.L_x_4102:
[----:B------:R-:W-:Y:S05]  /*7700*/  BSYNC B1 ;  /* 0x0000000000017941 */ /* 0x000fea0003800000 */
.L_x_4101:
        /* <DEDUP_REMOVED lines=22> */
.L_x_4104:
[----:B------:R-:W-:Y:S05]  /*7870*/  BSYNC B1 ;  /* 0x0000000000017941 */ /* 0x000fea0003800000 */
.L_x_4103:
        /* <DEDUP_REMOVED lines=18> */
.L_x_4106:
[----:B------:R-:W-:Y:S05]  /*79a0*/  BSYNC B1 ;  /* 0x0000000000017941 */ /* 0x000fea0003800000 */
.L_x_4105:
[----:B------:R-:W-:Y:S04]  /*79b0*/  STL [R1+0x440], R3 ;  /* 0x0004400301007387 */ /* 0x000fe80000100800 */
[----:B-----5:R3:W-:Y:S02]  /*79c0*/  STL [R1+0x43c], R2 ;  /* 0x00043c0201007387 */ /* 0x0207e40000100800 */
[----:B---3--:R-:W-:-:S04]  /*79d0*/  IMAD.MOV.U32 R2, RZ, RZ, c[0x0][0x1d4] ;  /* 0x00007500ff027624 */ /* 0x008fc800078e00ff */
[----:B------:R-:W-:-:S05]  /*79e0*/  IMAD R3, R2, 0x3a, R0 ;  /* 0x0000003a02037824 */ /* 0x000fca00078e0200 */
[----:B------:R3:W-:Y:S02]  /*79f0*/  STL [R1+0x20], R3 ;  /* 0x0000200301007387 */ /* 0x0007e40000100800 */
[C-C-:B---3--:R-:W-:Y:S02]  /*7a00*/  IMAD R3, R2.reuse, 0x3d, R0.reuse ;  /* 0x0000003d02037824 */ /* 0x148fe400078e0200 */
[----:B------:R-:W-:-:S03]  /*7a10*/  IMAD R0, R2, 0x37, R0 ;  /* 0x0000003702007824 */ /* 0x000fc600078e0200 */
[----:B------:R3:W-:Y:S04]  /*7a20*/  STL [R1+0x24], R3 ;  /* 0x0000240301007387 */ /* 0x0007e80000100800 */
[----:B---3--:R3:W5:Y:S04]  /*7a30*/  LDL.LU R3, [R1+0x440] ;  /* 0x0004400001037983 */ /* 0x0087680000300800 */
[----:B------:R3:W5:Y:S01]  /*7a40*/  LDL.LU R2, [R1+0x43c] ;  /* 0x00043c0001027983 */ /* 0x0007620000300800 */
[----:B------:R-:W-:Y:S01]  /*7a50*/  BSSY B1, `(.L_x_4107) ;  /* 0x000000f000017945 */ /* 0x000fe20003800000 */
[----:B------:R-:W-:Y:S05]  /*7a60*/  @P1 BRA `(.L_x_4108) ;  /* 0x000000d000001947 */ /* 0x000fea0003800000 */
[----:B------:R-:W-:Y:S01]  /*7a70*/  MOV R217, c[0x0][0x1d4] ;  /* 0x0000750000d97a02 */ /* 0x000fe20000000f00 */
[----:B------:R-:W-:Y:S01]  /*7a80*/  IMAD.SHL.U32 R216, R0, 0x4, RZ ;  /* 0x0000000400d87824 */ /* 0x000fe200078e00ff */
[----:B------:R-:W-:-:S03]  /*7a90*/  CS2R R218, SRZ ;  /* 0x0000000000da7805 */ /* 0x000fc6000001ff00 */
[----:B------:R-:W-:-:S05]  /*7aa0*/  IMAD R217, R217, 0xa0, RZ ;  /* 0x000000a0d9d97824 */ /* 0x000fca00078e02ff */
[----:B------:R-:W-:Y:S02]  /*7ab0*/  ISETP.GE.AND P2, PT, R216, R217, PT ;  /* 0x000000d9d800720c */ /* 0x000fe40003f46270 */
[----:B------:R-:W-:-:S11]  /*7ac0*/  CS2R R216, SRZ ;  /* 0x0000000000d87805 */ /* 0x000fd6000001ff00 */
[----:B------:R-:W-:Y:S05]  /*7ad0*/  @P2 BRA `(.L_x_4108) ;  /* 0x0000006000002947 */ /* 0x000fea0003800000 */
[----:B------:R-:W-:-:S04]  /*7ae0*/  SHF.L.U32 R216, R0, 0x2, RZ ;  /* 0x0000000200d87819 */ /* 0x000fc800000006ff */
[----:B-----5:R-:W-:-:S04]  /*7af0*/  IADD3 R217, P2, R3, R216, RZ ;  /* 0x000000d803d97210 */ /* 0x020fc80007f5e0ff */
[----:B------:R-:W-:Y:S02]  /*7b00*/  LEA.HI.X.SX32 R218, R216, R2, 0x1, P2 ;  /* 0x00000002d8da7211 */ /* 0x000fe400010f0eff */
[----:B------:R-:W-:-:S04]  /*7b10*/  LEA R216, P2, R217, c[0x0][0x198], 0x2 ;  /* 0x00006600d9d87a11 */ /* 0x000fc800078410ff */
[----:B------:R-:W-:-:S06]  /*7b20*/  LEA.HI.X R217, R217, c[0x0][0x19c], R218, 0x2, P2 ;  /* 0x00006700d9d97a11 */ /* 0x000fcc00010f14da */
[----:B------:R-:W5:Y:S03]  /*7b30*/  LDG.E.128 R216, [R216.64] ;  /* 0x00000024d8d87981 */ /* 0x000f66000c1e1d00 */
.L_x_4108:
[----:B------:R-:W-:Y:S05]  /*7b40*/  BSYNC B1 ;  /* 0x0000000000017941 */ /* 0x000fea0003800000 */
.L_x_4107:
[----:B------:R-:W-:Y:S01]  /*7b50*/  BSSY B1, `(.L_x_4109) ;  /* 0x0000010000017945 */ /* 0x000fe20003800000 */
[----:B------:R-:W-:Y:S01]  /*7b60*/  IADD3 R0, R0, c[0x0][0x1d4], RZ ;  /* 0x0000750000007a10 */ /* 0x000fe20007ffe0ff */
[----:B------:R-:W-:Y:S05]  /*7b70*/  @P1 BRA `(.L_x_4110) ;  /* 0x000000d000001947 */ /* 0x000fea0003800000 */
[----:B------:R-:W-:Y:S01]  /*7b80*/  IMAD.MOV.U32 R221, RZ, RZ, c[0x0][0x1d4] ;  /* 0x00007500ffdd7624 */ /* 0x000fe200078e00ff */
[----:B------:R-:W-:Y:S01]  /*7b90*/  SHF.L.U32 R220, R0, 0x2, RZ ;  /* 0x0000000200dc7819 */ /* 0x000fe200000006ff */
[----:B------:R-:W-:Y:S02]  /*7ba0*/  CS2R R222, SRZ ;  /* 0x0000000000de7805 */ /* 0x000fe4000001ff00 */
[----:B------:R-:W-:-:S05]  /*7bb0*/  IMAD R221, R221, 0xa0, RZ ;  /* 0x000000a0dddd7824 */ /* 0x000fca00078e02ff */
[----:B------:R-:W-:Y:S02]  /*7bc0*/  ISETP.GE.AND P2, PT, R220, R221, PT ;  /* 0x000000dddc00720c */ /* 0x000fe40003f46270 */
[----:B------:R-:W-:-:S11]  /*7bd0*/  CS2R R220, SRZ ;  /* 0x0000000000dc7805 */ /* 0x000fd6000001ff00 */
[----:B------:R-:W-:Y:S05]  /*7be0*/  @P2 BRA `(.L_x_4110) ;  /* 0x0000006000002947 */ /* 0x000fea0003800000 */
[----:B------:R-:W-:-:S05]  /*7bf0*/  IMAD.SHL.U32 R220, R0, 0x4, RZ ;  /* 0x0000000400dc7824 */ /* 0x000fca00078e00ff */
[----:B-----5:R-:W-:-:S04]  /*7c00*/  IADD3 R221, P2, R3, R220, RZ ;  /* 0x000000dc03dd7210 */ /* 0x020fc80007f5e0ff */
[----:B------:R-:W-:Y:S02]  /*7c10*/  LEA.HI.X.SX32 R222, R220, R2, 0x1, P2 ;  /* 0x00000002dcde7211 */ /* 0x000fe400010f0eff */
[----:B------:R-:W-:-:S04]  /*7c20*/  LEA R220, P2, R221, c[0x0][0x198], 0x2 ;  /* 0x00006600dddc7a11 */ /* 0x000fc800078410ff */
[----:B------:R-:W-:-:S06]  /*7c30*/  LEA.HI.X R221, R221, c[0x0][0x19c], R222, 0x2, P2 ;  /* 0x00006700dddd7a11 */ /* 0x000fcc00010f14de */
[----:B------:R-:W5:Y:S03]  /*7c40*/  LDG.E.128 R220, [R220.64] ;  /* 0x00000024dcdc7981 */ /* 0x000f66000c1e1d00 */
.L_x_4110:
[----:B------:R-:W-:Y:S05]  /*7c50*/  BSYNC B1 ;  /* 0x0000000000017941 */ /* 0x000fea0003800000 */
.L_x_4109:
[----:B------:R-:W-:Y:S01]  /*7c60*/  BSSY B1, `(.L_x_4111) ;  /* 0x0000010000017945 */ /* 0x000fe20003800000 */
[----:B------:R-:W-:Y:S05]  /*7c70*/  @P1 BRA `(.L_x_4112) ;  /* 0x000000e000001947 */ /* 0x000fea0003800000 */
[----:B------:R-:W-:Y:S01]  /*7c80*/  MOV R224, c[0x0][0x1d4] ;  /* 0x0000750000e07a02 */ /* 0x000fe20000000f00 */
[----:B------:R-:W-:Y:S01]  /*7c90*/  CS2R R226, SRZ ;  /* 0x0000000000e27805 */ /* 0x000fe2000001ff00 */
[----:B------:R-:W-:-:S03]  /*7ca0*/  IADD3 R0, R0, c[0x0][0x1d4], RZ ;  /* 0x0000750000007a10 */ /* 0x000fc60007ffe0ff */
[----:B------:R-:W-:Y:S02]  /*7cb0*/  IMAD R224, R224, 0xa0, RZ ;  /* 0x000000a0e0e07824 */ /* 0x000fe400078e02ff */
[----:B------:R-:W-:-:S05]  /*7cc0*/  IMAD.SHL.U32 R0, R0, 0x4, RZ ;  /* 0x0000000400007824 */ /* 0x000fca00078e00ff */
[----:B------:R-:W-:Y:S02]  /*7cd0*/  ISETP.GE.AND P2, PT, R0, R224, PT ;  /* 0x000000e00000720c */ /* 0x000fe40003f46270 */
[----:B------:R-:W-:-:S11]  /*7ce0*/  CS2R R224, SRZ ;  /* 0x0000000000e07805 */ /* 0x000fd6000001ff00 */
[----:B------:R-:W-:Y:S05]  /*7cf0*/  @P2 BRA `(.L_x_4112) ;  /* 0x0000006000002947 */ /* 0x000fea0003800000 */
[----:B------:R-:W-:-:S04]  /*7d00*/  MOV R224, R0 ;  /* 0x0000000000e07202 */ /* 0x000fc80000000f00 */
[----:B-----5:R-:W-:-:S04]  /*7d10*/  IADD3 R0, P2, R3, R224, RZ ;  /* 0x000000e003007210 */ /* 0x020fc80007f5e0ff */
[----:B------:R-:W-:Y:S02]  /*7d20*/  LEA.HI.X.SX32 R225, R224, R2, 0x1, P2 ;  /* 0x00000002e0e17211 */ /* 0x000fe400010f0eff */
[----:B------:R-:W-:-:S04]  /*7d30*/  LEA R224, P2, R0, c[0x0][0x198], 0x2 ;  /* 0x0000660000e07a11 */ /* 0x000fc800078410ff */
[----:B------:R-:W-:-:S06]  /*7d40*/  LEA.HI.X R225, R0, c[0x0][0x19c], R225, 0x2, P2 ;  /* 0x0000670000e17a11 */ /* 0x000fcc00010f14e1 */
[----:B------:R-:W5:Y:S03]  /*7d50*/  LDG.E.128 R224, [R224.64] ;  /* 0x00000024e0e07981 */ /* 0x000f66000c1e1d00 */
.L_x_4112:
[----:B------:R-:W-:Y:S05]  /*7d60*/  BSYNC B1 ;  /* 0x0000000000017941 */ /* 0x000fea0003800000 */
.L_x_4111:
[----:B------:R-:W-:Y:S01]  /*7d70*/  BSSY B1, `(.L_x_4113) ;  /* 0x0000010000017945 */ /* 0x000fe20003800000 */
[----:B------:R-:W-:Y:S05]  /*7d80*/  @P1 BRA `(.L_x_4114) ;  /* 0x000000e000001947 */ /* 0x000fea0003800000 */
[----:B---3--:R-:W3:Y:S01]  /*7d90*/  LDL R0, [R1+0x20] ;  /* 0x0000200001007983 */ /* 0x008ee20000100800 */
[----:B------:R-:W-:Y:S01]  /*7da0*/  IMAD.MOV.U32 R228, RZ, RZ, c[0x0][0x1d4] ;  /* 0x00007500ffe47624 */ /* 0x000fe200078e00ff */
[----:B------:R-:W-:-:S03]  /*7db0*/  CS2R R230, SRZ ;  /* 0x0000000000e67805 */ /* 0x000fc6000001ff00 */
[----:B------:R-:W-:Y:S01]  /*7dc0*/  IMAD R228, R228, 0xa0, RZ ;  /* 0x000000a0e4e47824 */ /* 0x000fe200078e02ff */
[----:B---3--:R-:W-:-:S04]  /*7dd0*/  SHF.L.U32 R0, R0, 0x2, RZ ;  /* 0x0000000200007819 */ /* 0x008fc800000006ff */
[----:B------:R-:W-:Y:S02]  /*7de0*/  ISETP.GE.AND P2, PT, R0, R228, PT ;  /* 0x000000e40000720c */ /* 0x000fe40003f46270 */
[----:B------:R-:W-:-:S11]  /*7df0*/  CS2R R228, SRZ ;  /* 0x0000000000e47805 */ /* 0x000fd6000001ff00 */
[----:B------:R-:W-:Y:S05]  /*7e00*/  @P2 BRA `(.L_x_4114) ;  /* 0x0000006000002947 */ /* 0x000fea0003800000 */
[----:B------:R-:W-:-:S05]  /*7e10*/  IMAD.MOV.U32 R228, RZ, RZ, R0 ;  /* 0x000000ffffe47224 */ /* 0x000fca00078e0000 */
[----:B-----5:R-:W-:-:S04]  /*7e20*/  IADD3 R0, P2, R3, R228, RZ ;  /* 0x000000e403007210 */ /* 0x020fc80007f5e0ff */
[----:B------:R-:W-:Y:S02]  /*7e30*/  LEA.HI.X.SX32 R229, R228, R2, 0x1, P2 ;  /* 0x00000002e4e57211 */ /* 0x000fe400010f0eff */
[----:B------:R-:W-:-:S04]  /*7e40*/  LEA R228, P2, R0, c[0x0][0x198], 0x2 ;  /* 0x0000660000e47a11 */ /* 0x000fc800078410ff */
[----:B------:R-:W-:-:S06]  /*7e50*/  LEA.HI.X R229, R0, c[0x0][0x19c], R229, 0x2, P2 ;  /* 0x0000670000e57a11 */ /* 0x000fcc00010f14e5 */
[----:B------:R-:W5:Y:S03]  /*7e60*/  LDG.E.128 R228, [R228.64] ;  /* 0x00000024e4e47981 */ /* 0x000f66000c1e1d00 */
.L_x_4114:
[----:B------:R-:W-:Y:S05]  /*7e70*/  BSYNC B1 ;  /* 0x0000000000017941 */ /* 0x000fea0003800000 */
.L_x_4113:
[----:B---3--:R-:W3:Y:S01]  /*7e80*/  LDL.LU R0, [R1+0x20] ;  /* 0x0000200001007983 */ /* 0x008ee20000300800 */
[----:B------:R-:W-:Y:S01]  /*7e90*/  BSSY B1, `(.L_x_4115) ;  /* 0x0000010000017945 */ /* 0x000fe20003800000 */
[----:B---3--:R-:W-:Y:S01]  /*7ea0*/  IADD3 R0, R0, c[0x0][0x1d4], RZ ;  /* 0x0000750000007a10 */ /* 0x008fe20007ffe0ff */
        /* <DEDUP_REMOVED lines=14> */
.L_x_4116:
[----:B------:R-:W-:Y:S05]  /*7f90*/  BSYNC B1 ;  /* 0x0000000000017941 */ /* 0x000fea0003800000 */
.L_x_4115:
[----:B------:R-:W-:Y:S01]  /*7fa0*/  BSSY B1, `(.L_x_4117) ;  /* 0x0000010000017945 */ /* 0x000fe20003800000 */
[----:B------:R-:W-:Y:S05]  /*7fb0*/  @P1 BRA `(.L_x_4118) ;  /* 0x000000e000001947 */ /* 0x000fea0003800000 */
[----:B------:R-:W-:Y:S01]  /*7fc0*/  IMAD.MOV.U32 R236, RZ, RZ, c[0x0][0x1d4] ;  /* 0x00007500ffec7624 */ /* 0x000fe200078e00ff */
[----:B------:R-:W-:Y:S01]  /*7fd0*/  IADD3 R0, R0, c[0x0][0x1d4], RZ ;  /* 0x0000750000007a10 */ /* 0x000fe20007ffe0ff */
[----:B------:R-:W-:Y:S02]  /*7fe0*/  CS2R R238, SRZ ;  /* 0x0000000000ee7805 */ /* 0x000fe4000001ff00 */
[----:B------:R-:W-:Y:S01]  /*7ff0*/  IMAD R236, R236, 0xa0, RZ ;  /* 0x000000a0ecec7824 */ /* 0x000fe200078e02ff */
[----:B------:R-:W-:-:S04]  /*8000*/  SHF.L.U32 R0, R0, 0x2, RZ ;  /* 0x0000000200007819 */ /* 0x000fc800000006ff */
        /* <DEDUP_REMOVED lines=9> */
.L_x_4118:
[----:B------:R-:W-:Y:S05]  /*80a0*/  BSYNC B1 ;  /* 0x0000000000017941 */ /* 0x000fea0003800000 */
.L_x_4117:
[----:B------:R-:W-:Y:S01]  /*80b0*/  BSSY B1, `(.L_x_4119) ;  /* 0x0000010000017945 */ /* 0x000fe20003800000 */
[----:B------:R-:W-:Y:S05]  /*80c0*/  @P1 BRA `(.L_x_4120) ;  /* 0x000000e000001947 */ /* 0x000fea0003800000 */
[----:B------:R-:W3:Y:S01]  /*80d0*/  LDL R0, [R1+0x24] ;  /* 0x0000240001007983 */ /* 0x000ee20000100800 */
[----:B------:R-:W-:Y:S01]  /*80e0*/  MOV R240, c[0x0][0x1d4] ;  /* 0x0000750000f07a02 */ /* 0x000fe20000000f00 */
[----:B------:R-:W-:-:S04]  /*80f0*/  CS2R R242, SRZ ;  /* 0x0000000000f27805 */ /* 0x000fc8000001ff00 */
[----:B------:R-:W-:Y:S02]  /*8100*/  IMAD R240, R240, 0xa0, RZ ;  /* 0x000000a0f0f07824 */ /* 0x000fe400078e02ff */
[----:B---3--:R-:W-:-:S05]  /*8110*/  IMAD.SHL.U32 R0, R0, 0x4, RZ ;  /* 0x0000000400007824 */ /* 0x008fca00078e00ff */
        /* <DEDUP_REMOVED lines=9> */
.L_x_4120:
[----:B------:R-:W-:Y:S05]  /*81b0*/  BSYNC B1 ;  /* 0x0000000000017941 */ /* 0x000fea0003800000 */
.L_x_4119:
[----:B------:R-:W3:Y:S01]  /*81c0*/  LDL.LU R0, [R1+0x24] ;  /* 0x0000240001007983 */ /* 0x000ee20000300800 */
[----:B------:R-:W-:Y:S01]  /*81d0*/  BSSY B1, `(.L_x_4121) ;  /* 0x0000010000017945 */ /* 0x000fe20003800000 */
[----:B---3--:R-:W-:Y:S01]  /*81e0*/  IADD3 R0, R0, c[0x0][0x1d4], RZ ;  /* 0x0000750000007a10 */ /* 0x008fe20007ffe0ff */
        /* <DEDUP_REMOVED lines=14> */
.L_x_4122:
[----:B------:R-:W-:Y:S05]  /*82d0*/  BSYNC B1 ;  /* 0x0000000000017941 */ /* 0x000fea0003800000 */
.L_x_4121:
        /* <DEDUP_REMOVED lines=16> */
.L_x_4124:
[----:B------:R-:W-:Y:S05]  /*83e0*/  BSYNC B1 ;  /* 0x0000000000017941 */ /* 0x000fea0003800000 */
.L_x_4123:
[----:B------:R-:W-:Y:S01]  /*83f0*/  BSSY B1, `(.L_x_4125) ;  /* 0x0000250000017945 */ /* 0x000fe20003800000 */
[----:B------:R-:W-:Y:S05]  /*8400*/  @P1 BRA `(.L_x_4126) ;  /* 0x000024e000001947 */ /* 0x000fea0003800000 */
[----:B------:R-:W3:Y:S01]  /*8410*/  LDL R0, [R1+0x414] ;  /* 0x0004140001007983 */ /* 0x000ee20000100800 */
[----:B------:R-:W-:-:S03]  /*8420*/  ULDC.64 UR4, c[0x0][0x218] ;  /* 0x0000860000047ab9 */ /* 0x000fc60000000a00 */
[----:B-----5:R0:W-:Y:S04]  /*8430*/  STL [R1+0x478], R223 ;  /* 0x000478df01007387 */ /* 0x0201e80000100800 */
[----:B0---4-:R-:W4:Y:S04]  /*8440*/  LDL R223, [R1+0x3f0] ;  /* 0x0003f00001df7983 */ /* 0x011f280000100800 */
[----:B------:R0:W-:Y:S04]  /*8450*/  STL [R1+0x474], R227 ;  /* 0x000474e301007387 */ /* 0x0001e80000100800 */
[----:B0-2---:R-:W2:Y:S04]  /*8460*/  LDL R227, [R1+0x420] ;  /* 0x0004200001e37983 */ /* 0x005ea80000100800 */
        /* <DEDUP_REMOVED lines=13> */
[----:B0-----:R-:W3:Y:S04]  /*8540*/  LDL R251, [R1+0x4] ;  /* 0x0000040001fb7983 */ /* 0x001ee80000100800 */
[----:B------:R0:W-:Y:S04]  /*8550*/  STL [R1+0x440], R3 ;  /* 0x0004400301007387 */ /* 0x0001e80000100800 */
[----:B0-----:R-:W2:Y:S04]  /*8560*/  LDL R3, [R1] ;  /* 0x0000000001037983 */ /* 0x001ea80000100800 */
[----:B------:R0:W-:Y:S04]  /*8570*/  STL [R1+0x43c], R2 ;  /* 0x00043c0201007387 */ /* 0x0001e80000100800 */
[----:B0-----:R-:W4:Y:S01]  /*8580*/  LDL R2, [R1+0x3e4] ;  /* 0x0003e40001027983 */ /* 0x001f220000100800 */
[----:B---3--:R-:W-:-:S03]  /*8590*/  FMUL.FTZ R0, R0, R251 ;  /* 0x000000fb00007220 */ /* 0x008fc60000410000 */
[----:B------:R-:W3:Y:S01]  /*85a0*/  LDL R251, [R1+0x3f4] ;  /* 0x0003f40001fb7983 */ /* 0x000ee20000100800 */
[----:B--2---:R-:W-:-:S04]  /*85b0*/  FMUL.FTZ R247, R247, R3 ;  /* 0x00000003f7f77220 */ /* 0x004fc80000410000 */
[----:B------:R-:W-:Y:S02]  /*85c0*/  FFMA.FTZ R3, R227, R243, R247 ;  /* 0x000000f3e3037223 */ /* 0x000fe400000100f7 */
[----:B------:R-:W2:Y:S01]  /*85d0*/  LDL R227, [R1+0x3e0] ;  /* 0x0003e00001e37983 */ /* 0x000ea20000100800 */
[----:B------:R-:W-:-:S03]  /*85e0*/  FFMA.FTZ R0, R235, R239, R0 ;  /* 0x000000efeb007223 */ /* 0x000fc60000010000 */
[----:B------:R-:W2:Y:S04]  /*85f0*/  LDL R243, [R1+0x3d0] ;  /* 0x0003d00001f37983 */ /* 0x000ea80000100800 */
[----:B------:R-:W2:Y:S01]  /*8600*/  LDL R235, [R1+0x3c0] ;  /* 0x0003c00001eb7983 */ /* 0x000ea20000100800 */
[----:B------:R-:W-:-:S03]  /*8610*/  FFMA.FTZ R231, R231, R4, R3 ;  /* 0x00000004e7e77223 */ /* 0x000fc60000010003 */
[----:B------:R-:W2:Y:S04]  /*8620*/  LDL R239, [R1+0x3d4] ;  /* 0x0003d40001ef7983 */ /* 0x000ea80000100800 */
[----:B------:R0:W-:Y:S04]  /*8630*/  STL [R1+0x444], R4 ;  /* 0x0004440401007387 */ /* 0x0001e80000100800 */
[----:B------:R-:W2:Y:S01]  /*8640*/  LDL R3, [R1+0x3c4] ;  /* 0x0003c40001037983 */ /* 0x000ea20000100800 */
[----:B----4-:R-:W-:-:S03]  /*8650*/  FFMA.FTZ R247, R223, R8, R231 ;  /* 0x00000008dff77223 */ /* 0x010fc600000100e7 */
[----:B------:R2:W-:Y:S01]  /*8660*/  STL [R1+0x448], R5 ;  /* 0x0004480501007387 */ /* 0x0005e20000100800 */
[----:B------:R-:W-:-:S03]  /*8670*/  FFMA.FTZ R0, R252, R5, R0 ;  /* 0x00000005fc007223 */ /* 0x000fc60000010000 */
[----:B------:R-:W4:Y:S04]  /*8680*/  LDL R231, [R1+0x3b0] ;  /* 0x0003b00001e77983 */ /* 0x000f280000100800 */
[----:B0-----:R-:W4:Y:S04]  /*8690*/  LDL R4, [R1+0x3a0] ;  /* 0x0003a00001047983 */ /* 0x001f280000100800 */
[----:B------:R-:W4:Y:S04]  /*86a0*/  LDL R223, [R1+0x3b4] ;  /* 0x0003b40001df7983 */ /* 0x000f280000100800 */
[----:B------:R0:W-:Y:S01]  /*86b0*/  STL [R1+0x44c], R8 ;  /* 0x00044c0801007387 */ /* 0x0001e20000100800 */
[----:B---3--:R-:W-:-:S04]  /*86c0*/  FFMA.FTZ R0, R251, R9, R0 ;  /* 0x00000009fb007223 */ /* 0x008fc80000010000 */
[----:B------:R-:W-:Y:S02]  /*86d0*/  FFMA.FTZ R0, R2, R13, R0 ;  /* 0x0000000d02007223 */ /* 0x000fe40000010000 */
[----:B------:R-:W3:Y:S01]  /*86e0*/  LDL R2, [R1+0x3a4] ;  /* 0x0003a40001027983 */ /* 0x000ee20000100800 */
[----:B--2---:R-:W-:-:S03]  /*86f0*/  FFMA.FTZ R5, R227, R12, R247 ;  /* 0x0000000ce3057223 */ /* 0x004fc600000100f7 */
[----:B------:R-:W2:Y:S01]  /*8700*/  LDL R227, [R1+0x390] ;  /* 0x0003900001e37983 */ /* 0x000ea20000100800 */
[----:B-1----:R-:W-:-:S03]  /*8710*/  FFMA.FTZ R5, R243, R16, R5 ;  /* 0x00000010f3057223 */ /* 0x002fc60000010005 */
[----:B------:R1:W-:Y:S01]  /*8720*/  STL.64 [R1+0x450], R12 ;  /* 0x0004500c01007387 */ /* 0x0003e20000100a00 */
[----:B0-----:R-:W-:-:S03]  /*8730*/  FFMA.FTZ R8, R235, R20, R5 ;  /* 0x00000014eb087223 */ /* 0x001fc60000010005 */
[----:B------:R-:W2:Y:S04]  /*8740*/  LDL R235, [R1+0x394] ;  /* 0x0003940001eb7983 */ /* 0x000ea80000100800 */
[----:B------:R-:W2:Y:S01]  /*8750*/  LDL R5, [R1+0x380] ;  /* 0x0003800001057983 */ /* 0x000ea20000100800 */
[----:B------:R-:W-:-:S03]  /*8760*/  FFMA.FTZ R0, R239, R17, R0 ;  /* 0x00000011ef007223 */ /* 0x000fc60000010000 */
[----:B------:R-:W2:Y:S01]  /*8770*/  LDL R239, [R1+0x374] ;  /* 0x0003740001ef7983 */ /* 0x000ea20000100800 */
[----:B------:R-:W-:-:S03]  /*8780*/  FFMA.FTZ R0, R3, R21, R0 ;  /* 0x0000001503007223 */ /* 0x000fc60000010000 */
[----:B------:R-:W2:Y:S04]  /*8790*/  LDL R3, [R1+0x384] ;  /* 0x0003840001037983 */ /* 0x000ea80000100800 */
[----:B-1----:R-:W2:Y:S01]  /*87a0*/  LDL R13, [R1+0x340] ;  /* 0x00034000010d7983 */ /* 0x002ea20000100800 */
[----:B----4-:R-:W-:-:S03]  /*87b0*/  FFMA.FTZ R12, R231, R24, R8 ;  /* 0x00000018e70c7223 */ /* 0x010fc60000010008 */
        /* <DEDUP_REMOVED lines=14> */
[----:B------:R-:W-:Y:S02]  /*88a0*/  FFMA.FTZ R0, R235, R33, R0 ;  /* 0x00000021eb007223 */ /* 0x000fe40000010000 */
[----:B------:R-:W-:Y:S02]  /*88b0*/  FFMA.FTZ R235, R5, R36, R227 ;  /* 0x0000002405eb7223 */ /* 0x000fe400000100e3 */
[----:B------:R-:W2:Y:S04]  /*88c0*/  LDL R5, [R1+0x330] ;  /* 0x0003300001057983 */ /* 0x000ea80000100800 */
[----:B------:R-:W2:Y:S01]  /*88d0*/  LDL R227, [R1+0x334] ;  /* 0x0003340001e37983 */ /* 0x000ea20000100800 */
[----:B------:R-:W-:-:S03]  /*88e0*/  FFMA.FTZ R0, R3, R37, R0 ;  /* 0x0000002503007223 */ /* 0x000fc60000010000 */
[----:B------:R-:W2:Y:S01]  /*88f0*/  LDL R3, [R1+0x320] ;  /* 0x0003200001037983 */ /* 0x000ea20000100800 */
[----:B------:R-:W-:Y:S02]  /*8900*/  FFMA.FTZ R0, R239, R41, R0 ;  /* 0x00000029ef007223 */ /* 0x000fe40000010000 */
[----:B----4-:R-:W-:Y:S02]  /*8910*/  FFMA.FTZ R235, R8, R40, R235 ;  /* 0x0000002808eb7223 */ /* 0x010fe400000100eb */
[----:B------:R-:W4:Y:S01]  /*8920*/  LDL R8, [R1+0x324] ;  /* 0x0003240001087983 */ /* 0x000f220000100800 */
[----:B------:R-:W-:-:S03]  /*8930*/  FFMA.FTZ R0, R4, R45, R0 ;  /* 0x0000002d04007223 */ /* 0x000fc60000010000 */
[----:B------:R-:W4:Y:S01]  /*8940*/  LDL R4, [R1+0x310] ;  /* 0x0003100001047983 */ /* 0x000f220000100800 */
[----:B------:R-:W-:-:S03]  /*8950*/  FFMA.FTZ R223, R223, R44, R235 ;  /* 0x0000002cdfdf7223 */ /* 0x000fc600000100eb */
        /* <DEDUP_REMOVED lines=18> */
[----:B------:R-:W4:Y:S04]  /*8a80*/  LDL R4, [R1+0x2d4] ;  /* 0x0002d40001047983 */ /* 0x000f280000100800 */
[----:B------:R-:W4:Y:S01]  /*8a90*/  LDL R223, [R1+0x2c0] ;  /* 0x0002c00001df7983 */ /* 0x000f220000100800 */
[----:B---3--:R-:W-:-:S03]  /*8aa0*/  FFMA.FTZ R0, R2, R65, R0 ;  /* 0x0000004102007223 */ /* 0x008fc60000010000 */
[----:B------:R-:W3:Y:S01]  /*8ab0*/  LDL R2, [R1+0x2b0] ;  /* 0x0002b00001027983 */ /* 0x000ee20000100800 */
[----:B------:R-:W-:Y:S02]  /*8ac0*/  FFMA.FTZ R13, R13, R68, R239 ;  /* 0x000000440d0d7223 */ /* 0x000fe400000100ef */
[----:B--2---:R-:W-:Y:S02]  /*8ad0*/  FFMA.FTZ R0, R12, R69, R0 ;  /* 0x000000450c007223 */ /* 0x004fe40000010000 */
[----:B------:R-:W2:Y:S01]  /*8ae0*/  LDL R12, [R1+0x2b4] ;  /* 0x0002b400010c7983 */ /* 0x000ea20000100800 */
[----:B------:R-:W-:-:S03]  /*8af0*/  FFMA.FTZ R239, R5, R72, R13 ;  /* 0x0000004805ef7223 */ /* 0x000fc6000001000d */
[----:B------:R-:W2:Y:S04]  /*8b00*/  LDL R5, [R1+0x2a4] ;  /* 0x0002a40001057983 */ /* 0x000ea80000100800 */
[----:B------:R-:W2:Y:S01]  /*8b10*/  LDL R13, [R1+0x2a0] ;  /* 0x0002a000010d7983 */ /* 0x000ea20000100800 */
[----:B------:R-:W-:-:S03]  /*8b20*/  FFMA.FTZ R0, R3, R73, R0 ;  /* 0x0000004903007223 */ /* 0x000fc60000010000 */
[----:B------:R-:W2:Y:S01]  /*8b30*/  LDL R3, [R1+0x290] ;  /* 0x0002900001037983 */ /* 0x000ea20000100800 */
[----:B------:R-:W-:Y:S02]  /*8b40*/  FFMA.FTZ R231, R231, R76, R239 ;  /* 0x0000004ce7e77223 */ /* 0x000fe400000100ef */
[----:B------:R-:W-:Y:S01]  /*8b50*/  FFMA.FTZ R0, R235, R77, R0 ;  /* 0x0000004deb007223 */ /* 0x000fe20000010000 */
[----:B------:R-:W2:Y:S01]  /*8b60*/  LDL R239, [R1+0x264] ;  /* 0x0002640001ef7983 */ /* 0x000ea20000100800 */
[----:B----4-:R-:W-:-:S03]  /*8b70*/  FFMA.FTZ R231, R8, R80, R231 ;  /* 0x0000005008e77223 */ /* 0x010fc600000100e7 */
        /* <DEDUP_REMOVED lines=22> */
[----:B------:R-:W-:Y:S02]  /*8ce0*/  FFMA.FTZ R0, R235, R101, R0 ;  /* 0x00000065eb007223 */ /* 0x000fe40000010000 */
[----:B---3--:R-:W-:Y:S02]  /*8cf0*/  FFMA.FTZ R235, R2, R104, R227 ;  /* 0x0000006802eb7223 */ /* 0x008fe400000100e3 */
[----:B------:R-:W3:Y:S04]  /*8d00*/  LDL R2, [R1+0x220] ;  /* 0x0002200001027983 */ /* 0x000ee80000100800 */
[----:B------:R-:W3:Y:S01]  /*8d10*/  LDL R227, [R1+0x224] ;  /* 0x0002240001e37983 */ /* 0x000ee20000100800 */
[----:B--2---:R-:W-:-:S03]  /*8d20*/  FFMA.FTZ R0, R12, R105, R0 ;  /* 0x000000690c007223 */ /* 0x004fc60000010000 */
[----:B------:R-:W2:Y:S01]  /*8d30*/  LDL R12, [R1+0x210] ;  /* 0x00021000010c7983 */ /* 0x000ea20000100800 */
[----:B------:R-:W-:Y:S02]  /*8d40*/  FFMA.FTZ R0, R239, R109, R0 ;  /* 0x0000006def007223 */ /* 0x000fe40000010000 */
[----:B------:R-:W-:Y:S02]  /*8d50*/  FFMA.FTZ R235, R5, R108, R235 ;  /* 0x0000006c05eb7223 */ /* 0x000fe400000100eb */
        /* <DEDUP_REMOVED lines=11> */
[----:B------:R-:W4:Y:S04]  /*8e10*/  LDL R4, [R1+0x1f4] ;  /* 0x0001f40001047983 */ /* 0x000f280000100800 */
        /* <DEDUP_REMOVED lines=10> */
[----:B------:R-:W2:Y:S04]  /*8ec0*/  LDL R3, [R1+0x1c4] ;  /* 0x0001c40001037983 */ /* 0x000ea80000100800 */
[----:B------:R-:W2:Y:S01]  /*8ed0*/  LDL R223, [R1+0x1b0] ;  /* 0x0001b00001df7983 */ /* 0x000ea20000100800 */
[----:B----4-:R-:W-:-:S03]  /*8ee0*/  FFMA.FTZ R0, R8, R133, R0 ;  /* 0x0000008508007223 */ /* 0x010fc60000010000 */
[----:B------:R-:W4:Y:S01]  /*8ef0*/  LDL R8, [R1+0x1a0] ;  /* 0x0001a00001087983 */ /* 0x000f220000100800 */
[----:B------:R-:W-:Y:S02]  /*8f00*/  FFMA.FTZ R13, R13, R136, R239 ;  /* 0x000000880d0d7223 */ /* 0x000fe400000100ef */
[----:B------:R-:W-:Y:S02]  /*8f10*/  FFMA.FTZ R0, R4, R137, R0 ;  /* 0x0000008904007223 */ /* 0x000fe40000010000 */
[----:B------:R-:W4:Y:S01]  /*8f20*/  LDL R4, [R1+0x1a4] ;  /* 0x0001a40001047983 */ /* 0x000f220000100800 */
[----:B---3--:R-:W-:-:S03]  /*8f30*/  FFMA.FTZ R239, R2, R140, R13 ;  /* 0x0000008c02ef7223 */ /* 0x008fc6000001000d */
[----:B------:R-:W3:Y:S04]  /*8f40*/  LDL R13, [R1+0x190] ;  /* 0x00019000010d7983 */ /* 0x000ee80000100800 */
        /* <DEDUP_REMOVED lines=53> */
[----:B------:R-:W4:Y:S01]  /*92a0*/  LDL R4, [R1+0xd0] ;  /* 0x0000d00001047983 */ /* 0x000f220000100800 */
[----:B---3--:R-:W-:-:S03]  /*92b0*/  FFMA.FTZ R223, R2, R196, R8 ;  /* 0x000000c402df7223 */ /* 0x008fc60000010008 */
[----:B------:R-:W3:Y:S04]  /*92c0*/  LDL R2, [R1+0xb4] ;  /* 0x0000b40001027983 */ /* 0x000ee80000100800 */
[----:B------:R-:W3:Y:S01]  /*92d0*/  LDL R8, [R1+0xa4] ;  /* 0x0000a40001087983 */ /* 0x000ee20000100800 */
[----:B------:R-:W-:Y:S02]  /*92e0*/  FFMA.FTZ R252, R252, R200, R223 ;  /* 0x000000c8fcfc7223 */ /* 0x000fe400000100df */
[----:B--2---:R-:W-:Y:S02]  /*92f0*/  FFMA.FTZ R0, R5, R197, R0 ;  /* 0x000000c505007223 */ /* 0x004fe40000010000 */
[----:B------:R-:W2:Y:S04]  /*9300*/  LDL R5, [R1+0x418] ;  /* 0x0004180001057983 */ /* 0x000ea80000100800 */
[----:B------:R-:W2:Y:S01]  /*9310*/  LDL.LU R223, [R1+0x478] ;  /* 0x0004780001df7983 */ /* 0x000ea20000300800 */
[----:B------:R-:W-:-:S03]  /*9320*/  FFMA.FTZ R0, R3, R201, R0 ;  /* 0x000000c903007223 */ /* 0x000fc60000010000 */
[----:B------:R-:W2:Y:S01]  /*9330*/  LDL R3, [R1+0x90] ;  /* 0x0000900001037983 */ /* 0x000ea20000100800 */
[----:B------:R-:W-:-:S03]  /*9340*/  FFMA.FTZ R247, R247, R204, R252 ;  /* 0x000000ccf7f77223 */ /* 0x000fc600000100fc */
[----:B------:R-:W2:Y:S01]  /*9350*/  LDL R252, [R1+0xc] ;  /* 0x00000c0001fc7983 */ /* 0x000ea20000100800 */
[----:B----4-:R-:W-:-:S03]  /*9360*/  FFMA.FTZ R0, R12, R205, R0 ;  /* 0x000000cd0c007223 */ /* 0x010fc60000010000 */
[----:B------:R-:W4:Y:S01]  /*9370*/  LDL R12, [R1+0x94] ;  /* 0x00009400010c7983 */ /* 0x000f220000100800 */
[----:B------:R-:W-:Y:S02]  /*9380*/  FFMA.FTZ R0, R251, R209, R0 ;  /* 0x000000d1fb007223 */ /* 0x000fe40000010000 */
[----:B------:R-:W-:Y:S02]  /*9390*/  FFMA.FTZ R247, R4, R208, R247 ;  /* 0x000000d004f77223 */ /* 0x000fe400000100f7 */
[----:B------:R-:W4:Y:S01]  /*93a0*/  LDL R4, [R1+0x428] ;  /* 0x0004280001047983 */ /* 0x000f220000100800 */
[----:B------:R-:W-:Y:S02]  /*93b0*/  FFMA.FTZ R0, R243, R213, R0 ;  /* 0x000000d5f3007223 */ /* 0x000fe40000010000 */
[----:B------:R-:W-:Y:S01]  /*93c0*/  FFMA.FTZ R239, R239, R212, R247 ;  /* 0x000000d4efef7223 */ /* 0x000fe200000100f7 */
[----:B------:R-:W4:Y:S03]  /*93d0*/  LDL R243, [R1+0x54] ;  /* 0x0000540001f37983 */ /* 0x000f260000100800 */
[----:B------:R-:W-:Y:S01]  /*93e0*/  FFMA.FTZ R235, R235, R216, R239 ;  /* 0x000000d8ebeb7223 */ /* 0x000fe200000100ef */
[----:B------:R-:W4:Y:S03]  /*93f0*/  LDL R247, [R1+0x70] ;  /* 0x0000700001f77983 */ /* 0x000f260000100800 */
[----:B------:R-:W-:Y:S01]  /*9400*/  FFMA.FTZ R13, R13, R220, R235 ;  /* 0x000000dc0d0d7223 */ /* 0x000fe200000100eb */
[----:B------:R-:W4:Y:S04]  /*9410*/  LDL R239, [R1+0x64] ;  /* 0x0000640001ef7983 */ /* 0x000f280000100800 */
[----:B------:R-:W4:Y:S01]  /*9420*/  LDL R235, [R1+0x1c] ;  /* 0x00001c0001eb7983 */ /* 0x000f220000100800 */
[----:B---3--:R-:W-:-:S03]  /*9430*/  FFMA.FTZ R0, R2, R217, R0 ;  /* 0x000000d902007223 */ /* 0x008fc60000010000 */
[----:B------:R-:W3:Y:S01]  /*9440*/  LDL R2, [R1+0x80] ;  /* 0x0000800001027983 */ /* 0x000ee20000100800 */
[----:B------:R-:W-:-:S03]  /*9450*/  FFMA.FTZ R0, R8, R221, R0 ;  /* 0x000000dd08007223 */ /* 0x000fc60000010000 */
[----:B------:R-:W3:Y:S01]  /*9460*/  LDL R8, [R1+0x408] ;  /* 0x0004080001087983 */ /* 0x000ee20000100800 */
[----:B--2---:R-:W-:-:S03]  /*9470*/  FMUL.FTZ R5, R5, R227 ;  /* 0x000000e305057220 */ /* 0x004fc60000410000 */
        /* <DEDUP_REMOVED lines=9> */
[----:B------:R-:W3:Y:S04]  /*9510*/  LDL R13, [R1+0x50] ;  /* 0x00005000010d7983 */ /* 0x000ee80000100800 */
[----:B------:R-:W3:Y:S01]  /*9520*/  LDL R2, [R1+0x3d8] ;  /* 0x0003d80001027983 */ /* 0x000ee20000100800 */
[----:B------:R-:W-:Y:S02]  /*9530*/  FFMA.FTZ R231, R8, R6, R231 ;  /* 0x0000000608e77223 */ /* 0x000fe400000100e7 */
[----:B--2---:R-:W-:Y:S02]  /*9540*/  FFMA.FTZ R0, R227, R229, R0 ;  /* 0x000000e5e3007223 */ /* 0x004fe40000010000 */
[----:B------:R-:W2:Y:S04]  /*9550*/  LDL.LU R227, [R1+0x474] ;  /* 0x0004740001e37983 */ /* 0x000ea80000300800 */
[----:B------:R-:W2:Y:S01]  /*9560*/  LDL R8, [R1+0x40] ;  /* 0x0000400001087983 */ /* 0x000ea20000100800 */
[----:B------:R-:W-:-:S03]  /*9570*/  FFMA.FTZ R0, R3, R233, R0 ;  /* 0x000000e903007223 */ /* 0x000fc60000010000 */
[----:B------:R-:W2:Y:S01]  /*9580*/  LDL R3, [R1+0x44] ;  /* 0x0000440001037983 */ /* 0x000ea20000100800 */
[----:B------:R-:W-:Y:S02]  /*9590*/  FFMA.FTZ R247, R247, R232, R251 ;  /* 0x000000e8f7f77223 */ /* 0x000fe400000100fb */
[----:B----4-:R-:W-:Y:S01]  /*95a0*/  FFMA.FTZ R231, R12, R10, R231 ;  /* 0x0000000a0ce77223 */ /* 0x010fe200000100e7 */
[----:B------:R-:W4:Y:S04]  /*95b0*/  LDL R251, [R1+0x398] ;  /* 0x0003980001fb7983 */ /* 0x000f280000100800 */
[----:B------:R-:W4:Y:S01]  /*95c0*/  LDL R12, [R1+0x3c8] ;  /* 0x0003c800010c7983 */ /* 0x000f220000100800 */
[----:B------:R-:W-:Y:S02]  /*95d0*/  FFMA.FTZ R0, R239, R237, R0 ;  /* 0x000000edef007223 */ /* 0x000fe40000010000 */
[----:B------:R-:W-:-:S02]  /*95e0*/  FFMA.FTZ R247, R4, R236, R247 ;  /* 0x000000ec04f77223 */ /* 0x000fc400000100f7 */
[----:B------:R-:W4:Y:S01]  /*95f0*/  LDL R4, [R1+0x30] ;  /* 0x0000300001047983 */ /* 0x000f220000100800 */
[----:B------:R-:W-:-:S03]  /*9600*/  FFMA.FTZ R239, R5, R14, R231 ;  /* 0x0000000e05ef7223 */ /* 0x000fc600000100e7 */
[----:B------:R-:W4:Y:S04]  /*9610*/  LDL R231, [R1+0x34] ;  /* 0x0000340001e77983 */ /* 0x000f280000100800 */
[----:B------:R-:W4:Y:S01]  /*9620*/  LDL R5, [R1+0x3b8] ;  /* 0x0003b80001057983 */ /* 0x000f220000100800 */
[----:B------:R-:W-:Y:S02]  /*9630*/  FFMA.FTZ R0, R243, R241, R0 ;  /* 0x000000f1f3007223 */ /* 0x000fe40000010000 */
[----:B---3--:R-:W-:Y:S02]  /*9640*/  FFMA.FTZ R13, R13, R240, R247 ;  /* 0x000000f00d0d7223 */ /* 0x008fe400000100f7 */
        /* <DEDUP_REMOVED lines=14> */
[----:B------:R-:W4:Y:S01]  /*9730*/  LDL.LU R231, [R1+0x470] ;  /* 0x0004700001e77983 */ /* 0x000f220000300800 */
[----:B------:R-:W-:Y:S02]  /*9740*/  FADD.FTZ R4, R4, R0 ;  /* 0x0000000004047221 */ /* 0x000fe40000010000 */
[----:B------:R-:W-:Y:S01]  /*9750*/  IMAD.MOV.U32 R0, RZ, RZ, R5 ;  /* 0x000000ffff007224 */ /* 0x000fe200078e0005 */
[----:B------:R-:W4:Y:S04]  /*9760*/  LDL R243, [R1+0x368] ;  /* 0x0003680001f37983 */ /* 0x000f280000100800 */
[----:B------:R-:W4:Y:S01]  /*9770*/  LDL R5, [R1+0x3ec] ;  /* 0x0003ec0001057983 */ /* 0x000f220000100800 */
[----:B---3--:R-:W-:Y:S02]  /*9780*/  FFMA.FTZ R0, R247, R30, R0 ;  /* 0x0000001ef7007223 */ /* 0x008fe40000010000 */
[----:B------:R-:W-:-:S02]  /*9790*/  FMUL.FTZ R247, R2, R252 ;  /* 0x000000fc02f77220 */ /* 0x000fc40000410000 */
[----:B------:R-:W3:Y:S01]  /*97a0*/  LDL R2, [R1+0x358] ;  /* 0x0003580001027983 */ /* 0x000ee20000100800 */
[----:B------:R-:W-:-:S03]  /*97b0*/  FFMA.FTZ R0, R251, R34, R0 ;  /* 0x00000022fb007223 */ /* 0x000fc60000010000 */
[----:B------:R-:W3:Y:S01]  /*97c0*/  LDL R252, [R1+0x338] ;  /* 0x0003380001fc7983 */ /* 0x000ee20000100800 */
[----:B--2---:R-:W-:-:S03]  /*97d0*/  FFMA.FTZ R235, R13, R235, R247 ;  /* 0x000000eb0deb7223 */ /* 0x004fc600000100f7 */
[----:B------:R-:W2:Y:S01]  /*97e0*/  LDL R13, [R1+0x3dc] ;  /* 0x0003dc00010d7983 */ /* 0x000ea20000100800 */
[----:B------:R-:W-:-:S03]  /*97f0*/  FFMA.FTZ R0, R3, R38, R0 ;  /* 0x0000002603007223 */ /* 0x000fc60000010000 */
[----:B------:R-:W2:Y:S04]  /*9800*/  LDL R3, [R1+0x348] ;  /* 0x0003480001037983 */ /* 0x000ea80000100800 */
        /* <DEDUP_REMOVED lines=17> */
[----:B------:R-:W-:Y:S02]  /*9920*/  FFMA.FTZ R0, R252, R58, R0 ;  /* 0x0000003afc007223 */ /* 0x000fe40000010000 */
[----:B----4-:R-:W-:Y:S02]  /*9930*/  FFMA.FTZ R251, R12, R23, R235 ;  /* 0x000000170cfb7223 */ /* 0x010fe400000100eb */
[----:B------:R-:W4:Y:S04]  /*9940*/  LDL R235, [R1+0x37c] ;  /* 0x00037c0001eb7983 */ /* 0x000f280000100800 */
[----:B------:R-:W4:Y:S01]  /*9950*/  LDL R12, [R1+0x2e8] ;  /* 0x0002e800010c7983 */ /* 0x000f220000100800 */
[----:B------:R-:W-:-:S02]  /*9960*/  FFMA.FTZ R251, R239, R27, R251 ;  /* 0x0000001beffb7223 */ /* 0x000fc400000100fb */
[----:B------:R-:W-:Y:S01]  /*9970*/  FFMA.FTZ R0, R8, R62, R0 ;  /* 0x0000003e08007223 */ /* 0x000fe20000010000 */
[----:B------:R-:W4:Y:S04]  /*9980*/  LDL R239, [R1+0x36c] ;  /* 0x00036c0001ef7983 */ /* 0x000f280000100800 */
[----:B------:R-:W4:Y:S01]  /*9990*/  LDL R8, [R1+0x2d8] ;  /* 0x0002d80001087983 */ /* 0x000f220000100800 */
[----:B------:R-:W-:-:S03]  /*99a0*/  FFMA.FTZ R247, R247, R31, R251 ;  /* 0x0000001ff7f77223 */ /* 0x000fc600000100fb */
[----:B------:R-:W4:Y:S01]  /*99b0*/  LDL R251, [R1+0x298] ;  /* 0x0002980001fb7983 */ /* 0x000f220000100800 */
[----:B------:R-:W-:-:S03]  /*99c0*/  FFMA.FTZ R0, R5, R66, R0 ;  /* 0x0000004205007223 */ /* 0x000fc60000010000 */
[----:B------:R-:W4:Y:S01]  /*99d0*/  LDL R5, [R1+0x35c] ;  /* 0x00035c0001057983 */ /* 0x000f220000100800 */
[----:B------:R-:W-:Y:S02]  /*99e0*/  FFMA.FTZ R243, R243, R35, R247 ;  /* 0x00000023f3f37223 */ /* 0x000fe400000100f7 */
[----:B---3--:R-:W-:Y:S02]  /*99f0*/  FFMA.FTZ R0, R2, R70, R0 ;  /* 0x0000004602007223 */ /* 0x008fe40000010000 */
        /* <DEDUP_REMOVED lines=12> */
[----:B------:R-:W4:Y:S04]  /*9ac0*/  LDL R8, [R1+0x31c] ;  /* 0x00031c0001087983 */ /* 0x000f280000100800 */
        /* <DEDUP_REMOVED lines=41> */
[----:B------:R-:W-:Y:S02]  /*9d60*/  FFMA.FTZ R0, R252, R126, R0 ;  /* 0x0000007efc007223 */ /* 0x000fe40000010000 */
[----:B--2---:R-:W-:Y:S02]  /*9d70*/  FFMA.FTZ R251, R13, R91, R235 ;  /* 0x0000005b0dfb7223 */ /* 0x004fe400000100eb */
        /* <DEDUP_REMOVED lines=43> */
[----:B------:R-:W-:-:S04]  /*a030*/  FFMA.FTZ R0, R251, R166, R0 ;  /* 0x000000a6fb007223 */ /* 0x000fc80000010000 */
[----:B------:R-:W-:Y:S02]  /*a040*/  FFMA.FTZ R0, R247, R170, R0 ;  /* 0x000000aaf7007223 */ /* 0x000fe40000010000 */
[----:B----4-:R-:W-:Y:S01]  /*a050*/  FFMA.FTZ R235, R12, R139, R235 ;  /* 0x0000008b0ceb7223 */ /* 0x010fe200000100eb */
        /* <DEDUP_REMOVED lines=29> */
[----:B--2---:R-:W-:Y:S02]  /*a230*/  FFMA.FTZ R0, R13, R202, R0 ;  /* 0x000000ca0d007223 */ /* 0x004fe40000010000 */
[----:B------:R-:W-:Y:S01]  /*a240*/  FFMA.FTZ R247, R247, R167, R251 ;  /* 0x000000a7f7f77223 */ /* 0x000fe200000100fb */
        /* <DEDUP_REMOVED lines=20> */
[----:B------:R-:W-:-:S04]  /*a390*/  FFMA.FTZ R13, R13, R187, R235 ;  /* 0x000000bb0d0d7223 */ /* 0x000fc800000100eb */
[----:B----4-:R-:W-:Y:S02]  /*a3a0*/  FFMA.FTZ R235, R12, R191, R13 ;  /* 0x000000bf0ceb7223 */ /* 0x010fe4000001000d */
[----:B------:R-:W4:Y:S01]  /*a3b0*/  LDL R12, [R1+0xdc] ;  /* 0x0000dc00010c7983 */ /* 0x000f220000100800 */
[----:B------:R-:W-:-:S03]  /*a3c0*/  FFMA.FTZ R0, R8, R226, R0 ;  /* 0x000000e208007223 */ /* 0x000fc60000010000 */
[----:B------:R-:W4:Y:S04]  /*a3d0*/  LDL R13, [R1+0x48] ;  /* 0x00004800010d7983 */ /* 0x000f280000100800 */
[----:B------:R-:W4:Y:S01]  /*a3e0*/  LDL R8, [R1+0xcc] ;  /* 0x0000cc0001087983 */ /* 0x000f220000100800 */
[----:B------:R-:W-:Y:S02]  /*a3f0*/  FFMA.FTZ R243, R243, R195, R235 ;  /* 0x000000c3f3f37223 */ /* 0x000fe400000100eb */
[----:B------:R-:W-:Y:S01]  /*a400*/  FFMA.FTZ R0, R251, R230, R0 ;  /* 0x000000e6fb007223 */ /* 0x000fe20000010000 */
[----:B------:R-:W4:Y:S01]  /*a410*/  LDL.LU R235, [R1+0x46c] ;  /* 0x00046c0001eb7983 */ /* 0x000f220000300800 */
[----:B------:R-:W-:-:S03]  /*a420*/  FFMA.FTZ R243, R5, R199, R243 ;  /* 0x000000c705f37223 */ /* 0x000fc600000100f3 */
[----:B------:R-:W4:Y:S04]  /*a430*/  LDL R251, [R1+0x38] ;  /* 0x0000380001fb7983 */ /* 0x000f280000100800 */
[----:B------:R-:W4:Y:S01]  /*a440*/  LDL R5, [R1+0xbc] ;  /* 0x0000bc0001057983 */ /* 0x000f220000100800 */
[----:B---3--:R-:W-:-:S03]  /*a450*/  FFMA.FTZ R0, R239, R234, R0 ;  /* 0x000000eaef007223 */ /* 0x008fc60000010000 */
[----:B------:R-:W3:Y:S01]  /*a460*/  LDL.LU R239, [R1+0x468] ;  /* 0x0004680001ef7983 */ /* 0x000ee20000300800 */
[----:B------:R-:W-:-:S03]  /*a470*/  FFMA.FTZ R243, R2, R203, R243 ;  /* 0x000000cb02f37223 */ /* 0x000fc600000100f3 */
[----:B------:R-:W3:Y:S01]  /*a480*/  LDL R2, [R1+0xac] ;  /* 0x0000ac0001027983 */ /* 0x000ee20000100800 */
[----:B------:R-:W-:Y:S02]  /*a490*/  FFMA.FTZ R0, R252, R238, R0 ;  /* 0x000000eefc007223 */ /* 0x000fe40000010000 */
[----:B------:R-:W-:Y:S01]  /*a4a0*/  FFMA.FTZ R247, R247, R207, R243 ;  /* 0x000000cff7f77223 */ /* 0x000fe200000100f3 */
[----:B------:R-:W3:Y:S04]  /*a4b0*/  LDL.LU R252, [R1+0x464] ;  /* 0x0004640001fc7983 */ /* 0x000ee80000300800 */
[----:B------:R-:W3:Y:S01]  /*a4c0*/  LDL.LU R243, [R1+0x460] ;  /* 0x0004600001f37983 */ /* 0x000ee20000300800 */
[----:B--2---:R-:W-:-:S03]  /*a4d0*/  FFMA.FTZ R0, R3, R242, R0 ;  /* 0x000000f203007223 */ /* 0x004fc60000010000 */
[----:B------:R-:W2:Y:S01]  /*a4e0*/  LDL R3, [R1+0x9c] ;  /* 0x00009c0001037983 */ /* 0x000ea20000100800 */
[----:B----4-:R-:W-:-:S03]  /*a4f0*/  FFMA.FTZ R12, R12, R211, R247 ;  /* 0x000000d30c0c7223 */ /* 0x010fc600000100f7 */
[----:B------:R-:W4:Y:S01]  /*a500*/  LDL.LU R247, [R1+0x45c] ;  /* 0x00045c0001f77983 */ /* 0x000f220000300800 */
[----:B------:R-:W-:-:S03]  /*a510*/  FFMA.FTZ R0, R13, R246, R0 ;  /* 0x000000f60d007223 */ /* 0x000fc60000010000 */
[----:B------:R-:W4:Y:S01]  /*a520*/  LDL R13, [R1+0x8c] ;  /* 0x00008c00010d7983 */ /* 0x000f220000100800 */
[----:B------:R-:W-:-:S03]  /*a530*/  FFMA.FTZ R12, R8, R215, R12 ;  /* 0x000000d7080c7223 */ /* 0x000fc6000001000c */
[----:B------:R-:W4:Y:S01]  /*a540*/  LDL R8, [R1+0x7c] ;  /* 0x00007c0001087983 */ /* 0x000f220000100800 */
[----:B------:R-:W-:-:S03]  /*a550*/  FFMA.FTZ R0, R251, R250, R0 ;  /* 0x000000fafb007223 */ /* 0x000fc60000010000 */
[----:B------:R-:W4:Y:S01]  /*a560*/  LDL.LU R251, [R1+0x458] ;  /* 0x0004580001fb7983 */ /* 0x000f220000300800 */
[----:B------:R-:W-:-:S03]  /*a570*/  FFMA.FTZ R5, R5, R219, R12 ;  /* 0x000000db05057223 */ /* 0x000fc6000001000c */
[----:B------:R-:W4:Y:S01]  /*a580*/  LDL R12, [R1+0x6c] ;  /* 0x00006c00010c7983 */ /* 0x000f220000100800 */
[----:B------:R-:W-:Y:S02]  /*a590*/  FADD.FTZ R4, R0, R4 ;  /* 0x0000000400047221 */ /* 0x000fe40000010000 */
[----:B---3--:R-:W-:Y:S02]  /*a5a0*/  FFMA.FTZ R0, R2, R223, R5 ;  /* 0x000000df02007223 */ /* 0x008fe40000010005 */
[----:B------:R-:W3:Y:S04]  /*a5b0*/  LDL R5, [R1+0x5c] ;  /* 0x00005c0001057983 */ /* 0x000ee80000100800 */
[----:B------:R-:W3:Y:S01]  /*a5c0*/  LDL R2, [R1+0x4c] ;  /* 0x00004c0001027983 */ /* 0x000ee20000100800 */
[----:B--2---:R-:W-:-:S03]  /*a5d0*/  FFMA.FTZ R0, R3, R227, R0 ;  /* 0x000000e303007223 */ /* 0x004fc60000010000 */
[----:B------:R-:W2:Y:S01]  /*a5e0*/  LDL R3, [R1+0x3c] ;  /* 0x00003c0001037983 */ /* 0x000ea20000100800 */
[----:B------:R-:W-:-:S04]  /*a5f0*/  UISETP.NE.U32.AND UP0, UPT, URZ, UR4, UPT ;  /* 0x000000043f00728c */ /* 0x000fc8000bf05070 */
[----:B------:R-:W-:-:S03]  /*a600*/  UISETP.NE.AND.EX UP1, UPT, URZ, UR5, UPT, UP0 ;  /* 0x000000053f00728c */ /* 0x000fc6000bf25300 */
[----:B------:R-:W-:Y:S02]  /*a610*/  ULDC.64 UR4, c[0x0][0x228] ;  /* 0x00008a0000047ab9 */ /* 0x000fe40000000a00 */
[----:B------:R-:W-:Y:S01]  /*a620*/  ULDC UR6, c[0x0][0x220] ;  /* 0x0000880000067ab9 */ /* 0x000fe20000000800 */
[----:B------:R-:W-:Y:S01]  /*a630*/  PLOP3.LUT P2, PT, PT, PT, UP1, 0x80, 0x0 ;  /* 0x000000000000781c */ /* 0x000fe20003f4f018 */
[----:B------:R-:W-:Y:S01]  /*a640*/  UISETP.NE.U32.AND UP0, UPT, URZ, UR4, UPT ;  /* 0x000000043f00728c */ /* 0x000fe2000bf05070 */
[----:B----4-:R-:W-:-:S03]  /*a650*/  FFMA.FTZ R0, R13, R231, R0 ;  /* 0x000000e70d007223 */ /* 0x010fc60000010000 */
[----:B------:R-:W-:Y:S02]  /*a660*/  @UP1 UIMAD UR6, UR46, UR6, UR40 ;  /* 0x000000062e0612a4 */ /* 0x000fe4000f8e0228 */
[----:B------:R-:W-:Y:S01]  /*a670*/  UISETP.NE.AND.EX UP0, UPT, URZ, UR5, UPT, UP0 ;  /* 0x000000053f00728c */ /* 0x000fe2000bf05300 */
[----:B------:R-:W-:-:S03]  /*a680*/  FFMA.FTZ R0, R8, R235, R0 ;  /* 0x000000eb08007223 */ /* 0x000fc60000010000 */
[----:B------:R-:W-:Y:S01]  /*a690*/  MOV R8, UR6 ;  /* 0x0000000600087c02 */ /* 0x000fe20008000f00 */
[----:B------:R-:W-:Y:S01]  /*a6a0*/  @UP1 UMOV UR6, 0x4 ;  /* 0x0000000400061882 */ /* 0x000fe20000000000 */
[----:B------:R-:W-:-:S03]  /*a6b0*/  FFMA.FTZ R0, R12, R239, R0 ;  /* 0x000000ef0c007223 */ /* 0x000fc60000010000 */
[----:B------:R-:W-:Y:S01]  /*a6c0*/  @P2 IMAD R8, R8, c[0x0][0x220], R252 ;  /* 0x0000880008082a24 */ /* 0x000fe200078e02fc */
[----:B------:R-:W-:Y:S01]  /*a6d0*/  ULDC.64 UR4, c[0x0][0x228] ;  /* 0x00008a0000047ab9 */ /* 0x000fe20000000a00 */
[----:B------:R-:W-:Y:S01]  /*a6e0*/  PLOP3.LUT P3, PT, PT, PT, UP0, 0x80, 0x0 ;  /* 0x000000000000781c */ /* 0x000fe20003f6f008 */
[----:B---3--:R-:W-:Y:S02]  /*a6f0*/  FFMA.FTZ R5, R5, R243, R0 ;  /* 0x000000f305057223 */ /* 0x008fe40000010000 */
[----:B------:R-:W-:Y:S01]  /*a700*/  IMAD.U32 R0, RZ, RZ, UR6 ;  /* 0x00000006ff007e24 */ /* 0x000fe2000f8e00ff */
[----:B------:R-:W-:Y:S01]  /*a710*/  @UP0 UMOV UR6, 0x4 ;  /* 0x0000000400060882 */ /* 0x000fe20000000000 */
[----:B------:R-:W-:Y:S01]  /*a720*/  FFMA.FTZ R5, R2, R247, R5 ;  /* 0x000000f702057223 */ /* 0x000fe20000010005 */
[----:B------:R-:W-:Y:S01]  /*a730*/  @UP0 UIMAD.WIDE UR4, UR46, UR6, UR4 ;  /* 0x000000062e0402a5 */ /* 0x000fe2000f8e0204 */
[----:B------:R-:W-:Y:S01]  /*a740*/  @P2 IMAD.WIDE R12, R8, R0, c[0x0][0x218] ;  /* 0x00008600080c2625 */ /* 0x000fe200078e0200 */
[----:B------:R-:W3:Y:S03]  /*a750*/  LDL R2, [R1+0x434] ;  /* 0x0004340001027983 */ /* 0x000ee60000100800 */
[----:B--2---:R-:W-:-:S02]  /*a760*/  FFMA.FTZ R0, R3, R251, R5 ;  /* 0x000000fb03007223 */ /* 0x004fc40000010005 */
[----:B------:R0:W2:Y:S02]  /*a770*/  @P2 LDG.E R5, [R12.64] ;  /* 0x000000240c052981 */ /* 0x0000a4000c1e1900 */
[----:B------:R-:W-:Y:S02]  /*a780*/  FADD.FTZ R8, R0, R4 ;  /* 0x0000000400087221 */ /* 0x000fe40000010000 */
[----:B0-----:R-:W-:Y:S01]  /*a790*/  IMAD.U32 R12, RZ, RZ, UR4 ;  /* 0x00000004ff0c7e24 */ /* 0x001fe2000f8e00ff */
[----:B------:R-:W-:-:S05]  /*a7a0*/  MOV R13, UR5 ;  /* 0x00000005000d7c02 */ /* 0x000fca0008000f00 */
[----:B------:R0:W4:Y:S01]  /*a7b0*/  @P3 LDG.E R4, [R12.64] ;  /* 0x000000240c043981 */ /* 0x000122000c1e1900 */
[----:B------:R-:W-:-:S04]  /*a7c0*/  MOV R3, c[0x0][0x1e8] ;  /* 0x00007a0000037a02 */ /* 0x000fc80000000f00 */
[----:B------:R-:W-:-:S04]  /*a7d0*/  IADD3 R3, R3, c[0x0][0x210], RZ ;  /* 0x0000840003037a10 */ /* 0x000fc80007ffe0ff */
[----:B------:R-:W-:Y:S01]  /*a7e0*/  @P3 ISETP.GE.AND P1, PT, R252, R3, PT ;  /* 0x00000003fc00320c */ /* 0x000fe20003f26270 */
[----:B0-----:R0:W5:Y:S03]  /*a7f0*/  LDL.LU.64 R12, [R1+0x450] ;  /* 0x00045000010c7983 */ /* 0x0011660000300a00 */
[----:B------:R-:W-:-:S04]  /*a800*/  @P3 SEL R0, RZ, UR39, P1 ;  /* 0x00000027ff003c07 */ /* 0x000fc80008800000 */
[----:B------:R-:W-:-:S04]  /*a810*/  @P3 IADD3 R0, R0, -UR40, R252 ;  /* 0x8000002800003c10 */ /* 0x000fc8000fffe0fc */
[----:B------:R1:W4:Y:S02]  /*a820*/  @P3 I2F R3, R0 ;  /* 0x0000000000033306 */ /* 0x0003240000201400 */
[----:B-1----:R-:W-:Y:S02]  /*a830*/  FMUL.FTZ R0, R8, c[0x0][0x1f0] ;  /* 0x00007c0008007a20 */ /* 0x002fe40000410000 */
[----:B------:R0:W5:Y:S02]  /*a840*/  LDL.LU R8, [R1+0x44c] ;  /* 0x00044c0001087983 */ /* 0x0001640000300800 */
[----:B--2---:R-:W-:Y:S02]  /*a850*/  @P2 FADD.FTZ R0, R0, R5 ;  /* 0x0000000500002221 */ /* 0x004fe40000010000 */
[----:B------:R0:W5:Y:S02]  /*a860*/  LDL.LU R5, [R1+0x448] ;  /* 0x0004480001057983 */ /* 0x0001640000300800 */
[----:B----4-:R-:W-:Y:S01]  /*a870*/  @P3 FFMA.FTZ R0, R3, R4, R0 ;  /* 0x0000000403003223 */ /* 0x010fe20000010000 */
[----:B------:R-:W-:Y:S01]  /*a880*/  IADD3 R3, R252, -UR43, RZ ;  /* 0x8000002bfc037c10 */ /* 0x000fe2000fffe0ff */
[----:B------:R0:W5:Y:S03]  /*a890*/  LDL.LU R4, [R1+0x444] ;  /* 0x0004440001047983 */ /* 0x0001660000300800 */
[----:B---3--:R-:W-:Y:S01]  /*a8a0*/  @!P0 FMNMX.FTZ R2, R2, R0, !PT ;  /* 0x0000000002028209 */ /* 0x008fe20007810000 */
[----:B------:R1:W-:Y:S04]  /*a8b0*/  STS [R3.X4+0x440], R0 ;  /* 0x0004400003007388 */ /* 0x0003e80000004800 */
[----:B-1----:R0:W5:Y:S04]  /*a8c0*/  LDL.LU R3, [R1+0x440] ;  /* 0x0004400001037983 */ /* 0x0021680000300800 */
[----:B------:R1:W-:Y:S04]  /*a8d0*/  @!P0 STL [R1+0x434], R2 ;  /* 0x0004340201008387 */ /* 0x0003e80000100800 */
[----:B-1----:R0:W5:Y:S02]  /*a8e0*/  LDL.LU R2, [R1+0x43c] ;  /* 0x00043c0001027983 */ /* 0x0021640000300800 */
.L_x_4126:
[----:B------:R-:W-:Y:S05]  /*a8f0*/  BSYNC B1 ;  /* 0x0000000000017941 */ /* 0x000fea0003800000 */
.L_x_4125:
[----:B------:R-:W-:-:S04]  /*a900*/  IADD3 R252, R252, 0x100, RZ ;  /* 0x00000100fcfc7810 */ /* 0x000fc80007ffe0ff */
[----:B------:R-:W-:-:S13]  /*a910*/  ISETP.GE.AND P0, PT, R252, UR7, PT ;  /* 0x00000007fc007c0c */ /* 0x000fda000bf06270 */
[----:B------:R-:W-:Y:S01]  /*a920*/  @P0 CALL.REL.NOINC `(.L_x_3996) ;  /* 0x0000001000000944 */ /* 0x000fe20003c00000 */
[----:B------:R-:W-:Y:S05]  /*a930*/  BRA `(.L_x_4127) ;  /* 0xffff828000007947 */ /* 0x000fea000383ffff */
.L_x_3996:
[----:B------:R-:W-:Y:S05]  /*a940*/  BSYNC B0 ;  /* 0x0000000000007941 */ /* 0x000fea0003800000 */
.L_x_3995:
[----:B-----5:R-:W3:Y:S01]  /*a950*/  LDL.LU R248, [R1+0x434] ;  /* 0x0004340001f87983 */ /* 0x020ee20000300800 */
[----:B------:R-:W-:Y:S03]  /*a960*/  BSSY B0, `(.L_x_4128) ;  /* 0x000003f000007945 */ /* 0x000fe60003800000 */
[----:B------:R-:W4:Y:S02]  /*a970*/  S2R R11, SR_TID.X ;  /* 0x00000000000b7919 */ /* 0x000f240000002100 */
[----:B----4-:R-:W-:-:S04]  /*a980*/  SHF.R.S32.HI R6, RZ, 0x1f, R11 ;  /* 0x0000001fff067819 */ /* 0x010fc8000001140b */
[----:B------:R-:W-:-:S04]  /*a990*/  LEA.HI R7, R6, R11, RZ, 0x5 ;  /* 0x0000000b06077211 */ /* 0x000fc800078f28ff */
[----:B------:R-:W-:-:S05]  /*a9a0*/  LOP3.LUT R8, R7, 0xffffffe0, RZ, 0xc0, !PT ;  /* 0xffffffe007087812 */ /* 0x000fca00078ec0ff */
[----:B------:R-:W-:-:S05]  /*a9b0*/  IMAD.IADD R8, R11, 0x1, -R8 ;  /* 0x000000010b087824 */ /* 0x000fca00078e0a08 */
[C---:B------:R-:W-:Y:S02]  /*a9c0*/  ISETP.NE.AND P0, PT, R8.reuse, RZ, PT ;  /* 0x000000ff0800720c */ /* 0x040fe40003f05270 */
[----:B------:R-:W-:-:S11]  /*a9d0*/  ISETP.GT.AND P1, PT, R8, 0x7, PT ;  /* 0x000000070800780c */ /* 0x000fd60003f24270 */
[----:B------:R-:W-:Y:S01]  /*a9e0*/  @!P0 SHF.R.S32.HI R7, RZ, 0x5, R7 ;  /* 0x00000005ff078819 */ /* 0x000fe20000011407 */
[----:B0--3--:R-:W0:Y:S02]  /*a9f0*/  SHFL.BFLY PT, R0, R248, 0x10, 0x1f ;  /* 0x0e001f00f8007f89 */ /* 0x009e2400000e0000 */
[----:B0-----:R-:W-:-:S05]  /*aa00*/  FMNMX.FTZ R0, R0, R248, !PT ;  /* 0x000000f800007209 */ /* 0x001fca0007810000 */
[----:B------:R-:W0:Y:S02]  /*aa10*/  SHFL.BFLY PT, R3, R0, 0x8, 0x1f ;  /* 0x0d001f0000037f89 */ /* 0x000e2400000e0000 */
[----:B0-----:R-:W-:Y:S02]  /*aa20*/  FMNMX.FTZ R3, R0, R3, !PT ;  /* 0x0000000300037209 */ /* 0x001fe40007810000 */
[----:B------:R-:W-:-:S03]  /*aa30*/  MOV R0, 0xff7fffff ;  /* 0xff7fffff00007802 */ /* 0x000fc60000000f00 */
        /* <DEDUP_REMOVED lines=8> */
[----:B0-----:R-:W-:-:S05]  /*aac0*/  IMAD.MOV.U32 R4, RZ, RZ, RZ ;  /* 0x000000ffff047224 */ /* 0x001fca00078e00ff */
        /* <DEDUP_REMOVED lines=11> */
[----:B------:R-:W-:Y:S01]  /*ab80*/  ISETP.NE.U32.AND P0, PT, RZ, c[0x0][0x200], PT ;  /* 0x00008000ff007a0c */ /* 0x000fe20003f05070 */
[----:B------:R-:W-:-:S03]  /*ab90*/  HFMA2.MMA R4, -RZ, RZ, 0, 0 ;  /* 0x00000000ff047435 */ /* 0x000fc600000001ff */
[----:B------:R-:W-:-:S08]  /*aba0*/  ISETP.NE.AND.EX P0, PT, RZ, c[0x0][0x204], PT, P0 ;  /* 0x00008100ff007a0c */ /* 0x000fd00003f05300 */
.L_x_4133:
        /* <DEDUP_REMOVED lines=12> */
[----:B------:R-:W4:Y:S02]  /*ac70*/  LDG.E.U8 R2, [R2.64] ;  /* 0x0000002402027981 */ /* 0x000f24000c1e1100 */
[----:B----4-:R-:W-:-:S13]  /*ac80*/  ISETP.NE.AND P2, PT, R2, RZ, PT ;  /* 0x000000ff0200720c */ /* 0x010fda0003f45270 */
[----:B------:R-:W-:Y:S01]  /*ac90*/  @P2 IMAD.MOV.U32 R5, RZ, RZ, RZ ;  /* 0x000000ffff052224 */ /* 0x000fe200078e00ff */
[----:B------:R-:W-:Y:S05]  /*aca0*/  @P2 BRA `(.L_x_4132) ;  /* 0x0000004000002947 */ /* 0x000fea0003800000 */
.L_x_4131:
[----:B------:R-:W4:Y:S02]  /*acb0*/  LDS R2, [R8] ;  /* 0x0000000008027984 */ /* 0x000f240000000800 */
[----:B---34-:R-:W-:-:S04]  /*acc0*/  FADD.FTZ R2, -R9, R2 ;  /* 0x0000000209027221 */ /* 0x018fc80000010100 */
[----:B------:R-:W-:-:S04]  /*acd0*/  FMUL.FTZ R2, R2, 1.4426950216293334961 ;  /* 0x3fb8aa3b02027820 */ /* 0x000fc80000410000 */
[----:B0-----:R0:W3:Y:S03]  /*ace0*/  MUFU.EX2 R5, R2 ;  /* 0x0000000200057308 */ /* 0x0010e60000000800 */
.L_x_4132:
[----:B------:R-:W-:Y:S05]  /*acf0*/  BSYNC B1 ;  /* 0x0000000000017941 */ /* 0x000fea0003800000 */
.L_x_4130:
[----:B---3--:R3:W-:Y:S01]  /*ad00*/  STS [R8], R5 ;  /* 0x0000000508007388 */ /* 0x0087e20000000800 */
[----:B------:R-:W-:Y:S01]  /*ad10*/  IADD3 R0, R0, 0x100, RZ ;  /* 0x0000010000007810 */ /* 0x000fe20007ffe0ff */
[----:B------:R-:W-:-:S03]  /*ad20*/  FADD.FTZ R4, R5, R4 ;  /* 0x0000000405047221 */ /* 0x000fc60000010000 */
[----:B------:R-:W-:-:S13]  /*ad30*/  ISETP.GT.AND P2, PT, R0, UR40, PT ;  /* 0x0000002800007c0c */ /* 0x000fda000bf44270 */
[----:B---3--:R-:W-:Y:S05]  /*ad40*/  @!P2 BRA `(.L_x_4133) ;  /* 0xfffffe600000a947 */ /* 0x008fea000383ffff */
.L_x_4129:
[----:B------:R-:W-:Y:S05]  /*ad50*/  BSYNC B0 ;  /* 0x0000000000007941 */ /* 0x000fea0003800000 */
.L_x_4128:
[----:B------:R-:W4:Y:S04]  /*ad60*/  SHFL.BFLY PT, R3, R4, 0x10, 0x1f ;  /* 0x0e001f0004037f89 */ /* 0x000f2800000e0000 */
[----:B---3--:R-:W3:Y:S01]  /*ad70*/  S2R R9, SR_TID.X ;  /* 0x0000000000097919 */ /* 0x008ee20000002100 */
[----:B----4-:R-:W-:Y:S01]  /*ad80*/  FADD.FTZ R3, R3, R4 ;  /* 0x0000000403037221 */ /* 0x010fe20000010000 */
[----:B---3--:R-:W-:-:S04]  /*ad90*/  LOP3.LUT P0, RZ, R9, 0x1f, RZ, 0xc0, !PT ;  /* 0x0000001f09ff7812 */ /* 0x008fc8000780c0ff */
[----:B------:R-:W3:Y:S01]  /*ada0*/  SHFL.BFLY PT, R0, R3, 0x8, 0x1f ;  /* 0x0d001f0003007f89 */ /* 0x000ee200000e0000 */
[----:B------:R-:W-:-:S04]  /*adb0*/  LOP3.LUT R8, R9, 0x1f, RZ, 0xc0, !PT ;  /* 0x0000001f09087812 */ /* 0x000fc800078ec0ff */
[----:B------:R-:W-:-:S13]  /*adc0*/  ISETP.GT.U32.AND P2, PT, R8, 0x7, PT ;  /* 0x000000070800780c */ /* 0x000fda0003f44070 */
[----:B------:R-:W-:Y:S01]  /*add0*/  @!P2 SHF.L.U32 R4, R9, 0x2, RZ ;  /* 0x000000020904a819 */ /* 0x000fe200000006ff */
        /* <DEDUP_REMOVED lines=38> */
.L_x_4136:
        /* <DEDUP_REMOVED lines=14> */
.L_x_4135:
[----:B------:R-:W-:Y:S05]  /*b120*/  BSYNC B0 ;  /* 0x0000000000007941 */ /* 0x000fea0003800000 */
.L_x_4134:
[----:B------:R-:W3:Y:S01]  /*b130*/  S2R R5, SR_TID.X ;  /* 0x0000000000057919 */ /* 0x000ee20000002100 */
[----:B------:R-:W-:Y:S01]  /*b140*/  USHF.R.S32.HI UR4, URZ, 0x1f, UR40 ;  /* 0x0000001f3f047899 */ /* 0x000fe20008011428 */
[----:B------:R-:W-:-:S03]  /*b150*/  ISETP.EQ.U32.AND P0, PT, RZ, c[0x0][0x190], PT ;  /* 0x00006400ff007a0c */ /* 0x000fc60003f02070 */
[----:B------:R-:W-:-:S04]  /*b160*/  ULEA.HI UR4, UR4, UR40, URZ, 0x2 ;  /* 0x0000002804047291 */ /* 0x000fc8000f8f103f */
[----:B------:R-:W-:-:S04]  /*b170*/  ULOP3.LUT UR4, UR4, 0xfffffffc, URZ, 0xc0, !UPT ;  /* 0xfffffffc04047892 */ /* 0x000fc8000f8ec03f */
[----:B------:R-:W-:Y:S01]  /*b180*/  UIADD3 UR4, -UR4, UR40, URZ ;  /* 0x0000002804047290 */ /* 0x000fe2000fffe13f */
[----:B0--3--:R-:W-:Y:S02]  /*b190*/  LEA.HI R3, R6, R5, RZ, 0x6 ;  /* 0x0000000506037211 */ /* 0x009fe400078f30ff */
[----:B------:R-:W-:Y:S02]  /*b1a0*/  CS2R R6, SRZ ;  /* 0x0000000000067805 */ /* 0x000fe4000001ff00 */
[----:B------:R-:W-:Y:S02]  /*b1b0*/  LOP3.LUT R0, R3, 0xffffffc0, RZ, 0xc0, !PT ;  /* 0xffffffc003007812 */ /* 0x000fe400078ec0ff */
[----:B------:R-:W-:-:S03]  /*b1c0*/  SHF.R.S32.HI R3, RZ, 0x6, R3 ;  /* 0x00000006ff037819 */ /* 0x000fc60000011403 */
[----:B------:R-:W-:Y:S01]  /*b1d0*/  IMAD.IADD R0, R5, 0x1, -R0 ;  /* 0x0000000105007824 */ /* 0x000fe200078e0a00 */
[----:B------:R-:W-:-:S04]  /*b1e0*/  MOV R5, UR46 ;  /* 0x0000002e00057c02 */ /* 0x000fc80008000f00 */
        /* <DEDUP_REMOVED lines=16> */
[----:B0-----:R-:W-:Y:S01]  /*b2f0*/  IMAD.U32 R55, RZ, RZ, UR40 ;  /* 0x00000028ff377e24 */ /* 0x001fe2000f8e00ff */
[----:B------:R-:W-:Y:S01]  /*b300*/  IADD3 R2, R3, UR43, RZ ;  /* 0x0000002b03027c10 */ /* 0x000fe2000fffe0ff */
[----:B------:R-:W-:Y:S01]  /*b310*/  BSSY B0, `(.L_x_4139) ;  /* 0x00000fd000007945 */ /* 0x000fe20003800000 */
[----:B------:R-:W-:Y:S01]  /*b320*/  MOV R9, UR44 ;  /* 0x0000002c00097c02 */ /* 0x000fe20008000f00 */
[----:B------:R-:W-:Y:S01]  /*b330*/  CS2R R10, SRZ ;  /* 0x00000000000a7805 */ /* 0x000fe2000001ff00 */
[----:B------:R-:W-:-:S03]  /*b340*/  IMNMX R55, R55, c[0x0][0x1d4], PT ;  /* 0x0000750037377a17 */ /* 0x000fc60003800200 */
[----:B------:R-:W-:Y:S01]  /*b350*/  IMAD R52, R9, c[0x0][0x1d4], R0 ;  /* 0x0000750009347a24 */ /* 0x000fe200078e0200 */
[----:B------:R-:W-:Y:S01]  /*b360*/  ISETP.GE.AND P0, PT, R2, R55, PT ;  /* 0x000000370200720c */ /* 0x000fe20003f06270 */
[----:B------:R-:W-:-:S03]  /*b370*/  CS2R R8, SRZ ;  /* 0x0000000000087805 */ /* 0x000fc6000001ff00 */
[----:B------:R-:W-:-:S09]  /*b380*/  SHF.R.S32.HI R53, RZ, 0x1f, R52 ;  /* 0x0000001fff357819 */ /* 0x000fd20000011434 */
[----:B------:R-:W-:Y:S05]  /*b390*/  @P0 BRA `(.L_x_4140) ;  /* 0x00000f4000000947 */ /* 0x000fea0003800000 */
[----:B------:R-:W-:Y:S01]  /*b3a0*/  IMAD.U32 R8, RZ, RZ, UR43 ;  /* 0x0000002bff087e24 */ /* 0x000fe2000f8e00ff */
[----:B------:R-:W-:Y:S01]  /*b3b0*/  LOP3.LUT R9, RZ, R55, RZ, 0x33, !PT ;  /* 0x00000037ff097212 */ /* 0x000fe200078e33ff */
[----:B------:R-:W-:Y:S01]  /*b3c0*/  BSSY B2, `(.L_x_4141) ;  /* 0x0000021000027945 */ /* 0x000fe20003800000 */
[----:B------:R-:W-:Y:S01]  /*b3d0*/  IMAD.MOV.U32 R54, RZ, RZ, R2 ;  /* 0x000000ffff367224 */ /* 0x000fe200078e0002 */
[----:B------:R-:W-:Y:S01]  /*b3e0*/  CS2R R10, SRZ ;  /* 0x00000000000a7805 */ /* 0x000fe2000001ff00 */
[----:B------:R-:W-:-:S04]  /*b3f0*/  IADD3 R8, -R8, -0x2, -R3 ;  /* 0xfffffffe08087810 */ /* 0x000fc80007ffe903 */
[----:B------:R-:W-:-:S04]  /*b400*/  IADD3 R9, R8, -R9, RZ ;  /* 0x8000000908097210 */ /* 0x000fc80007ffe0ff */
[C---:B------:R-:W-:Y:S02]  /*b410*/  LEA.HI R8, R9.reuse, 0x1, RZ, 0x1e ;  /* 0x0000000109087811 */ /* 0x040fe400078ff0ff */
[----:B------:R-:W-:Y:S02]  /*b420*/  ISETP.GE.U32.AND P0, PT, R9, 0xc, PT ;  /* 0x0000000c0900780c */ /* 0x000fe40003f06070 */
[----:B------:R-:W-:Y:S02]  /*b430*/  LOP3.LUT P3, R12, R8, 0x3, RZ, 0xc0, !PT ;  /* 0x00000003080c7812 */ /* 0x000fe4000786c0ff */
[----:B------:R-:W-:-:S11]  /*b440*/  CS2R R8, SRZ ;  /* 0x0000000000087805 */ /* 0x000fd6000001ff00 */
[----:B------:R-:W-:Y:S05]  /*b450*/  @!P3 BRA `(.L_x_4142) ;  /* 0x000001700000b947 */ /* 0x000fea0003800000 */
[----:B------:R-:W-:Y:S01]  /*b460*/  IMAD R8, R2, 0xa0, RZ ;  /* 0x000000a002087824 */ /* 0x000fe200078e02ff */
[----:B------:R-:W-:Y:S01]  /*b470*/  MOV R14, R12 ;  /* 0x0000000c000e7202 */ /* 0x000fe20000000f00 */
[----:B------:R-:W-:Y:S01]  /*b480*/  IMAD.MOV.U32 R54, RZ, RZ, R2 ;  /* 0x000000ffff367224 */ /* 0x000fe200078e0002 */
[----:B------:R-:W-:Y:S02]  /*b490*/  LEA R15, R3, 0x440, 0x2 ;  /* 0x00000440030f7811 */ /* 0x000fe400078e10ff */
[----:B------:R-:W-:-:S04]  /*b4a0*/  IADD3 R13, P3, R52, R8, RZ ;  /* 0x00000008340d7210 */ /* 0x000fc80007f7e0ff */
[----:B------:R-:W-:Y:S02]  /*b4b0*/  LEA.HI.X.SX32 R8, R8, R53, 0x1, P3 ;  /* 0x0000003508087211 */ /* 0x000fe400018f0eff */
[----:B------:R-:W-:-:S04]  /*b4c0*/  LEA R21, P3, R13, c[0x0][0x1a0], 0x2 ;  /* 0x000068000d157a11 */ /* 0x000fc800078610ff */
[----:B------:R-:W-:Y:S01]  /*b4d0*/  LEA.HI.X R13, R13, c[0x0][0x1a4], R8, 0x2, P3 ;  /* 0x000069000d0d7a11 */ /* 0x000fe200018f1408 */
[----:B------:R-:W-:Y:S02]  /*b4e0*/  HFMA2.MMA R8, -RZ, RZ, 0, 0 ;  /* 0x00000000ff087435 */ /* 0x000fe400000001ff */
.L_x_4143:
[----:B------:R-:W-:Y:S01]  /*b4f0*/  IMAD.MOV.U32 R12, RZ, RZ, R21 ;  /* 0x000000ffff0c7224 */ /* 0x000fe200078e0015 */
[----:B------:R0:W3:Y:S04]  /*b500*/  LDS R20, [R15] ;  /* 0x000000000f147984 */ /* 0x0000e80000000800 */
[----:B-1----:R1:W3:Y:S01]  /*b510*/  LDG.E.128 R16, [R12.64] ;  /* 0x000000240c107981 */ /* 0x0022e2000c1e1d00 */
[----:B------:R-:W-:Y:S02]  /*b520*/  IADD3 R14, R14, -0x1, RZ ;  /* 0xffffffff0e0e7810 */ /* 0x000fe40007ffe0ff */
[----:B------:R-:W-:Y:S02]  /*b530*/  IADD3 R21, P4, R21, 0xa00, RZ ;  /* 0x00000a0015157810 */ /* 0x000fe40007f9e0ff */
[----:B------:R-:W-:-:S02]  /*b540*/  ISETP.NE.AND P3, PT, R14, RZ, PT ;  /* 0x000000ff0e00720c */ /* 0x000fc40003f65270 */
[----:B------:R-:W-:Y:S02]  /*b550*/  IADD3 R54, R54, 0x4, RZ ;  /* 0x0000000436367810 */ /* 0x000fe40007ffe0ff */
[----:B0-----:R-:W-:Y:S02]  /*b560*/  IADD3 R15, R15, 0x10, RZ ;  /* 0x000000100f0f7810 */ /* 0x001fe40007ffe0ff */
[----:B-1----:R-:W-:Y:S01]  /*b570*/  IADD3.X R13, RZ, R13, RZ, P4, !PT ;  /* 0x0000000dff0d7210 */ /* 0x002fe200027fe4ff */
[-C--:B---3--:R-:W-:Y:S02]  /*b580*/  FFMA.FTZ R8, R16, R20.reuse, R8 ;  /* 0x0000001410087223 */ /* 0x088fe40000010008 */
[-C--:B------:R-:W-:Y:S02]  /*b590*/  FFMA.FTZ R9, R17, R20.reuse, R9 ;  /* 0x0000001411097223 */ /* 0x080fe40000010009 */
[-C--:B------:R-:W-:Y:S02]  /*b5a0*/  FFMA.FTZ R10, R18, R20.reuse, R10 ;  /* 0x00000014120a7223 */ /* 0x080fe4000001000a */
[----:B------:R-:W-:Y:S01]  /*b5b0*/  FFMA.FTZ R11, R19, R20, R11 ;  /* 0x00000014130b7223 */ /* 0x000fe2000001000b */
[----:B------:R-:W-:Y:S05]  /*b5c0*/  @P3 BRA `(.L_x_4143) ;  /* 0xffffff2000003947 */ /* 0x000fea000383ffff */
.L_x_4142:
[----:B------:R-:W-:Y:S05]  /*b5d0*/  BSYNC B2 ;  /* 0x0000000000027941 */ /* 0x000fea0003800000 */
.L_x_4141:
[----:B------:R-:W-:Y:S05]  /*b5e0*/  @!P0 BRA `(.L_x_4140) ;  /* 0x00000cf000008947 */ /* 0x000fea0003800000 */
[----:B-1----:R-:W-:Y:S01]  /*b5f0*/  IMAD.IADD R17, R55, 0x1, -R54 ;  /* 0x0000000137117824 */ /* 0x002fe200078e0a36 */
[C---:B------:R-:W-:Y:S01]  /*b600*/  LEA R13, R54.reuse, 0x20, 0x2 ;  /* 0x00000020360d7811 */ /* 0x040fe200078e10ff */
[----:B------:R-:W-:Y:S01]  /*b610*/  IMAD R12, R54, 0xa0, RZ ;  /* 0x000000a0360c7824 */ /* 0x000fe200078e02ff */
[----:B------:R-:W-:Y:S01]  /*b620*/  MOV R16, UR43 ;  /* 0x0000002b00107c02 */ /* 0x000fe20008000f00 */
[----:B------:R-:W-:Y:S01]  /*b630*/  BSSY B2, `(.L_x_4144) ;  /* 0x0000074000027945 */ /* 0x000fe20003800000 */
[----:B------:R-:W-:-:S02]  /*b640*/  ISETP.GT.AND P3, PT, R17, 0x30, PT ;  /* 0x000000301100780c */ /* 0x000fc40003f64270 */
[----:B------:R-:W-:Y:S01]  /*b650*/  IADD3 R14, P0, R52, R12, RZ ;  /* 0x0000000c340e7210 */ /* 0x000fe20007f1e0ff */
[----:B------:R-:W-:-:S03]  /*b660*/  IMAD R13, R16, -0x4, R13 ;  /* 0xfffffffc100d7824 */ /* 0x000fc600078e020d */
[----:B------:R-:W-:Y:S02]  /*b670*/  LEA.HI.X.SX32 R15, R12, R53, 0x1, P0 ;  /* 0x000000350c0f7211 */ /* 0x000fe400000f0eff */
[C---:B------:R-:W-:Y:S02]  /*b680*/  LEA R66, P0, R14.reuse, c[0x0][0x1a0], 0x2 ;  /* 0x000068000e427a11 */ /* 0x040fe400078010ff */
[----:B------:R-:W-:Y:S02]  /*b690*/  IADD3 R64, R13, 0x440, RZ ;  /* 0x000004400d407810 */ /* 0x000fe40007ffe0ff */
[----:B------:R-:W-:Y:S02]  /*b6a0*/  LEA.HI.X R67, R14, c[0x0][0x1a4], R15, 0x2, P0 ;  /* 0x000069000e437a11 */ /* 0x000fe400000f140f */
[----:B------:R-:W-:Y:S01]  /*b6b0*/  PLOP3.LUT P0, PT, PT, PT, PT, 0x80, 0x0 ;  /* 0x000000000000781c */ /* 0x000fe20003f0f070 */
[----:B------:R-:W-:Y:S07]  /*b6c0*/  @!P3 BRA `(.L_x_4145) ;  /* 0x000006a00000b947 */ /* 0x000fee0003800000 */
[----:B------:R-:W-:Y:S02]  /*b6d0*/  PLOP3.LUT P0, PT, PT, PT, PT, 0x8, 0x0 ;  /* 0x000000000000781c */ /* 0x000fe40003f0e170 */
[----:B------:R-:W-:-:S03]  /*b6e0*/  IADD3 R93, R55, -0x30, RZ ;  /* 0xffffffd0375d7810 */ /* 0x000fc60007ffe0ff */
.L_x_4146:
[----:B------:R0:W3:Y:S04]  /*b6f0*/  LDG.E.128 R68, [R66.64] ;  /* 0x0000002442447981 */ /* 0x0000e8000c1e1d00 */
[----:B------:R0:W4:Y:S04]  /*b700*/  LDG.E.128 R72, [R66.64+0xa00] ;  /* 0x000a002442487981 */ /* 0x000128000c1e1d00 */
[----:B--2---:R0:W2:Y:S04]  /*b710*/  LDG.E.128 R80, [R66.64+0x1400] ;  /* 0x0014002442507981 */ /* 0x0040a8000c1e1d00 */
[----:B------:R0:W2:Y:S04]  /*b720*/  LDG.E.128 R84, [R66.64+0x1e00] ;  /* 0x001e002442547981 */ /* 0x0000a8000c1e1d00 */
        /* <DEDUP_REMOVED lines=11> */
[----:B------:R0:W2:Y:S01]  /*b7e0*/  LDG.E.128 R12, [R66.64+0x9600] ;  /* 0x00960024420c7981 */ /* 0x0000a2000c1e1d00 */
[----:B------:R-:W-:-:S02]  /*b7f0*/  IADD3 R91, P3, R66, 0xa000, RZ ;  /* 0x0000a000425b7810 */ /* 0x000fc40007f7e0ff */
[----:B------:R-:W-:Y:S01]  /*b800*/  IADD3 R54, R54, 0x40, RZ ;  /* 0x0000004036367810 */ /* 0x000fe20007ffe0ff */
[----:B------:R-:W3:Y:S02]  /*b810*/  LDS R65, [R64+-0x20] ;  /* 0xffffe00040417984 */ /* 0x000ee40000000800 */
[----:B------:R-:W-:Y:S01]  /*b820*/  IMAD.X R92, RZ, RZ, R67, P3 ;  /* 0x000000ffff5c7224 */ /* 0x000fe200018e0643 */
[----:B------:R-:W-:Y:S01]  /*b830*/  ISETP.GE.AND P3, PT, R54, R93, PT ;  /* 0x0000005d3600720c */ /* 0x000fe20003f66270 */
[----:B------:R-:W4:Y:S04]  /*b840*/  LDS R76, [R64+-0x10] ;  /* 0xfffff000404c7984 */ /* 0x000f280000000800 */
[----:B------:R-:W2:Y:S04]  /*b850*/  LDS R77, [R64] ;  /* 0x00000000404d7984 */ /* 0x000ea80000000800 */
[----:B------:R-:W1:Y:S04]  /*b860*/  LDS R78, [R64+0x10] ;  /* 0x00001000404e7984 */ /* 0x000e680000000800 */
[----:B------:R-:W1:Y:S04]  /*b870*/  LDS R79, [R64+0x20] ;  /* 0x00002000404f7984 */ /* 0x000e680000000800 */
[----:B------:R-:W1:Y:S04]  /*b880*/  LDS R88, [R64+0x30] ;  /* 0x0000300040587984 */ /* 0x000e680000000800 */
[----:B------:R-:W1:Y:S04]  /*b890*/  LDS R89, [R64+0x40] ;  /* 0x0000400040597984 */ /* 0x000e680000000800 */
[----:B------:R-:W1:Y:S04]  /*b8a0*/  LDS R90, [R64+0x50] ;  /* 0x00005000405a7984 */ /* 0x000e680000000800 */
[----:B0-----:R-:W0:Y:S04]  /*b8b0*/  LDS R66, [R64+0x60] ;  /* 0x0000600040427984 */ /* 0x001e280000000800 */
[----:B------:R-:W-:Y:S01]  /*b8c0*/  LDS R67, [R64+0x90] ;  /* 0x0000900040437984 */ /* 0x000fe20000000800 */
[----:B---3--:R-:W-:-:S03]  /*b8d0*/  FFMA.FTZ R70, R70, R65, R10 ;  /* 0x0000004146467223 */ /* 0x008fc6000001000a */
[----:B------:R-:W3:Y:S01]  /*b8e0*/  LDS R10, [R64+0x70] ;  /* 0x00007000400a7984 */ /* 0x000ee20000000800 */
[-C--:B------:R-:W-:Y:S02]  /*b8f0*/  FFMA.FTZ R68, R68, R65.reuse, R8 ;  /* 0x0000004144447223 */ /* 0x080fe40000010008 */
[-C--:B------:R-:W-:Y:S02]  /*b900*/  FFMA.FTZ R69, R69, R65.reuse, R9 ;  /* 0x0000004145457223 */ /* 0x080fe40000010009 */
[----:B------:R-:W-:Y:S02]  /*b910*/  FFMA.FTZ R71, R71, R65, R11 ;  /* 0x0000004147477223 */ /* 0x000fe4000001000b */
[----:B------:R-:W0:Y:S01]  /*b920*/  LDS R65, [R64+0x80] ;  /* 0x0000800040417984 */ /* 0x000e220000000800 */
[-C--:B----4-:R-:W-:Y:S02]  /*b930*/  FFMA.FTZ R68, R72, R76.reuse, R68 ;  /* 0x0000004c48447223 */ /* 0x090fe40000010044 */
[-C--:B------:R-:W-:Y:S01]  /*b940*/  FFMA.FTZ R69, R73, R76.reuse, R69 ;  /* 0x0000004c49457223 */ /* 0x080fe20000010045 */
[----:B------:R-:W4:Y:S01]  /*b950*/  LDS R72, [R64+0xa0] ;  /* 0x0000a00040487984 */ /* 0x000f220000000800 */
[----:B------:R-:W-:-:S02]  /*b960*/  FFMA.FTZ R70, R74, R76, R70 ;  /* 0x0000004c4a467223 */ /* 0x000fc40000010046 */
[-C--:B--2---:R-:W-:Y:S02]  /*b970*/  FFMA.FTZ R68, R80, R77.reuse, R68 ;  /* 0x0000004d50447223 */ /* 0x084fe40000010044 */
[----:B------:R-:W-:Y:S02]  /*b980*/  FFMA.FTZ R71, R75, R76, R71 ;  /* 0x0000004c4b477223 */ /* 0x000fe40000010047 */
[-C--:B------:R-:W-:Y:S02]  /*b990*/  FFMA.FTZ R69, R81, R77.reuse, R69 ;  /* 0x0000004d51457223 */ /* 0x080fe40000010045 */
[-C--:B------:R-:W-:Y:S02]  /*b9a0*/  FFMA.FTZ R70, R82, R77.reuse, R70 ;  /* 0x0000004d52467223 */ /* 0x080fe40000010046 */
[----:B------:R-:W-:Y:S02]  /*b9b0*/  FFMA.FTZ R71, R83, R77, R71 ;  /* 0x0000004d53477223 */ /* 0x000fe40000010047 */
[----:B-1----:R-:W-:-:S02]  /*b9c0*/  FFMA.FTZ R9, R84, R78, R68 ;  /* 0x0000004e54097223 */ /* 0x002fc40000010044 */
[----:B------:R-:W1:Y:S01]  /*b9d0*/  LDS R68, [R64+0xb0] ;  /* 0x0000b00040447984 */ /* 0x000e620000000800 */
[-C--:B------:R-:W-:Y:S02]  /*b9e0*/  FFMA.FTZ R8, R85, R78.reuse, R69 ;  /* 0x0000004e55087223 */ /* 0x080fe40000010045 */
[-C--:B------:R-:W-:Y:S02]  /*b9f0*/  FFMA.FTZ R11, R86, R78.reuse, R70 ;  /* 0x0000004e560b7223 */ /* 0x080fe40000010046 */
[----:B------:R-:W-:Y:S02]  /*ba00*/  FFMA.FTZ R78, R87, R78, R71 ;  /* 0x0000004e574e7223 */ /* 0x000fe40000010047 */
[-C--:B------:R-:W-:Y:S02]  /*ba10*/  FFMA.FTZ R9, R60, R79.reuse, R9 ;  /* 0x0000004f3c097223 */ /* 0x080fe40000010009 */
[----:B------:R-:W2:Y:S01]  /*ba20*/  LDS R60, [R64+0xc0] ;  /* 0x0000c000403c7984 */ /* 0x000ea20000000800 */
[----:B------:R-:W-:-:S02]  /*ba30*/  FFMA.FTZ R8, R61, R79, R8 ;  /* 0x0000004f3d087223 */ /* 0x000fc40000010008 */
[-C--:B------:R-:W-:Y:S02]  /*ba40*/  FFMA.FTZ R11, R62, R79.reuse, R11 ;  /* 0x0000004f3e0b7223 */ /* 0x080fe4000001000b */
[----:B------:R-:W-:Y:S02]  /*ba50*/  FFMA.FTZ R78, R63, R79, R78 ;  /* 0x0000004f3f4e7223 */ /* 0x000fe4000001004e */
[-C--:B------:R-:W-:Y:S02]  /*ba60*/  FFMA.FTZ R9, R56, R88.reuse, R9 ;  /* 0x0000005838097223 */ /* 0x080fe40000010009 */
[----:B------:R0:W1:Y:S01]  /*ba70*/  LDS R56, [R64+0xd0] ;  /* 0x0000d00040387984 */ /* 0x0000620000000800 */
[-C--:B------:R-:W-:Y:S02]  /*ba80*/  FFMA.FTZ R8, R57, R88.reuse, R8 ;  /* 0x0000005839087223 */ /* 0x080fe40000010008 */
[-C--:B------:R-:W-:Y:S02]  /*ba90*/  FFMA.FTZ R11, R58, R88.reuse, R11 ;  /* 0x000000583a0b7223 */ /* 0x080fe4000001000b */
[----:B------:R-:W-:-:S02]  /*baa0*/  FFMA.FTZ R78, R59, R88, R78 ;  /* 0x000000583b4e7223 */ /* 0x000fc4000001004e */
[-C--:B------:R-:W-:Y:S01]  /*bab0*/  FFMA.FTZ R9, R48, R89.reuse, R9 ;  /* 0x0000005930097223 */ /* 0x080fe20000010009 */
[----:B0-----:R-:W-:Y:S01]  /*bac0*/  IADD3 R64, R64, 0x100, RZ ;  /* 0x0000010040407810 */ /* 0x001fe20007ffe0ff */
[-C--:B------:R-:W-:Y:S02]  /*bad0*/  FFMA.FTZ R8, R49, R89.reuse, R8 ;  /* 0x0000005931087223 */ /* 0x080fe40000010008 */
[-C--:B------:R-:W-:Y:S02]  /*bae0*/  FFMA.FTZ R11, R50, R89.reuse, R11 ;  /* 0x00000059320b7223 */ /* 0x080fe4000001000b */
[----:B------:R-:W-:Y:S02]  /*baf0*/  FFMA.FTZ R78, R51, R89, R78 ;  /* 0x00000059334e7223 */ /* 0x000fe4000001004e */
[-C--:B------:R-:W-:Y:S02]  /*bb00*/  FFMA.FTZ R9, R44, R90.reuse, R9 ;  /* 0x0000005a2c097223 */ /* 0x080fe40000010009 */
[----:B------:R-:W-:-:S02]  /*bb10*/  FFMA.FTZ R8, R45, R90, R8 ;  /* 0x0000005a2d087223 */ /* 0x000fc40000010008 */
[-C--:B------:R-:W-:Y:S02]  /*bb20*/  FFMA.FTZ R11, R46, R90.reuse, R11 ;  /* 0x0000005a2e0b7223 */ /* 0x080fe4000001000b */
[----:B------:R-:W-:Y:S02]  /*bb30*/  FFMA.FTZ R78, R47, R90, R78 ;  /* 0x0000005a2f4e7223 */ /* 0x000fe4000001004e */
[-C--:B------:R-:W-:Y:S02]  /*bb40*/  FFMA.FTZ R9, R40, R66.reuse, R9 ;  /* 0x0000004228097223 */ /* 0x080fe40000010009 */
[-C--:B------:R-:W-:Y:S02]  /*bb50*/  FFMA.FTZ R8, R41, R66.reuse, R8 ;  /* 0x0000004229087223 */ /* 0x080fe40000010008 */
[-C--:B------:R-:W-:Y:S02]  /*bb60*/  FFMA.FTZ R11, R42, R66.reuse, R11 ;  /* 0x000000422a0b7223 */ /* 0x080fe4000001000b */
[----:B------:R-:W-:Y:S01]  /*bb70*/  FFMA.FTZ R78, R43, R66, R78 ;  /* 0x000000422b4e7223 */ /* 0x000fe2000001004e */
[----:B------:R-:W-:Y:S01]  /*bb80*/  MOV R66, R91 ;  /* 0x0000005b00427202 */ /* 0x000fe20000000f00 */
[----:B---3--:R-:W-:-:S02]  /*bb90*/  FFMA.FTZ R9, R36, R10, R9 ;  /* 0x0000000a24097223 */ /* 0x008fc40000010009 */
[-C--:B------:R-:W-:Y:S02]  /*bba0*/  FFMA.FTZ R8, R37, R10.reuse, R8 ;  /* 0x0000000a25087223 */ /* 0x080fe40000010008 */
[-C--:B------:R-:W-:Y:S02]  /*bbb0*/  FFMA.FTZ R11, R38, R10.reuse, R11 ;  /* 0x0000000a260b7223 */ /* 0x080fe4000001000b */
[----:B------:R-:W-:Y:S02]  /*bbc0*/  FFMA.FTZ R78, R39, R10, R78 ;  /* 0x0000000a274e7223 */ /* 0x000fe4000001004e */
[-C--:B------:R-:W-:Y:S02]  /*bbd0*/  FFMA.FTZ R9, R32, R65.reuse, R9 ;  /* 0x0000004120097223 */ /* 0x080fe40000010009 */
[-C--:B------:R-:W-:Y:S02]  /*bbe0*/  FFMA.FTZ R8, R33, R65.reuse, R8 ;  /* 0x0000004121087223 */ /* 0x080fe40000010008 */
[----:B------:R-:W-:-:S02]  /*bbf0*/  FFMA.FTZ R11, R34, R65, R11 ;  /* 0x00000041220b7223 */ /* 0x000fc4000001000b */
[----:B------:R-:W-:Y:S02]  /*bc00*/  FFMA.FTZ R78, R35, R65, R78 ;  /* 0x00000041234e7223 */ /* 0x000fe4000001004e */
[-C--:B------:R-:W-:Y:S02]  /*bc10*/  FFMA.FTZ R9, R28, R67.reuse, R9 ;  /* 0x000000431c097223 */ /* 0x080fe40000010009 */
[-C--:B------:R-:W-:Y:S02]  /*bc20*/  FFMA.FTZ R8, R29, R67.reuse, R8 ;  /* 0x000000431d087223 */ /* 0x080fe40000010008 */
[-C--:B------:R-:W-:Y:S02]  /*bc30*/  FFMA.FTZ R11, R30, R67.reuse, R11 ;  /* 0x000000431e0b7223 */ /* 0x080fe4000001000b */
[----:B------:R-:W-:Y:S02]  /*bc40*/  FFMA.FTZ R78, R31, R67, R78 ;  /* 0x000000431f4e7223 */ /* 0x000fe4000001004e */
[----:B----4-:R-:W-:-:S02]  /*bc50*/  FFMA.FTZ R9, R24, R72, R9 ;  /* 0x0000004818097223 */ /* 0x010fc40000010009 */
[-C--:B------:R-:W-:Y:S02]  /*bc60*/  FFMA.FTZ R8, R25, R72.reuse, R8 ;  /* 0x0000004819087223 */ /* 0x080fe40000010008 */
[-C--:B------:R-:W-:Y:S02]  /*bc70*/  FFMA.FTZ R11, R26, R72.reuse, R11 ;  /* 0x000000481a0b7223 */ /* 0x080fe4000001000b */
[----:B------:R-:W-:Y:S02]  /*bc80*/  FFMA.FTZ R78, R27, R72, R78 ;  /* 0x000000481b4e7223 */ /* 0x000fe4000001004e */
[-C--:B-1----:R-:W-:Y:S02]  /*bc90*/  FFMA.FTZ R9, R20, R68.reuse, R9 ;  /* 0x0000004414097223 */ /* 0x082fe40000010009 */
[-C--:B------:R-:W-:Y:S02]  /*bca0*/  FFMA.FTZ R8, R21, R68.reuse, R8 ;  /* 0x0000004415087223 */ /* 0x080fe40000010008 */
[----:B------:R-:W-:-:S02]  /*bcb0*/  FFMA.FTZ R11, R22, R68, R11 ;  /* 0x00000044160b7223 */ /* 0x000fc4000001000b */
[----:B------:R-:W-:Y:S02]  /*bcc0*/  FFMA.FTZ R78, R23, R68, R78 ;  /* 0x00000044174e7223 */ /* 0x000fe4000001004e */
[-C--:B--2---:R-:W-:Y:S02]  /*bcd0*/  FFMA.FTZ R9, R16, R60.reuse, R9 ;  /* 0x0000003c10097223 */ /* 0x084fe40000010009 */
[-C--:B------:R-:W-:Y:S02]  /*bce0*/  FFMA.FTZ R10, R17, R60.reuse, R8 ;  /* 0x0000003c110a7223 */ /* 0x080fe40000010008 */
[-C--:B------:R-:W-:Y:S02]  /*bcf0*/  FFMA.FTZ R11, R18, R60.reuse, R11 ;  /* 0x0000003c120b7223 */ /* 0x080fe4000001000b */
[----:B------:R-:W-:Y:S02]  /*bd00*/  FFMA.FTZ R78, R19, R60, R78 ;  /* 0x0000003c134e7223 */ /* 0x000fe4000001004e */
[----:B------:R-:W-:-:S02]  /*bd10*/  FFMA.FTZ R8, R12, R56, R9 ;  /* 0x000000380c087223 */ /* 0x000fc40000010009 */
[-C--:B------:R-:W-:Y:S02]  /*bd20*/  FFMA.FTZ R9, R13, R56.reuse, R10 ;  /* 0x000000380d097223 */ /* 0x080fe4000001000a */
[-C--:B------:R-:W-:Y:S02]  /*bd30*/  FFMA.FTZ R10, R14, R56.reuse, R11 ;  /* 0x000000380e0a7223 */ /* 0x080fe4000001000b */
[----:B------:R-:W-:Y:S02]  /*bd40*/  FFMA.FTZ R11, R15, R56, R78 ;  /* 0x000000380f0b7223 */ /* 0x000fe4000001004e */
[----:B------:R-:W-:Y:S01]  /*bd50*/  IMAD.MOV.U32 R67, RZ, RZ, R92 ;  /* 0x000000ffff437224 */ /* 0x000fe200078e005c */
[----:B------:R-:W-:Y:S05]  /*bd60*/  @!P3 BRA `(.L_x_4146) ;  /* 0xfffff9800000b947 */ /* 0x000fea000383ffff */
.L_x_4145:
[----:B------:R-:W-:Y:S05]  /*bd70*/  BSYNC B2 ;  /* 0x0000000000027941 */ /* 0x000fea0003800000 */
.L_x_4144:
[----:B------:R-:W-:Y:S01]  /*bd80*/  IADD3 R12, R55, -R54, RZ ;  /* 0x80000036370c7210 */ /* 0x000fe20007ffe0ff */
[----:B------:R-:W-:Y:S03]  /*bd90*/  BSSY B2, `(.L_x_4147) ;  /* 0x000003a000027945 */ /* 0x000fe60003800000 */
[----:B------:R-:W-:-:S13]  /*bda0*/  ISETP.GT.AND P3, PT, R12, 0x10, PT ;  /* 0x000000100c00780c */ /* 0x000fda0003f64270 */
[----:B------:R-:W-:Y:S05]  /*bdb0*/  @!P3 BRA `(.L_x_4148) ;  /* 0x000003700000b947 */ /* 0x000fea0003800000 */
[----:B------:R0:W3:Y:S04]  /*bdc0*/  LDG.E.128 R12, [R66.64] ;  /* 0x00000024420c7981 */ /* 0x0000e8000c1e1d00 */
[----:B------:R0:W4:Y:S04]  /*bdd0*/  LDG.E.128 R20, [R66.64+0xa00] ;  /* 0x000a002442147981 */ /* 0x000128000c1e1d00 */
[----:B--2---:R0:W2:Y:S04]  /*bde0*/  LDG.E.128 R24, [R66.64+0x1400] ;  /* 0x0014002442187981 */ /* 0x0040a8000c1e1d00 */
        /* <DEDUP_REMOVED lines=9> */
[----:B------:R-:W-:Y:S01]  /*be80*/  PLOP3.LUT P0, PT, PT, PT, PT, 0x8, 0x0 ;  /* 0x000000000000781c */ /* 0x000fe20003f0e170 */
[----:B------:R-:W4:Y:S01]  /*be90*/  LDS R17, [R64+-0x10] ;  /* 0xfffff00040117984 */ /* 0x000f220000000800 */
[----:B0-----:R-:W-:Y:S01]  /*bea0*/  MOV R66, R56 ;  /* 0x0000003800427202 */ /* 0x001fe20000000f00 */
[----:B------:R-:W-:Y:S02]  /*beb0*/  IMAD.MOV.U32 R67, RZ, RZ, R57 ;  /* 0x000000ffff437224 */ /* 0x000fe400078e0039 */
[----:B------:R-:W2:Y:S04]  /*bec0*/  LDS R18, [R64] ;  /* 0x0000000040127984 */ /* 0x000ea80000000800 */
[----:B------:R-:W0:Y:S04]  /*bed0*/  LDS R19, [R64+0x10] ;  /* 0x0000100040137984 */ /* 0x000e280000000800 */
[----:B------:R-:W1:Y:S04]  /*bee0*/  LDS R36, [R64+0x20] ;  /* 0x0000200040247984 */ /* 0x000e680000000800 */
[----:B------:R-:W0:Y:S04]  /*bef0*/  LDS R37, [R64+0x30] ;  /* 0x0000300040257984 */ /* 0x000e280000000800 */
[----:B------:R-:W0:Y:S04]  /*bf00*/  LDS R38, [R64+0x40] ;  /* 0x0000400040267984 */ /* 0x000e280000000800 */
[----:B------:R1:W0:Y:S02]  /*bf10*/  LDS R39, [R64+0x50] ;  /* 0x0000500040277984 */ /* 0x0002240000000800 */
[----:B-1----:R-:W-:Y:S01]  /*bf20*/  IADD3 R64, R64, 0x80, RZ ;  /* 0x0000008040407810 */ /* 0x002fe20007ffe0ff */
[----:B---3--:R-:W-:-:S02]  /*bf30*/  FFMA.FTZ R12, R12, R16, R8 ;  /* 0x000000100c0c7223 */ /* 0x008fc40000010008 */
[-C--:B------:R-:W-:Y:S02]  /*bf40*/  FFMA.FTZ R13, R13, R16.reuse, R9 ;  /* 0x000000100d0d7223 */ /* 0x080fe40000010009 */
[-C--:B------:R-:W-:Y:S02]  /*bf50*/  FFMA.FTZ R14, R14, R16.reuse, R10 ;  /* 0x000000100e0e7223 */ /* 0x080fe4000001000a */
[----:B------:R-:W-:Y:S02]  /*bf60*/  FFMA.FTZ R15, R15, R16, R11 ;  /* 0x000000100f0f7223 */ /* 0x000fe4000001000b */
[-C--:B----4-:R-:W-:Y:S02]  /*bf70*/  FFMA.FTZ R12, R20, R17.reuse, R12 ;  /* 0x00000011140c7223 */ /* 0x090fe4000001000c */
[-C--:B------:R-:W-:Y:S02]  /*bf80*/  FFMA.FTZ R13, R21, R17.reuse, R13 ;  /* 0x00000011150d7223 */ /* 0x080fe4000001000d */
[----:B------:R-:W-:-:S02]  /*bf90*/  FFMA.FTZ R14, R22, R17, R14 ;  /* 0x00000011160e7223 */ /* 0x000fc4000001000e */
[----:B------:R-:W-:Y:S02]  /*bfa0*/  FFMA.FTZ R15, R23, R17, R15 ;  /* 0x00000011170f7223 */ /* 0x000fe4000001000f */
[-C--:B--2---:R-:W-:Y:S02]  /*bfb0*/  FFMA.FTZ R12, R24, R18.reuse, R12 ;  /* 0x00000012180c7223 */ /* 0x084fe4000001000c */
[-C--:B------:R-:W-:Y:S02]  /*bfc0*/  FFMA.FTZ R13, R25, R18.reuse, R13 ;  /* 0x00000012190d7223 */ /* 0x080fe4000001000d */
[-C--:B------:R-:W-:Y:S02]  /*bfd0*/  FFMA.FTZ R14, R26, R18.reuse, R14 ;  /* 0x000000121a0e7223 */ /* 0x080fe4000001000e */
[----:B------:R-:W-:Y:S02]  /*bfe0*/  FFMA.FTZ R15, R27, R18, R15 ;  /* 0x000000121b0f7223 */ /* 0x000fe4000001000f */
[----:B0-----:R-:W-:-:S02]  /*bff0*/  FFMA.FTZ R12, R28, R19, R12 ;  /* 0x000000131c0c7223 */ /* 0x001fc4000001000c */
        /* <DEDUP_REMOVED lines=11> */
[----:B------:R-:W-:-:S02]  /*c0b0*/  FFMA.FTZ R12, R44, R38, R12 ;  /* 0x000000262c0c7223 */ /* 0x000fc4000001000c */
[-C--:B------:R-:W-:Y:S02]  /*c0c0*/  FFMA.FTZ R13, R45, R38.reuse, R13 ;  /* 0x000000262d0d7223 */ /* 0x080fe4000001000d */
[-C--:B------:R-:W-:Y:S02]  /*c0d0*/  FFMA.FTZ R14, R46, R38.reuse, R14 ;  /* 0x000000262e0e7223 */ /* 0x080fe4000001000e */
[----:B------:R-:W-:Y:S02]  /*c0e0*/  FFMA.FTZ R15, R47, R38, R15 ;  /* 0x000000262f0f7223 */ /* 0x000fe4000001000f */
[-C--:B------:R-:W-:Y:S02]  /*c0f0*/  FFMA.FTZ R8, R48, R39.reuse, R12 ;  /* 0x0000002730087223 */ /* 0x080fe4000001000c */
[-C--:B------:R-:W-:Y:S02]  /*c100*/  FFMA.FTZ R9, R49, R39.reuse, R13 ;  /* 0x0000002731097223 */ /* 0x080fe4000001000d */
[----:B------:R-:W-:-:S02]  /*c110*/  FFMA.FTZ R10, R50, R39, R14 ;  /* 0x00000027320a7223 */ /* 0x000fc4000001000e */
[----:B------:R-:W-:Y:S02]  /*c120*/  FFMA.FTZ R11, R51, R39, R15 ;  /* 0x00000027330b7223 */ /* 0x000fe4000001000f */
.L_x_4148:
[----:B------:R-:W-:Y:S05]  /*c130*/  BSYNC B2 ;  /* 0x0000000000027941 */ /* 0x000fea0003800000 */
.L_x_4147:
[----:B------:R-:W-:-:S13]  /*c140*/  ISETP.LT.OR P0, PT, R54, R55, P0 ;  /* 0x000000373600720c */ /* 0x000fda0000701670 */
[----:B------:R-:W-:Y:S05]  /*c150*/  @!P0 BRA `(.L_x_4140) ;  /* 0x0000018000008947 */ /* 0x000fea0003800000 */
[----:B------:R-:W3:Y:S04]  /*c160*/  LDG.E.128 R12, [R66.64] ;  /* 0x00000024420c7981 */ /* 0x000ee8000c1e1d00 */
[----:B------:R-:W4:Y:S04]  /*c170*/  LDG.E.128 R20, [R66.64+0xa00] ;  /* 0x000a002442147981 */ /* 0x000f28000c1e1d00 */
[----:B--2---:R-:W2:Y:S04]  /*c180*/  LDG.E.128 R24, [R66.64+0x1400] ;  /* 0x0014002442187981 */ /* 0x004ea8000c1e1d00 */
[----:B------:R-:W2:Y:S04]  /*c190*/  LDG.E.128 R28, [R66.64+0x1e00] ;  /* 0x001e0024421c7981 */ /* 0x000ea8000c1e1d00 */
[----:B------:R-:W3:Y:S04]  /*c1a0*/  LDS R16, [R64+-0x20] ;  /* 0xffffe00040107984 */ /* 0x000ee80000000800 */
[----:B------:R-:W4:Y:S04]  /*c1b0*/  LDS R17, [R64+-0x10] ;  /* 0xfffff00040117984 */ /* 0x000f280000000800 */
[----:B------:R-:W2:Y:S04]  /*c1c0*/  LDS R18, [R64] ;  /* 0x0000000040127984 */ /* 0x000ea80000000800 */
[----:B------:R-:W0:Y:S01]  /*c1d0*/  LDS R19, [R64+0x10] ;  /* 0x0000100040137984 */ /* 0x000e220000000800 */
        /* <DEDUP_REMOVED lines=16> */
.L_x_4140:
[----:B------:R-:W-:Y:S05]  /*c2e0*/  BSYNC B0 ;  /* 0x0000000000007941 */ /* 0x000fea0003800000 */
.L_x_4139:
[----:B------:R-:W-:-:S13]  /*c2f0*/  ISETP.GE.AND P0, PT, R2, UR40, PT ;  /* 0x0000002802007c0c */ /* 0x000fda000bf06270 */
[----:B------:R-:W-:Y:S05]  /*c300*/  @P0 BRA `(.L_x_4138) ;  /* 0x00000d5000000947 */ /* 0x000fea0003800000 */
[----:B------:R-:W-:Y:S01]  /*c310*/  LOP3.LUT R12, RZ, R3, RZ, 0x33, !PT ;  /* 0x00000003ff0c7212 */ /* 0x000fe200078e33ff */
[----:B------:R-:W-:Y:S01]  /*c320*/  BSSY B0, `(.L_x_4149) ;  /* 0x0000032000007945 */ /* 0x000fe20003800000 */
[----:B------:R-:W-:-:S04]  /*c330*/  MOV R21, UR43 ;  /* 0x0000002b00157c02 */ /* 0x000fc80008000f00 */
[----:B------:R-:W-:-:S04]  /*c340*/  IADD3 R21, -R21, UR40, R12 ;  /* 0x0000002815157c10 */ /* 0x000fc8000fffe10c */
[----:B------:R-:W-:-:S04]  /*c350*/  LEA.HI R12, R21, 0x1, RZ, 0x1e ;  /* 0x00000001150c7811 */ /* 0x000fc800078ff0ff */
[----:B------:R-:W-:-:S13]  /*c360*/  LOP3.LUT P0, R12, R12, 0x3, RZ, 0xc0, !PT ;  /* 0x000000030c0c7812 */ /* 0x000fda000780c0ff */
[----:B------:R-:W-:Y:S05]  /*c370*/  @!P0 BRA `(.L_x_4150) ;  /* 0x000002c000008947 */ /* 0x000fea0003800000 */
[----:B------:R-:W-:Y:S01]  /*c380*/  IMAD.MOV.U32 R14, RZ, RZ, R12 ;  /* 0x000000ffff0e7224 */ /* 0x000fe200078e000c */
[----:B------:R-:W-:Y:S02]  /*c390*/  LEA R15, R3, 0x440, 0x2 ;  /* 0x00000440030f7811 */ /* 0x000fe400078e10ff */
.L_x_4153:
[----:B------:R-:W-:Y:S01]  /*c3a0*/  ISETP.GE.AND P3, PT, R2, c[0x0][0x1d4], PT ;  /* 0x0000750002007a0c */ /* 0x000fe20003f66270 */
[----:B------:R-:W-:Y:S01]  /*c3b0*/  BSSY B2, `(.L_x_4151) ;  /* 0x0000025000027945 */ /* 0x000fe20003800000 */
[----:B------:R-:W-:-:S04]  /*c3c0*/  IADD3 R14, R14, -0x1, RZ ;  /* 0xffffffff0e0e7810 */ /* 0x000fc80007ffe0ff */
[----:B------:R-:W-:-:S07]  /*c3d0*/  ISETP.NE.AND P0, PT, R14, RZ, PT ;  /* 0x000000ff0e00720c */ /* 0x000fce0003f05270 */
[----:B------:R-:W-:Y:S05]  /*c3e0*/  @!P3 BRA `(.L_x_4152) ;  /* 0x000002100000b947 */ /* 0x000fea0003800000 */
[----:B-1----:R-:W-:Y:S02]  /*c3f0*/  IABS R17, c[0x0][0x1d4] ;  /* 0x0000750000117a13 */ /* 0x002fe40000000000 */
[----:B------:R-:W-:Y:S02]  /*c400*/  IABS R20, R2 ;  /* 0x0000000200147213 */ /* 0x000fe40000000000 */
        /* <DEDUP_REMOVED lines=10> */
[----:B------:R-:W-:Y:S02]  /*c4b0*/  MOV R13, R20 ;  /* 0x00000014000d7202 */ /* 0x000fe40000000f00 */
[----:B------:R-:W0:Y:S03]  /*c4c0*/  LDS R20, [R15] ;  /* 0x000000000f147984 */ /* 0x000e260000000800 */
[----:B------:R-:W-:-:S04]  /*c4d0*/  IMAD.HI.U32 R12, R12, R13, RZ ;  /* 0x0000000d0c0c7227 */ /* 0x000fc800078e00ff */
[----:B------:R-:W-:-:S04]  /*c4e0*/  IMAD.MOV R12, RZ, RZ, -R12 ;  /* 0x000000ffff0c7224 */ /* 0x000fc800078e0a0c */
[----:B------:R-:W-:-:S05]  /*c4f0*/  IMAD R12, R17, R12, R13 ;  /* 0x0000000c110c7224 */ /* 0x000fca00078e020d */
[----:B------:R-:W-:-:S13]  /*c500*/  ISETP.GT.U32.AND P3, PT, R17, R12, PT ;  /* 0x0000000c1100720c */ /* 0x000fda0003f64070 */
[----:B------:R-:W-:-:S04]  /*c510*/  @!P3 IADD3 R12, R12, -R17, RZ ;  /* 0x800000110c0cb210 */ /* 0x000fc80007ffe0ff */
[----:B------:R-:W-:-:S13]  /*c520*/  ISETP.GT.U32.AND P3, PT, R17, R12, PT ;  /* 0x0000000c1100720c */ /* 0x000fda0003f64070 */
[----:B------:R-:W-:-:S05]  /*c530*/  @!P3 IMAD.IADD R12, R12, 0x1, -R17 ;  /* 0x000000010c0cb824 */ /* 0x000fca00078e0a11 */
[----:B------:R-:W-:Y:S02]  /*c540*/  @!P4 IADD3 R12, -R12, RZ, RZ ;  /* 0x000000ff0c0cc210 */ /* 0x000fe40007ffe1ff */
[----:B------:R-:W-:-:S05]  /*c550*/  @!P5 LOP3.LUT R12, RZ, c[0x0][0x1d4], RZ, 0x33, !PT ;  /* 0x00007500ff0cda12 */ /* 0x000fca00078e33ff */
[----:B------:R-:W-:-:S05]  /*c560*/  IMAD R12, R12, 0xa0, RZ ;  /* 0x000000a00c0c7824 */ /* 0x000fca00078e02ff */
[----:B------:R-:W-:-:S04]  /*c570*/  IADD3 R13, P3, R52, R12, RZ ;  /* 0x0000000c340d7210 */ /* 0x000fc80007f7e0ff */
[----:B------:R-:W-:Y:S02]  /*c580*/  LEA.HI.X.SX32 R16, R12, R53, 0x1, P3 ;  /* 0x000000350c107211 */ /* 0x000fe400018f0eff */
[----:B------:R-:W-:-:S04]  /*c590*/  LEA R12, P3, R13, c[0x0][0x1a0], 0x2 ;  /* 0x000068000d0c7a11 */ /* 0x000fc800078610ff */
[----:B------:R-:W-:-:S05]  /*c5a0*/  LEA.HI.X R13, R13, c[0x0][0x1a4], R16, 0x2, P3 ;  /* 0x000069000d0d7a11 */ /* 0x000fca00018f1410 */
[----:B------:R-:W0:Y:S02]  /*c5b0*/  LDG.E.128 R16, [R12.64] ;  /* 0x000000240c107981 */ /* 0x000e24000c1e1d00 */
[-C--:B0-----:R-:W-:Y:S02]  /*c5c0*/  FFMA.FTZ R8, R16, R20.reuse, R8 ;  /* 0x0000001410087223 */ /* 0x081fe40000010008 */
[-C--:B------:R-:W-:Y:S02]  /*c5d0*/  FFMA.FTZ R9, R17, R20.reuse, R9 ;  /* 0x0000001411097223 */ /* 0x080fe40000010009 */
[-C--:B------:R-:W-:Y:S02]  /*c5e0*/  FFMA.FTZ R10, R18, R20.reuse, R10 ;  /* 0x00000014120a7223 */ /* 0x080fe4000001000a */
[----:B------:R-:W-:Y:S02]  /*c5f0*/  FFMA.FTZ R11, R19, R20, R11 ;  /* 0x00000014130b7223 */ /* 0x000fe4000001000b */
.L_x_4152:
[----:B------:R-:W-:Y:S05]  /*c600*/  BSYNC B2 ;  /* 0x0000000000027941 */ /* 0x000fea0003800000 */
.L_x_4151:
[----:B------:R-:W-:Y:S02]  /*c610*/  IADD3 R2, R2, 0x4, RZ ;  /* 0x0000000402027810 */ /* 0x000fe40007ffe0ff */
[----:B------:R-:W-:Y:S01]  /*c620*/  IADD3 R15, R15, 0x10, RZ ;  /* 0x000000100f0f7810 */ /* 0x000fe20007ffe0ff */
[----:B------:R-:W-:Y:S05]  /*c630*/  @P0 BRA `(.L_x_4153) ;  /* 0xfffffd6000000947 */ /* 0x000fea000383ffff */
.L_x_4150:
[----:B------:R-:W-:Y:S05]  /*c640*/  BSYNC B0 ;  /* 0x0000000000007941 */ /* 0x000fea0003800000 */
.L_x_4149:
[----:B------:R-:W-:-:S13]  /*c650*/  ISETP.GE.U32.AND P0, PT, R21, 0xc, PT ;  /* 0x0000000c1500780c */ /* 0x000fda0003f06070 */
[----:B------:R-:W-:Y:S05]  /*c660*/  @!P0 BRA `(.L_x_4138) ;  /* 0x000009f000008947 */ /* 0x000fea0003800000 */
[----:B------:R-:W-:Y:S01]  /*c670*/  LEA R12, R2, 0x20, 0x2 ;  /* 0x00000020020c7811 */ /* 0x000fe200078e10ff */
[----:B------:R-:W-:-:S04]  /*c680*/  IMAD.U32 R13, RZ, RZ, UR43 ;  /* 0x0000002bff0d7e24 */ /* 0x000fc8000f8e00ff */
[----:B------:R-:W-:-:S05]  /*c690*/  IMAD R12, R13, -0x4, R12 ;  /* 0xfffffffc0d0c7824 */ /* 0x000fca00078e020c */
[----:B------:R-:W-:Y:S02]  /*c6a0*/  IADD3 R14, R12, 0x440, RZ ;  /* 0x000004400c0e7810 */ /* 0x000fe40007ffe0ff */
.L_x_4162:
[C---:B------:R-:W-:Y:S01]  /*c6b0*/  ISETP.GE.AND P4, PT, R2.reuse, c[0x0][0x1d4], PT ;  /* 0x0000750002007a0c */ /* 0x040fe20003f86270 */
[----:B------:R-:W-:Y:S01]  /*c6c0*/  BSSY B0, `(.L_x_4154) ;  /* 0x0000028000007945 */ /* 0x000fe20003800000 */
[C---:B------:R-:W-:Y:S02]  /*c6d0*/  IADD3 R20, R2.reuse, 0x4, RZ ;  /* 0x0000000402147810 */ /* 0x040fe40007ffe0ff */
[----:B------:R-:W-:Y:S02]  /*c6e0*/  IADD3 R21, R2, 0x8, RZ ;  /* 0x0000000802157810 */ /* 0x000fe40007ffe0ff */
[----:B------:R-:W-:Y:S02]  /*c6f0*/  ISETP.GE.AND P0, PT, R20, c[0x0][0x1d4], PT ;  /* 0x0000750014007a0c */ /* 0x000fe40003f06270 */
[----:B------:R-:W-:Y:S02]  /*c700*/  ISETP.GE.AND P3, PT, R21, c[0x0][0x1d4], PT ;  /* 0x0000750015007a0c */ /* 0x000fe40003f66270 */
[----:B------:R-:W-:-:S03]  /*c710*/  IADD3 R22, R2, 0xc, RZ ;  /* 0x0000000c02167810 */ /* 0x000fc60007ffe0ff */
[----:B------:R-:W-:Y:S05]  /*c720*/  @!P4 BRA `(.L_x_4155) ;  /* 0x000002100000c947 */ /* 0x000fea0003800000 */
[----:B------:R-:W-:Y:S02]  /*c730*/  IABS R15, c[0x0][0x1d4] ;  /* 0x00007500000f7a13 */ /* 0x000fe40000000000 */
[----:B-1----:R-:W-:Y:S02]  /*c740*/  IABS R18, R2 ;  /* 0x0000000200127213 */ /* 0x002fe40000000000 */
        /* <DEDUP_REMOVED lines=18> */
[----:B------:R-:W0:Y:S03]  /*c870*/  LDS R15, [R14+-0x20] ;  /* 0xffffe0000e0f7984 */ /* 0x000e260000000800 */
        /* <DEDUP_REMOVED lines=12> */
.L_x_4155:
[----:B------:R-:W-:Y:S05]  /*c940*/  BSYNC B0 ;  /* 0x0000000000007941 */ /* 0x000fea0003800000 */
.L_x_4154:
[----:B------:R-:W-:Y:S01]  /*c950*/  BSSY B0, `(.L_x_4156) ;  /* 0x0000024000007945 */ /* 0x000fe20003800000 */
[----:B------:R-:W-:Y:S01]  /*c960*/  ISETP.GE.AND P4, PT, R22, c[0x0][0x1d4], PT ;  /* 0x0000750016007a0c */ /* 0x000fe20003f86270 */
[----:B------:R-:W-:Y:S07]  /*c970*/  @!P0 BRA `(.L_x_4157) ;  /* 0x0000021000008947 */ /* 0x000fee0003800000 */
[----:B------:R-:W-:Y:S02]  /*c980*/  IABS R15, c[0x0][0x1d4] ;  /* 0x00007500000f7a13 */ /* 0x000fe40000000000 */
[----:B-1----:R-:W-:-:S02]  /*c990*/  IABS R18, R20 ;  /* 0x0000001400127213 */ /* 0x002fc40000000000 */
[----:B------:R-:W0:Y:S01]  /*c9a0*/  I2F.RP R16, R15 ;  /* 0x0000000f00107306 */ /* 0x000e220000209400 */
[----:B------:R-:W-:Y:S02]  /*c9b0*/  ISETP.GE.AND P5, PT, R20, RZ, PT ;  /* 0x000000ff1400720c */ /* 0x000fe40003fa6270 */
[----:B------:R-:W-:-:S05]  /*c9c0*/  ISETP.NE.AND P6, PT, RZ, c[0x0][0x1d4], PT ;  /* 0x00007500ff007a0c */ /* 0x000fca0003fc5270 */
[----:B0-----:R-:W0:Y:S02]  /*c9d0*/  MUFU.RCP R16, R16 ;  /* 0x0000001000107308 */ /* 0x001e240000001000 */
[----:B0-----:R-:W-:-:S06]  /*c9e0*/  IADD3 R17, R16, 0xffffffe, RZ ;  /* 0x0ffffffe10117810 */ /* 0x001fcc0007ffe0ff */
[----:B------:R-:W0:Y:S02]  /*c9f0*/  F2I.FTZ.U32.TRUNC.NTZ R13, R17 ;  /* 0x00000011000d7305 */ /* 0x000e24000021f000 */
[----:B0-----:R-:W-:-:S04]  /*ca00*/  IMAD.MOV R12, RZ, RZ, -R13 ;  /* 0x000000ffff0c7224 */ /* 0x001fc800078e0a0d */
        /* <DEDUP_REMOVED lines=10> */
[----:B------:R-:W-:Y:S02]  /*cab0*/  @!P0 IADD3 R12, R12, -R15, RZ ;  /* 0x8000000f0c0c8210 */ /* 0x000fe40007ffe0ff */
[----:B------:R-:W0:Y:S03]  /*cac0*/  LDS R15, [R14+-0x10] ;  /* 0xfffff0000e0f7984 */ /* 0x000e260000000800 */
[----:B------:R-:W-:Y:S01]  /*cad0*/  @!P5 IMAD.MOV R12, RZ, RZ, -R12 ;  /* 0x000000ffff0cd224 */ /* 0x000fe200078e0a0c */
        /* <DEDUP_REMOVED lines=11> */
.L_x_4157:
[----:B------:R-:W-:Y:S05]  /*cb90*/  BSYNC B0 ;  /* 0x0000000000007941 */ /* 0x000fea0003800000 */
.L_x_4156:
[----:B------:R-:W-:Y:S01]  /*cba0*/  BSSY B0, `(.L_x_4158) ;  /* 0x0000023000007945 */ /* 0x000fe20003800000 */
[----:B------:R-:W-:Y:S05]  /*cbb0*/  @!P3 BRA `(.L_x_4159) ;  /* 0x000002100000b947 */ /* 0x000fea0003800000 */
        /* <DEDUP_REMOVED lines=20> */
[----:B------:R-:W0:Y:S03]  /*cd00*/  LDS R15, [R14] ;  /* 0x000000000e0f7984 */ /* 0x000e260000000800 */
        /* <DEDUP_REMOVED lines=12> */
.L_x_4159:
[----:B------:R-:W-:Y:S05]  /*cdd0*/  BSYNC B0 ;  /* 0x0000000000007941 */ /* 0x000fea0003800000 */
.L_x_4158:
        /* <DEDUP_REMOVED lines=22> */
[----:B------:R-:W0:Y:S03]  /*cf40*/  LDS R15, [R14+0x10] ;  /* 0x000010000e0f7984 */ /* 0x000e260000000800 */
        /* <DEDUP_REMOVED lines=12> */
.L_x_4161:
[----:B------:R-:W-:Y:S05]  /*d010*/  BSYNC B0 ;  /* 0x0000000000007941 */ /* 0x000fea0003800000 */
.L_x_4160:
[----:B------:R-:W-:Y:S02]  /*d020*/  IADD3 R2, R2, 0x10, RZ ;  /* 0x0000001002027810 */ /* 0x000fe40007ffe0ff */
[----:B------:R-:W-:-:S02]  /*d030*/  IADD3 R14, R14, 0x40, RZ ;  /* 0x000000400e0e7810 */ /* 0x000fc40007ffe0ff */
[----:B------:R-:W-:-:S13]  /*d040*/  ISETP.GE.AND P0, PT, R2, UR40, PT ;  /* 0x0000002802007c0c */ /* 0x000fda000bf06270 */
[----:B------:R-:W-:Y:S05]  /*d050*/  @!P0 BRA `(.L_x_4162) ;  /* 0xfffff65000008947 */ /* 0x000fea000383ffff */
.L_x_4138:
[----:B0-----:R-:W-:Y:S05]  /*d060*/  BSYNC B1 ;  /* 0x0000000000017941 */ /* 0x001fea0003800000 */
.L_x_4137:
        /* <DEDUP_REMOVED lines=17> */
[----:B------:R-:W-:Y:S01]  /*d180*/  MOV R21, c[0x0][0x24c] ;  /* 0x0000930000157a02 */ /* 0x000fe20000000f00 */
[----:B------:R-:W-:Y:S02]  /*d190*/  IMAD.MOV.U32 R20, RZ, RZ, c[0x0][0x248] ;  /* 0x00009200ff147624 */ /* 0x000fe400078e00ff */
[----:B------:R-:W-:Y:S01]  /*d1a0*/  @UP0 UIMAD UR5, UR38, UR5, UR46 ;  /* 0x00000005260502a4 */ /* 0x000fe2000f8e022e */
[----:B------:R-:W-:-:S03]  /*d1b0*/  @P3 IMAD.WIDE R12, R12, R17, c[0x0][0x188] ;  /* 0x000062000c0c3625 */ /* 0x000fc600078e0211 */
[----:B------:R1:W4:Y:S02]  /*d1c0*/  @!P3 LDG.E R20, [R20.64+0x8] ;  /* 0x000008241414b981 */ /* 0x000324000c1e1900 */
[----:B------:R-:W-:Y:S02]  /*d1d0*/  MOV R19, UR5 ;  /* 0x0000000500137c02 */ /* 0x000fe40008000f00 */
[----:B--2---:R2:W4:Y:S03]  /*d1e0*/  @P3 LDG.E.128 R24, [R12.64] ;  /* 0x000000240c183981 */ /* 0x004526000c1e1d00 */
[----:B0-----:R-:W-:-:S04]  /*d1f0*/  @P4 IMAD R14, R19, 0xa0, R0 ;  /* 0x000000a0130e4824 */ /* 0x001fc800078e0200 */
[----:B------:R-:W-:-:S05]  /*d200*/  @P4 IMAD.WIDE R14, R14, R17, c[0x0][0x238] ;  /* 0x00008e000e0e4625 */ /* 0x000fca00078e0211 */
[----:B------:R0:W4:Y:S01]  /*d210*/  @P4 LDG.E.128 R28, [R14.64] ;  /* 0x000000240e1c4981 */ /* 0x000122000c1e1d00 */
[----:B-1----:R-:W-:Y:S01]  /*d220*/  IMAD.U32 R21, RZ, RZ, UR4 ;  /* 0x00000004ff157e24 */ /* 0x002fe2000f8e00ff */
[----:B------:R-:W-:-:S03]  /*d230*/  UIMAD UR5, UR42, 0xa0, URZ ;  /* 0x000000a02a0578a4 */ /* 0x000fc6000f8e023f */
[----:B--2---:R-:W-:-:S03]  /*d240*/  IMAD R12, R21, 0xa0, R0 ;  /* 0x000000a0150c7824 */ /* 0x004fc600078e0200 */
[----:B------:R-:W-:Y:S02]  /*d250*/  MOV R22, UR5 ;  /* 0x0000000500167c02 */ /* 0x000fe40008000f00 */
        /* <DEDUP_REMOVED lines=11> */
[----:B0-----:R-:W0:Y:S07]  /*d310*/  LDS R2, [UR9+0x440] ;  /* 0x00044009ff027984 */ /* 0x001e2e0008000800 */
[----:B------:R-:W2:Y:S08]  /*d320*/  @!P3 I2F.S8 R18, R18 ;  /* 0x000000120012b306 */ /* 0x000eb00000001400 */
[----:B------:R-:W3:Y:S01]  /*d330*/  @!P3 I2F.S16 R16, R16 ;  /* 0x000000100010b306 */ /* 0x000ee20000101400 */
[----:B----4-:R-:W-:-:S02]  /*d340*/  @!P3 FMUL.FTZ R24, R19, R20 ;  /* 0x000000141318b220 */ /* 0x010fc40000410000 */
[-C--:B-1----:R-:W-:Y:S02]  /*d350*/  @!P3 FMUL.FTZ R26, R17, R20.reuse ;  /* 0x00000014111ab220 */ /* 0x082fe40000410000 */
[-C--:B--2---:R-:W-:Y:S02]  /*d360*/  @!P3 FMUL.FTZ R27, R18, R20.reuse ;  /* 0x00000014121bb220 */ /* 0x084fe40000410000 */
[----:B-----5:R-:W-:Y:S02]  /*d370*/  FADD.FTZ R4, R24, R4 ;  /* 0x0000000418047221 */ /* 0x020fe40000010000 */
[----:B------:R-:W-:Y:S02]  /*d380*/  FADD.FTZ R6, R26, R6 ;  /* 0x000000061a067221 */ /* 0x000fe40000010000 */
[----:B---3--:R-:W-:Y:S02]  /*d390*/  @!P3 FMUL.FTZ R25, R16, R20 ;  /* 0x000000141019b220 */ /* 0x008fe40000410000 */
        /* <DEDUP_REMOVED lines=11> */
.L_x_4164:
[----:B------:R-:W-:Y:S05]  /*d450*/  BSYNC B0 ;  /* 0x0000000000007941 */ /* 0x000fea0003800000 */
.L_x_4163:
        /* <DEDUP_REMOVED lines=27> */
.L_x_4165:
[----:B------:R-:W-:Y:S05]  /*d610*/  @P0 EXIT ;  /* 0x000000000000094d */ /* 0x000fea0003800000 */
[----:B------:R-:W-:Y:S01]  /*d620*/  IMAD.MOV.U32 R2, RZ, RZ, c[0x0][0x258] ;  /* 0x00009600ff027624 */ /* 0x000fe200078e00ff */
[----:B-1---5:R-:W-:-:S04]  /*d630*/  MOV R5, UR47 ;  /* 0x0000002f00057c02 */ /* 0x022fc80008000f00 */
[----:B------:R-:W-:-:S13]  /*d640*/  ISETP.NE.AND P0, PT, R2, 0x2, PT ;  /* 0x000000020200780c */ /* 0x000fda0003f05270 */
[----:B------:R-:W-:Y:S02]  /*d650*/  @P0 IMAD.MOV.U32 R3, RZ, RZ, 0x4 ;  /* 0x00000004ff030424 */ /* 0x000fe400078e00ff */
[----:B------:R-:W-:-:S04]  /*d660*/  @P0 IMAD R2, R5, 0xa0, R0 ;  /* 0x000000a005020824 */ /* 0x000fc800078e0200 */
[----:B------:R-:W-:-:S05]  /*d670*/  @P0 IMAD.WIDE R2, R2, R3, c[0x0][0x160] ;  /* 0x0000580002020625 */ /* 0x000fca00078e0203 */
[----:B------:R0:W-:Y:S01]  /*d680*/  @P0 STG.E.128 [R2.64], R8 ;  /* 0x0000000802000986 */ /* 0x0001e2000c101d24 */
[----:B------:R-:W-:Y:S05]  /*d690*/  @P0 EXIT ;  /* 0x000000000000094d */ /* 0x000fea0003800000 */
[----:B0-----:R-:W-:Y:S01]  /*d6a0*/  MOV R2, c[0x0][0x250] ;  /* 0x0000940000027a02 */ /* 0x001fe20000000f00 */
[----:B------:R-:W-:-:S05]  /*d6b0*/  IMAD.MOV.U32 R3, RZ, RZ, c[0x0][0x254] ;  /* 0x00009500ff037624 */ /* 0x000fca00078e00ff */
        /* <DEDUP_REMOVED lines=27> */
.L_x_4166:
        /* <DEDUP_REMOVED lines=9> */
.L_x_4347:


//--------------------- .text._ZN4mmha33masked_multihead_attention_kernelIfLi160ELi256ELi2ELi64ELi128ELb0ELb0EEEv26Multihead_attention_paramsIT_XT5_EE --------------------------
	.section	.text._ZN4mmha33masked_multihead_attention_kernelIfLi160ELi256ELi2ELi64ELi128ELb0ELb0EEEv26Multihead_attention_paramsIT_XT5_EE,"ax",@progbits
	.sectioninfo	@"SHI_REGISTERS=255"
	.align	128
        .global         _ZN4mmha33masked_multihead_attention_kernelIfLi160ELi256ELi2ELi64ELi128ELb0ELb0EEEv26Multihead_attention_paramsIT_XT5_EE
        .type           _ZN4mmha33masked_multihead_attention_kernelIfLi160ELi256ELi2ELi64ELi128ELb0ELb0EEEv26Multihead_attention_paramsIT_XT5_EE,@function
        .size           _ZN4mmha33masked_multihead_attention_kernelIfLi160ELi256ELi2ELi64ELi128ELb0ELb0EEEv26Multihead_attention_paramsIT_XT5_EE,(.L_x_4324 - _ZN4mmha33masked_multihead_attention_kernelIfLi160ELi256ELi2ELi64ELi128ELb0ELb0EEEv26Multihead_attention_paramsIT_XT5_EE)
        .other          _ZN4mmha33masked_multihead_attention_kernelIfLi160ELi256ELi2ELi64ELi128ELb0ELb0EEEv26Multihead_attention_paramsIT_XT5_EE,@"STO_CUDA_ENTRY STV_DEFAULT"
_ZN4mmha33masked_multihead_attention_kernelIfLi160ELi256ELi2ELi64ELi128ELb0ELb0EEEv26Multihead_attention_paramsIT_XT5_EE:
.text._ZN4mmha33masked_multihead_attention_kernelIfLi160ELi256ELi2ELi64ELi128ELb0ELb0EEEv26Multihead_attention_paramsIT_XT5_EE:
        /* <DEDUP_REMOVED lines=15> */
.L_x_4167:
        /* <DEDUP_REMOVED lines=126> */
.L_x_4169:
[----:B0-----:R-:W-:Y:S05]  /*08d0*/  BSYNC B0 ;  /* 0x0000000000007941 */ /* 0x001fea0003800000 */
.L_x_4168:
[----:B------:R-:W-:Y:S01]  /*08e0*/  BSSY B0, `(.L_x_4170) ;  /* 0x000001c000007945 */ /* 0x000fe20003800000 */
[----:B------:R-:W-:Y:S02]  /*08f0*/  IMAD.MOV.U32 R4, RZ, RZ, c[0x0][0x248] ;  /* 0x00009200ff047624 */ /* 0x000fe400078e00ff */
[----:B------:R-:W-:Y:S01]  /*0900*/  IMAD.MOV.U32 R5, RZ, RZ, c[0x0][0x24c] ;  /* 0x00009300ff057624 */ /* 0x000fe200078e00ff */
        /* <DEDUP_REMOVED lines=9> */
.L_x_4171:
        /* <DEDUP_REMOVED lines=16> */
.L_x_4172:
[----:B------:R-:W-:Y:S05]  /*0aa0*/  BSYNC B0 ;  /* 0x0000000000007941 */ /* 0x000fea0003800000 */
.L_x_4170:
[----:B------:R-:W-:Y:S01]  /*0ab0*/  ULDC.64 UR4, c[0x0][0x1f8] ;  /* 0x00007e0000047ab9 */ /* 0x000fe20000000a00 */
[C---:B------:R-:W-:Y:S01]  /*0ac0*/  ISETP.GT.AND P2, PT, R32.reuse, 0x3f, PT ;  /* 0x0000003f2000780c */ /* 0x040fe20003f44270 */
[----:B------:R-:W-:Y:S01]  /*0ad0*/  UISETP.NE.U32.AND UP0, UPT, URZ, UR4, UPT ;  /* 0x000000043f00728c */ /* 0x000fe2000bf05070 */
[----:B------:R-:W-:Y:S01]  /*0ae0*/  ISETP.EQ.U32.AND P0, PT, RZ, c[0x0][0x240], PT ;  /* 0x00009000ff007a0c */ /* 0x000fe20003f02070 */
[----:B------:R-:W-:Y:S01]  /*0af0*/  IMAD.MOV.U32 R0, RZ, RZ, c[0x0][0x1d8] ;  /* 0x00007600ff007624 */ /* 0x000fe200078e00ff */
[----:B------:R-:W-:Y:S01]  /*0b00*/  ISETP.GT.AND P4, PT, R32, 0x27, PT ;  /* 0x000000272000780c */ /* 0x000fe20003f84270 */
[----:B------:R-:W-:Y:S01]  /*0b10*/  UISETP.NE.AND.EX UP0, UPT, URZ, UR5, UPT, UP0 ;  /* 0x000000053f00728c */ /* 0x000fe2000bf05300 */
[----:B------:R-:W-:Y:S01]  /*0b20*/  ISETP.EQ.OR.EX P0, PT, RZ, c[0x0][0x244], P2, P0 ;  /* 0x00009100ff007a0c */ /* 0x000fe20001702700 */
[----:B-1----:R-:W-:Y:S01]  /*0b30*/  IMAD.U32 R7, RZ, RZ, UR38 ;  /* 0x00000026ff077e24 */ /* 0x002fe2000f8e00ff */
[----:B------:R-:W-:Y:S01]  /*0b40*/  ISETP.EQ.U32.AND P2, PT, RZ, c[0x0][0x180], PT ;  /* 0x00006000ff007a0c */ /* 0x000fe20003f42070 */
[----:B------:R-:W-:Y:S01]  /*0b50*/  ULDC.64 UR4, c[0x0][0x1f8] ;  /* 0x00007e0000047ab9 */ /* 0x000fe20000000a00 */
[----:B------:R-:W-:-:S02]  /*0b60*/  ISETP.EQ.U32.AND P1, PT, RZ, c[0x0][0x170], PT ;  /* 0x00005c00ff007a0c */ /* 0x000fc40003f22070 */
[----:B------:R-:W-:Y:S02]  /*0b70*/  PLOP3.LUT P3, PT, PT, PT, UP0, 0x80, 0x0 ;  /* 0x000000000000781c */ /* 0x000fe40003f6f008 */
[----:B------:R-:W-:Y:S02]  /*0b80*/  ISETP.EQ.OR.EX P2, PT, RZ, c[0x0][0x184], P4, P2 ;  /* 0x00006100ff007a0c */ /* 0x000fe40002742720 */
[----:B------:R-:W-:Y:S01]  /*0b90*/  @UP0 UMOV UR6, 0x4 ;  /* 0x0000000400060882 */ /* 0x000fe20000000000 */
[----:B------:R-:W-:Y:S01]  /*0ba0*/  ISETP.EQ.OR.EX P1, PT, RZ, c[0x0][0x174], P4, P1 ;  /* 0x00005d00ff007a0c */ /* 0x000fe20002722710 */
[----:B------:R-:W-:Y:S01]  /*0bb0*/  @UP0 UIMAD.WIDE UR4, UR45, UR6, UR4 ;  /* 0x000000062d0402a5 */ /* 0x000fe2000f8e0204 */
[----:B------:R-:W-:-:S05]  /*0bc0*/  @!P0 IMAD R7, R7, R0, UR46 ;  /* 0x0000002e07078e24 */ /* 0x000fca000f8e0200 */
[----:B------:R-:W-:Y:S02]  /*0bd0*/  IMAD.U32 R4, RZ, RZ, UR4 ;  /* 0x00000004ff047e24 */ /* 0x000fe4000f8e00ff */
[----:B------:R-:W-:Y:S02]  /*0be0*/  IMAD.U32 R5, RZ, RZ, UR5 ;  /* 0x00000005ff057e24 */ /* 0x000fe4000f8e00ff */
[----:B------:R-:W-:-:S03]  /*0bf0*/  @!P2 IMAD.MOV.U32 R9, RZ, RZ, 0x4 ;  /* 0x00000004ff09a424 */ /* 0x000fc600078e00ff */
[----:B------:R1:W2:Y:S01]  /*0c00*/  @P3 LDG.E R0, [R4.64] ;  /* 0x0000002404003981 */ /* 0x0002a2000c1e1900 */
[----:B------:R-:W-:Y:S01]  /*0c10*/  CS2R R12, SRZ ;  /* 0x00000000000c7805 */ /* 0x000fe2000001ff00 */
[----:B------:R-:W-:Y:S01]  /*0c20*/  CS2R R14, SRZ ;  /* 0x00000000000e7805 */ /* 0x000fe2000001ff00 */
[----:B0-----:R-:W-:Y:S01]  /*0c30*/  @!P1 IMAD.MOV.U32 R3, RZ, RZ, 0x4 ;  /* 0x00000004ff039424 */ /* 0x001fe200078e00ff */
[----:B------:R-:W-:Y:S01]  /*0c40*/  CS2R R28, SRZ ;  /* 0x00000000001c7805 */ /* 0x000fe2000001ff00 */
[----:B------:R-:W-:Y:S01]  /*0c50*/  @!P0 IMAD.MOV.U32 R6, RZ, RZ, 0x4 ;  /* 0x00000004ff068424 */ /* 0x000fe200078e00ff */
[----:B------:R-:W-:Y:S01]  /*0c60*/  CS2R R30, SRZ ;  /* 0x00000000001e7805 */ /* 0x000fe2000001ff00 */
[----:B------:R-:W-:Y:S02]  /*0c70*/  @!P0 IMAD R7, R7, 0xa0, R22 ;  /* 0x000000a007078824 */ /* 0x000fe400078e0216 */
        /* <DEDUP_REMOVED lines=25> */
[----:B01----:R-:W-:-:S05]  /*0e10*/  IMAD.MOV.U32 R0, RZ, RZ, c[0x0][0x1e0] ;  /* 0x00007800ff007624 */ /* 0x003fca00078e00ff */
        /* <DEDUP_REMOVED lines=55> */
.L_x_4175:
        /* <DEDUP_REMOVED lines=76> */
.L_x_4179:
[----:B------:R-:W-:Y:S05]  /*1650*/  BSYNC B1 ;  /* 0x0000000000017941 */ /* 0x000fea0003800000 */
.L_x_4178:
        /* <DEDUP_REMOVED lines=8> */
.L_x_4177:
[----:B------:R-:W-:Y:S05]  /*16e0*/  BSYNC B0 ;  /* 0x0000000000007941 */ /* 0x000fea0003800000 */
.L_x_4176:
[----:B------:R-:W-:Y:S06]  /*16f0*/  BAR.SYNC.DEFER_BLOCKING 0x0 ;  /* 0x0000000000007b1d */ /* 0x000fec0000010000 */
[----:B0-----:R0:W1:Y:S04]  /*1700*/  @P6 LDS.128 R16, [R13] ;  /* 0x000000000d106984 */ /* 0x0010680000000c00 */
[----:B------:R0:W2:Y:S04]  /*1710*/  @P6 LDS.128 R24, [R14] ;  /* 0x000000000e186984 */ /* 0x0000a80000000c00 */
[----:B------:R-:W-:Y:S06]  /*1720*/  BAR.SYNC.DEFER_BLOCKING 0x0 ;  /* 0x0000000000007b1d */ /* 0x000fec0000010000 */
[----:B------:R-:W-:Y:S05]  /*1730*/  BRA `(.L_x_4174) ;  /* 0x000002c000007947 */ /* 0x000fea0003800000 */
.L_x_4173:
        /* <DEDUP_REMOVED lines=43> */
.L_x_4180:
[----:B------:R-:W-:Y:S05]  /*19f0*/  BSYNC B0 ;  /* 0x0000000000007941 */ /* 0x000fea0003800000 */
.L_x_4174:
        /* <DEDUP_REMOVED lines=17> */
.L_x_4182:
[----:B------:R-:W-:Y:S05]  /*1b10*/  BSYNC B0 ;  /* 0x0000000000007941 */ /* 0x000fea0003800000 */
.L_x_4181:
        /* <DEDUP_REMOVED lines=41> */
.L_x_4185:
[----:B------:R0:W-:Y:S02]  /*1db0*/  STS [UR9+0x420], R252 ;  /* 0x000420fcff007988 */ /* 0x0001e40008000809 */
.L_x_4184:
[----:B------:R-:W-:Y:S05]  /*1dc0*/  BSYNC B0 ;  /* 0x0000000000007941 */ /* 0x000fea0003800000 */
.L_x_4183:
[----:B------:R-:W-:Y:S01]  /*1dd0*/  UIADD3 UR4, UR7, 0xf, URZ ;  /* 0x0000000f07047890 */ /* 0x000fe2000fffe03f */
[----:B------:R-:W-:Y:S01]  /*1de0*/  LEA.HI R0, R32, R32, RZ, 0x1 ;  /* 0x0000002020007211 */ /* 0x000fe200078f08ff */
[----:B------:R-:W-:Y:S02]  /*1df0*/  BAR.SYNC.DEFER_BLOCKING 0x0 ;  /* 0x0000000000007b1d */ /* 0x000fe40000010000 */
[----:B------:R-:W-:Y:S01]  /*1e00*/  USHF.R.S32.HI UR5, URZ, 0x1f, UR4 ;  /* 0x0000001f3f057899 */ /* 0x000fe20008011404 */
[----:B0-----:R-:W-:-:S03]  /*1e10*/  LEA.HI.SX32 R2, R0, UR43, 0x1f ;  /* 0x0000002b00027c11 */ /* 0x001fc6000f8ffaff */
        /* <DEDUP_REMOVED lines=20> */
[----:B------:R-:W-:Y:S04]  /*1f60*/  LDS.64 R12, [R5.X8+0x100] ;  /* 0x00010000050c7984 */ /* 0x000fe80000008a00 */
[----:B------:R-:W-:Y:S04]  /*1f70*/  LDS.64 R14, [R5.X8+0x110] ;  /* 0x00011000050e7984 */ /* 0x000fe80000008a00 */
[----:B-1----:R-:W-:Y:S04]  /*1f80*/  LDS.64 R16, [R5.X8+0x120] ;  /* 0x0001200005107984 */ /* 0x002fe80000008a00 */
[----:B------:R-:W-:Y:S04]  /*1f90*/  LDS.64 R18, [R5.X8+0x130] ;  /* 0x0001300005127984 */ /* 0x000fe80000008a00 */
[----:B0-----:R-:W-:Y:S04]  /*1fa0*/  STL.64 [R1+0x50], R8 ;  /* 0x0000500801007387 */ /* 0x001fe80000100a00 */
        /* <DEDUP_REMOVED lines=54> */
[----:B------:R-:W3:Y:S04]  /*2310*/  LDS.64 R98, [R5.X8+0x3b0] ;  /* 0x0003b00005627984 */ /* 0x000ee80000008a00 */
[----:B------:R-:W3:Y:S04]  /*2320*/  LDS.64 R100, [R5.X8+0x3c0] ;  /* 0x0003c00005647984 */ /* 0x000ee80000008a00 */
[----:B------:R-:W3:Y:S04]  /*2330*/  LDS.64 R102, [R5.X8+0x3d0] ;  /* 0x0003d00005667984 */ /* 0x000ee80000008a00 */
[----:B------:R-:W3:Y:S04]  /*2340*/  LDS.64 R104, [R5.X8+0x3e0] ;  /* 0x0003e00005687984 */ /* 0x000ee80000008a00 */
[----:B------:R-:W3:Y:S04]  /*2350*/  LDS.64 R106, [R5.X8+0x3f0] ;  /* 0x0003f000056a7984 */ /* 0x000ee80000008a00 */
[----:B------:R-:W3:Y:S04]  /*2360*/  LDS.64 R108, [R5.X8+0x400] ;  /* 0x00040000056c7984 */ /* 0x000ee80000008a00 */
[----:B------:R-:W3:Y:S04]  /*2370*/  LDS.64 R110, [R5.X8+0x410] ;  /* 0x00041000056e7984 */ /* 0x000ee80000008a00 */
[----:B--2---:R-:W-:Y:S04]  /*2380*/  STL.64 [R1+0x10], R10 ;  /* 0x0000100a01007387 */ /* 0x004fe80000100a00 */
[----:B0-----:R-:W-:Y:S04]  /*2390*/  STL.64 [R1+0x8], R8 ;  /* 0x0000080801007387 */ /* 0x001fe80000100a00 */
[----:B-1----:R0:W-:Y:S02]  /*23a0*/  STL.64 [R1], R6 ;  /* 0x0000000601007387 */ /* 0x0021e40000100a00 */
[----:B0-----:R-:W-:-:S04]  /*23b0*/  IMAD.U32 R7, RZ, RZ, UR44 ;  /* 0x0000002cff077e24 */ /* 0x001fc8000f8e00ff */
[----:B------:R-:W-:-:S05]  /*23c0*/  IMAD R0, R7, c[0x0][0x1d4], R0 ;  /* 0x0000750007007a24 */ /* 0x000fca00078e0200 */
[----:B----4-:R-:W-:Y:S02]  /*23d0*/  SHF.R.S32.HI R4, RZ, 0x1f, R0 ;  /* 0x0000001fff047819 */ /* 0x010fe40000011400 */
.L_x_4191:
[----:B------:R-:W-:Y:S01]  /*23e0*/  IABS R8, c[0x0][0x1d4] ;  /* 0x0000750000087a13 */ /* 0x000fe20000000000 */
[----:B------:R-:W-:Y:S01]  /*23f0*/  IMAD.MOV.U32 R6, RZ, RZ, RZ ;  /* 0x000000ffff067224 */ /* 0x000fe200078e00ff */
[C---:B------:R-:W-:Y:S01]  /*2400*/  ISETP.GE.AND P1, PT, R2.reuse, RZ, PT ;  /* 0x000000ff0200720c */ /* 0x040fe20003f26270 */
[----:B------:R-:W-:Y:S01]  /*2410*/  IMAD.MOV.U32 R247, RZ, RZ, c[0x0][0x1d4] ;  /* 0x00007500fff77624 */ /* 0x000fe200078e00ff */
[----:B------:R-:W0:Y:S01]  /*2420*/  I2F.RP R5, R8 ;  /* 0x0000000800057306 */ /* 0x000e220000209400 */
[----:B------:R-:W-:Y:S01]  /*2430*/  ISETP.GE.AND P2, PT, R2, UR40, PT ;  /* 0x0000002802007c0c */ /* 0x000fe2000bf46270 */
[----:B---3--:R1:W-:Y:S01]  /*2440*/  STL [R1+0x74], R105 ;  /* 0x0000746901007387 */ /* 0x0083e20000100800 */
[----:B------:R-:W-:-:S05]  /*2450*/  ULDC.64 UR4, c[0x0][0x200] ;  /* 0x0000800000047ab9 */ /* 0x000fca0000000a00 */
[----:B0-----:R-:W0:Y:S01]  /*2460*/  MUFU.RCP R5, R5 ;  /* 0x0000000500057308 */ /* 0x001e220000001000 */
[----:B------:R-:W-:Y:S01]  /*2470*/  FSEL R113, R113, RZ, P2 ;  /* 0x000000ff71717208 */ /* 0x000fe20001000000 */
[----:B-1----:R-:W2:Y:S01]  /*2480*/  LDL R105, [R1+0x4c] ;  /* 0x00004c0001697983 */ /* 0x002ea20000100800 */
[----:B------:R-:W-:Y:S02]  /*2490*/  FSEL R112, R112, RZ, P2 ;  /* 0x000000ff70707208 */ /* 0x000fe40001000000 */
[----:B------:R-:W-:Y:S01]  /*24a0*/  FSEL R115, R115, RZ, P2 ;  /* 0x000000ff73737208 */ /* 0x000fe20001000000 */
[----:B------:R1:W-:Y:S01]  /*24b0*/  STL [R1+0x70], R106 ;  /* 0x0000706a01007387 */ /* 0x0003e20000100800 */
[----:B0-----:R-:W-:-:S03]  /*24c0*/  IADD3 R5, R5, 0xffffffe, RZ ;  /* 0x0ffffffe05057810 */ /* 0x001fc60007ffe0ff */
[----:B-1----:R-:W3:Y:S01]  /*24d0*/  LDL R106, [R1+0x48] ;  /* 0x00004800016a7983 */ /* 0x002ee20000100800 */
[----:B------:R-:W0:Y:S01]  /*24e0*/  F2I.FTZ.U32.TRUNC.NTZ R7, R5 ;  /* 0x0000000500077305 */ /* 0x000e22000021f000 */
[----:B------:R-:W-:Y:S02]  /*24f0*/  FSEL R114, R114, RZ, P2 ;  /* 0x000000ff72727208 */ /* 0x000fe40001000000 */
[----:B------:R-:W-:Y:S02]  /*2500*/  FSEL R117, R117, RZ, P2 ;  /* 0x000000ff75757208 */ /* 0x000fe40001000000 */
[----:B------:R-:W-:Y:S02]  /*2510*/  FSEL R116, R116, RZ, P2 ;  /* 0x000000ff74747208 */ /* 0x000fe40001000000 */
[----:B------:R-:W-:Y:S02]  /*2520*/  FSEL R119, R119, RZ, P2 ;  /* 0x000000ff77777208 */ /* 0x000fe40001000000 */
[----:B------:R-:W-:-:S02]  /*2530*/  FSEL R118, R118, RZ, P2 ;  /* 0x000000ff76767208 */ /* 0x000fc40001000000 */
[----:B------:R-:W-:Y:S02]  /*2540*/  FSEL R121, R121, RZ, P2 ;  /* 0x000000ff79797208 */ /* 0x000fe40001000000 */
[----:B------:R-:W-:Y:S02]  /*2550*/  FSEL R120, R120, RZ, P2 ;  /* 0x000000ff78787208 */ /* 0x000fe40001000000 */
[----:B------:R-:W-:Y:S01]  /*2560*/  FSEL R123, R123, RZ, P2 ;  /* 0x000000ff7b7b7208 */ /* 0x000fe20001000000 */
[----:B0-----:R-:W-:Y:S01]  /*2570*/  IMAD.MOV R5, RZ, RZ, -R7 ;  /* 0x000000ffff057224 */ /* 0x001fe200078e0a07 */
[----:B------:R-:W-:Y:S02]  /*2580*/  FSEL R122, R122, RZ, P2 ;  /* 0x000000ff7a7a7208 */ /* 0x000fe40001000000 */
[----:B------:R-:W-:Y:S01]  /*2590*/  FSEL R125, R125, RZ, P2 ;  /* 0x000000ff7d7d7208 */ /* 0x000fe20001000000 */
[----:B------:R-:W-:Y:S01]  /*25a0*/  IMAD R5, R5, R8, RZ ;  /* 0x0000000805057224 */ /* 0x000fe200078e02ff */
[----:B------:R-:W-:-:S02]  /*25b0*/  FSEL R124, R124, RZ, P2 ;  /* 0x000000ff7c7c7208 */ /* 0x000fc40001000000 */
[----:B------:R-:W-:Y:S01]  /*25c0*/  FSEL R129, R129, RZ, P2 ;  /* 0x000000ff81817208 */ /* 0x000fe20001000000 */
[----:B------:R-:W-:Y:S01]  /*25d0*/  IMAD.HI.U32 R6, R7, R5, R6 ;  /* 0x0000000507067227 */ /* 0x000fe200078e0006 */
[----:B------:R-:W-:Y:S02]  /*25e0*/  IABS R5, R2 ;  /* 0x0000000200057213 */ /* 0x000fe40000000000 */
[----:B------:R-:W-:Y:S02]  /*25f0*/  FSEL R128, R128, RZ, P2 ;  /* 0x000000ff80807208 */ /* 0x000fe40001000000 */
[----:B------:R-:W-:Y:S01]  /*2600*/  FSEL R127, R127, RZ, P2 ;  /* 0x000000ff7f7f7208 */ /* 0x000fe20001000000 */
[----:B------:R-:W-:Y:S01]  /*2610*/  IMAD.HI.U32 R6, R6, R5, RZ ;  /* 0x0000000506067227 */ /* 0x000fe200078e00ff */
[----:B------:R-:W-:Y:S02]  /*2620*/  FSEL R126, R126, RZ, P2 ;  /* 0x000000ff7e7e7208 */ /* 0x000fe40001000000 */
[----:B------:R-:W-:Y:S01]  /*2630*/  FSEL R131, R131, RZ, P2 ;  /* 0x000000ff83837208 */ /* 0x000fe20001000000 */
[----:B------:R-:W-:Y:S01]  /*2640*/  IMAD.MOV R6, RZ, RZ, -R6 ;  /* 0x000000ffff067224 */ /* 0x000fe200078e0a06 */
[----:B------:R-:W-:-:S02]  /*2650*/  FSEL R130, R130, RZ, P2 ;  /* 0x000000ff82827208 */ /* 0x000fc40001000000 */
[----:B------:R-:W-:Y:S01]  /*2660*/  FSEL R133, R133, RZ, P2 ;  /* 0x000000ff85857208 */ /* 0x000fe20001000000 */
[----:B------:R-:W-:Y:S01]  /*2670*/  IMAD R5, R8, R6, R5 ;  /* 0x0000000608057224 */ /* 0x000fe200078e0205 */
[----:B------:R-:W-:Y:S02]  /*2680*/  FSEL R132, R132, RZ, P2 ;  /* 0x000000ff84847208 */ /* 0x000fe40001000000 */
[----:B------:R-:W-:Y:S02]  /*2690*/  FSEL R135, R135, RZ, P2 ;  /* 0x000000ff87877208 */ /* 0x000fe40001000000 */
[----:B------:R-:W-:Y:S02]  /*26a0*/  FSEL R134, R134, RZ, P2 ;  /* 0x000000ff86867208 */ /* 0x000fe40001000000 */
[----:B------:R-:W-:Y:S02]  /*26b0*/  FSEL R137, R137, RZ, P2 ;  /* 0x000000ff89897208 */ /* 0x000fe40001000000 */
[----:B------:R-:W-:-:S02]  /*26c0*/  FSEL R136, R136, RZ, P2 ;  /* 0x000000ff88887208 */ /* 0x000fc40001000000 */
[----:B------:R-:W-:Y:S02]  /*26d0*/  FSEL R139, R139, RZ, P2 ;  /* 0x000000ff8b8b7208 */ /* 0x000fe40001000000 */
        /* <DEDUP_REMOVED lines=82> */
[----:B------:R-:W-:Y:S01]  /*2c00*/  FSEL R218, R218, RZ, P2 ;  /* 0x000000ffdada7208 */ /* 0x000fe20001000000 */
[----:B------:R-:W-:Y:S01]  /*2c10*/  UISETP.NE.U32.AND UP0, UPT, URZ, UR4, UPT ;  /* 0x000000043f00728c */ /* 0x000fe2000bf05070 */
[----:B------:R-:W-:Y:S01]  /*2c20*/  ISETP.GT.U32.AND P0, PT, R8, R5, PT ;  /* 0x000000050800720c */ /* 0x000fe20003f04070 */
[----:B------:R0:W-:Y:S02]  /*2c30*/  STL [R1+0x6c], R107 ;  /* 0x00006c6b01007387 */ /* 0x0001e40000100800 */
[----:B------:R-:W-:Y:S01]  /*2c40*/  UISETP.NE.AND.EX UP0, UPT, URZ, UR5, UPT, UP0 ;  /* 0x000000053f00728c */ /* 0x000fe2000bf05300 */
[----:B------:R-:W-:-:S02]  /*2c50*/  FSEL R239, R239, RZ, P2 ;  /* 0x000000ffefef7208 */ /* 0x000fc40001000000 */
[----:B------:R-:W-:Y:S01]  /*2c60*/  FSEL R238, R238, RZ, P2 ;  /* 0x000000ffeeee7208 */ /* 0x000fe20001000000 */
[----:B------:R-:W-:Y:S01]  /*2c70*/  ULDC UR4, c[0x0][0x1d4] ;  /* 0x0000750000047ab9 */ /* 0x000fe20000000800 */
[----:B------:R-:W-:Y:S01]  /*2c80*/  FSEL R225, R225, RZ, P2 ;  /* 0x000000ffe1e17208 */ /* 0x000fe20001000000 */
[----:B------:R1:W-:Y:S04]  /*2c90*/  STL [R1+0x68], R108 ;  /* 0x0000686c01007387 */ /* 0x0003e80000100800 */
[----:B------:R-:W-:Y:S01]  /*2ca0*/  @!P0 IMAD.IADD R5, R5, 0x1, -R8 ;  /* 0x0000000105058824 */ /* 0x000fe200078e0a08 */
[----:B------:R-:W-:Y:S01]  /*2cb0*/  @UP0 UIMAD UR4, UR45, UR4, URZ ;  /* 0x000000042d0402a4 */ /* 0x000fe2000f8e023f */
[----:B------:R-:W-:Y:S01]  /*2cc0*/  FSEL R224, R224, RZ, P2 ;  /* 0x000000ffe0e07208 */ /* 0x000fe20001000000 */
[----:B------:R4:W-:Y:S02]  /*2cd0*/  STL [R1+0x64], R109 ;  /* 0x0000646d01007387 */ /* 0x0009e40000100800 */
[----:B------:R-:W-:Y:S01]  /*2ce0*/  ISETP.GT.U32.AND P0, PT, R8, R5, PT ;  /* 0x000000050800720c */ /* 0x000fe20003f04070 */
[----:B------:R-:W-:Y:S01]  /*2cf0*/  @UP0 USHF.R.S32.HI UR5, URZ, 0x1f, UR4 ;  /* 0x0000001f3f050899 */ /* 0x000fe20008011404 */
[----:B------:R-:W-:Y:S01]  /*2d00*/  FSEL R223, R223, RZ, P2 ;  /* 0x000000ffdfdf7208 */ /* 0x000fe20001000000 */
[----:B------:R0:W-:Y:S01]  /*2d10*/  STL [R1+0x60], R110 ;  /* 0x0000606e01007387 */ /* 0x0001e20000100800 */
[----:B------:R-:W-:-:S02]  /*2d20*/  FSEL R222, R222, RZ, P2 ;  /* 0x000000ffdede7208 */ /* 0x000fc40001000000 */
[----:B------:R-:W-:Y:S01]  /*2d30*/  FSEL R229, R229, RZ, P2 ;  /* 0x000000ffe5e57208 */ /* 0x000fe20001000000 */
[----:B------:R1:W-:Y:S01]  /*2d40*/  STL [R1+0x5c], R111 ;  /* 0x00005c6f01007387 */ /* 0x0003e20000100800 */
[----:B------:R-:W-:Y:S02]  /*2d50*/  FSEL R228, R228, RZ, P2 ;  /* 0x000000ffe4e47208 */ /* 0x000fe40001000000 */
[----:B------:R-:W-:Y:S01]  /*2d60*/  FSEL R227, R227, RZ, P2 ;  /* 0x000000ffe3e37208 */ /* 0x000fe20001000000 */
[----:B------:R4:W-:Y:S02]  /*2d70*/  STL [R1+0x58], R252 ;  /* 0x000058fc01007387 */ /* 0x0009e40000100800 */
[----:B------:R-:W-:Y:S01]  /*2d80*/  @!P0 IMAD.IADD R5, R5, 0x1, -R8 ;  /* 0x0000000105058824 */ /* 0x000fe200078e0a08 */
[----:B------:R-:W-:Y:S01]  /*2d90*/  ISETP.NE.AND P0, PT, RZ, c[0x0][0x1d4], PT ;  /* 0x00007500ff007a0c */ /* 0x000fe20003f05270 */
[----:B0-----:R-:W2:Y:S02]  /*2da0*/  LDL R107, [R1+0x40] ;  /* 0x00004000016b7983 */ /* 0x001ea40000100800 */
[----:B------:R-:W-:Y:S01]  /*2db0*/  IMAD.MOV.U32 R243, RZ, RZ, R5 ;  /* 0x000000fffff37224 */ /* 0x000fe200078e0005 */
[----:B------:R-:W-:Y:S01]  /*2dc0*/  FSEL R226, R226, RZ, P2 ;  /* 0x000000ffe2e27208 */ /* 0x000fe20001000000 */
[----:B-1----:R-:W2:Y:S02]  /*2dd0*/  LDL R108, [R1+0x44] ;  /* 0x00004400016c7983 */ /* 0x002ea40000100800 */
[----:B------:R-:W-:Y:S01]  /*2de0*/  @!P1 IMAD.MOV R243, RZ, RZ, -R243 ;  /* 0x000000fffff39224 */ /* 0x000fe200078e0af3 */
[----:B------:R-:W-:Y:S01]  /*2df0*/  FSEL R233, R233, RZ, P2 ;  /* 0x000000ffe9e97208 */ /* 0x000fe20001000000 */
[----:B----4-:R-:W4:Y:S04]  /*2e00*/  LDL R109, [R1+0x38] ;  /* 0x00003800016d7983 */ /* 0x010f280000100800 */
[----:B------:R-:W-:Y:S01]  /*2e10*/  @!P0 LOP3.LUT R243, RZ, c[0x0][0x1d4], RZ, 0x33, !PT ;  /* 0x00007500fff38a12 */ /* 0x000fe200078e33ff */
[----:B------:R-:W2:Y:S01]  /*2e20*/  LDL R110, [R1+0x3c] ;  /* 0x00003c00016e7983 */ /* 0x000ea20000100800 */
[----:B------:R-:W-:-:S02]  /*2e30*/  ISETP.GE.AND P0, PT, R2, UR40, PT ;  /* 0x0000002802007c0c */ /* 0x000fc4000bf06270 */
[----:B------:R-:W-:Y:S01]  /*2e40*/  IADD3 R246, R243, c[0x0][0x1d4], RZ ;  /* 0x00007500f3f67a10 */ /* 0x000fe20007ffe0ff */
[----:B------:R-:W-:Y:S01]  /*2e50*/  IMAD R242, R247, 0x4, R243 ;  /* 0x00000004f7f27824 */ /* 0x000fe200078e02f3 */
[----:B------:R-:W-:Y:S01]  /*2e60*/  FSEL R232, R232, RZ, P2 ;  /* 0x000000ffe8e87208 */ /* 0x000fe20001000000 */
[----:B------:R-:W2:Y:S02]  /*2e70*/  LDL R111, [R1+0x30] ;  /* 0x00003000016f7983 */ /* 0x000ea40000100800 */
[----:B------:R-:W-:Y:S02]  /*2e80*/  IMAD.SHL.U32 R7, R246, 0x4, RZ ;  /* 0x00000004f6077824 */ /* 0x000fe400078e00ff */
[----:B------:R-:W-:Y:S01]  /*2e90*/  IMAD.SHL.U32 R8, R242, 0x4, RZ ;  /* 0x00000004f2087824 */ /* 0x000fe200078e00ff */
[----:B------:R-:W-:Y:S01]  /*2ea0*/  FSEL R231, R231, RZ, P2 ;  /* 0x000000ffe7e77208 */ /* 0x000fe20001000000 */
[----:B------:R-:W2:Y:S01]  /*2eb0*/  LDL R252, [R1+0x34] ;  /* 0x0000340001fc7983 */ /* 0x000ea20000100800 */
[----:B------:R-:W-:-:S02]  /*2ec0*/  ISETP.GE.OR P3, PT, R7, R3, P0 ;  /* 0x000000030700720c */ /* 0x000fc40000766670 */
[----:B------:R-:W-:-:S11]  /*2ed0*/  ISETP.GE.OR P1, PT, R8, R3, P0 ;  /* 0x000000030800720c */ /* 0x000fd60000726670 */
[----:B------:R-:W-:-:S04]  /*2ee0*/  @!P3 IADD3 R5, P4, R0, R7, RZ ;  /* 0x000000070005b210 */ /* 0x000fc80007f9e0ff */
[----:B------:R-:W-:Y:S02]  /*2ef0*/  @!P3 LEA.HI.X.SX32 R7, R7, R4, 0x1, P4 ;  /* 0x000000040707b211 */ /* 0x000fe400020f0eff */
[----:B------:R-:W-:-:S04]  /*2f00*/  @!P3 LEA R6, P4, R5, c[0x0][0x198], 0x2 ;  /* 0x000066000506ba11 */ /* 0x000fc800078810ff */
[----:B------:R-:W-:-:S05]  /*2f10*/  @!P3 LEA.HI.X R7, R5, c[0x0][0x19c], R7, 0x2, P4 ;  /* 0x000067000507ba11 */ /* 0x000fca00020f1407 */
[----:B------:R0:W2:Y:S01]  /*2f20*/  @!P3 LDG.E.64 R112, [R6.64] ;  /* 0x000000240670b981 */ /* 0x0000a2000c1e1b00 */
[----:B------:R-:W-:-:S04]  /*2f30*/  @!P1 IADD3 R5, P3, R0, R8, RZ ;  /* 0x0000000800059210 */ /* 0x000fc80007f7e0ff */
[----:B0-----:R-:W-:Y:S01]  /*2f40*/  @!P1 LEA.HI.X.SX32 R7, R8, R4, 0x1, P3 ;  /* 0x0000000408079211 */ /* 0x001fe200018f0eff */
[----:B------:R-:W-:Y:S01]  /*2f50*/  IMAD R8, R247, 0x7, R243 ;  /* 0x00000007f7087824 */ /* 0x000fe200078e02f3 */
[----:B------:R-:W-:-:S03]  /*2f60*/  @!P1 LEA R6, P3, R5, c[0x0][0x198], 0x2 ;  /* 0x0000660005069a11 */ /* 0x000fc600078610ff */
[----:B------:R-:W-:Y:S01]  /*2f70*/  IMAD.SHL.U32 R220, R8, 0x4, RZ ;  /* 0x0000000408dc7824 */ /* 0x000fe200078e00ff */
[----:B------:R-:W-:-:S04]  /*2f80*/  @!P1 LEA.HI.X R7, R5, c[0x0][0x19c], R7, 0x2, P3 ;  /* 0x0000670005079a11 */ /* 0x000fc800018f1407 */
[----:B------:R-:W-:Y:S01]  /*2f90*/  ISETP.GE.OR P3, PT, R220, R3, P0 ;  /* 0x00000003dc00720c */ /* 0x000fe20000766670 */
[----:B------:R-:W-:Y:S01]  /*2fa0*/  IMAD R5, R247, 0xa, R243 ;  /* 0x0000000af7057824 */ /* 0x000fe200078e02f3 */
[----:B------:R0:W2:Y:S03]  /*2fb0*/  @!P1 LDG.E.64 R114, [R6.64] ;  /* 0x0000002406729981 */ /* 0x0000a6000c1e1b00 */
[----:B------:R-:W-:-:S05]  /*2fc0*/  IMAD.SHL.U32 R9, R5, 0x4, RZ ;  /* 0x0000000405097824 */ /* 0x000fca00078e00ff */
[----:B------:R-:W-:-:S03]  /*2fd0*/  ISETP.GE.OR P1, PT, R9, R3, P0 ;  /* 0x000000030900720c */ /* 0x000fc60000726670 */
[----:B0-----:R-:W-:-:S04]  /*2fe0*/  @!P3 IADD3 R7, P4, R0, R220, RZ ;  /* 0x000000dc0007b210 */ /* 0x001fc80007f9e0ff */
[----:B------:R-:W-:Y:S02]  /*2ff0*/  @!P3 LEA.HI.X.SX32 R220, R220, R4, 0x1, P4 ;  /* 0x00000004dcdcb211 */ /* 0x000fe400020f0eff */
[----:B------:R-:W-:-:S04]  /*3000*/  @!P3 LEA R6, P4, R7, c[0x0][0x198], 0x2 ;  /* 0x000066000706ba11 */ /* 0x000fc800078810ff */
[----:B------:R-:W-:-:S05]  /*3010*/  @!P3 LEA.HI.X R7, R7, c[0x0][0x19c], R220, 0x2, P4 ;  /* 0x000067000707ba11 */ /* 0x000fca00020f14dc */
[----:B------:R0:W2:Y:S01]  /*3020*/  @!P3 LDG.E.64 R116, [R6.64] ;  /* 0x000000240674b981 */ /* 0x0000a2000c1e1b00 */
[----:B------:R-:W-:Y:S02]  /*3030*/  IADD3 R246, R246, c[0x0][0x1d4], RZ ;  /* 0x00007500f6f67a10 */ /* 0x000fe40007ffe0ff */
[----:B0-----:R-:W-:-:S04]  /*3040*/  @!P1 IADD3 R7, P3, R0, R9, RZ ;  /* 0x0000000900079210 */ /* 0x001fc80007f7e0ff */
[----:B------:R-:W-:Y:S02]  /*3050*/  @!P1 LEA.HI.X.SX32 R9, R9, R4, 0x1, P3 ;  /* 0x0000000409099211 */ /* 0x000fe400018f0eff */
[----:B------:R-:W-:-:S04]  /*3060*/  @!P1 LEA R6, P3, R7, c[0x0][0x198], 0x2 ;  /* 0x0000660007069a11 */ /* 0x000fc800078610ff */
[----:B------:R-:W-:Y:S01]  /*3070*/  @!P1 LEA.HI.X R7, R7, c[0x0][0x19c], R9, 0x2, P3 ;  /* 0x0000670007079a11 */ /* 0x000fe200018f1409 */
[----:B------:R-:W-:Y:S01]  /*3080*/  IMAD.SHL.U32 R9, R246, 0x4, RZ ;  /* 0x00000004f6097824 */ /* 0x000fe200078e00ff */
[----:B------:R-:W-:-:S03]  /*3090*/  IADD3 R242, R242, c[0x0][0x1d4], RZ ;  /* 0x00007500f2f27a10 */ /* 0x000fc60007ffe0ff */
[----:B------:R0:W2:Y:S01]  /*30a0*/  @!P1 LDG.E.64 R118, [R6.64] ;  /* 0x0000002406769981 */ /* 0x0000a2000c1e1b00 */
[----:B------:R-:W-:Y:S01]  /*30b0*/  ISETP.GE.OR P3, PT, R9, R3, P0 ;  /* 0x000000030900720c */ /* 0x000fe20000766670 */
[----:B------:R-:W-:-:S05]  /*30c0*/  IMAD.SHL.U32 R220, R242, 0x4, RZ ;  /* 0x00000004f2dc7824 */ /* 0x000fca00078e00ff */
[----:B------:R-:W-:-:S07]  /*30d0*/  ISETP.GE.OR P1, PT, R220, R3, P0 ;  /* 0x00000003dc00720c */ /* 0x000fce0000726670 */
[----:B0-----:R-:W-:-:S04]  /*30e0*/  @!P3 IADD3 R7, P4, R0, R9, RZ ;  /* 0x000000090007b210 */ /* 0x001fc80007f9e0ff */
[----:B------:R-:W-:Y:S02]  /*30f0*/  @!P3 LEA.HI.X.SX32 R9, R9, R4, 0x1, P4 ;  /* 0x000000040909b211 */ /* 0x000fe400020f0eff */
[----:B------:R-:W-:-:S04]  /*3100*/  @!P3 LEA R6, P4, R7, c[0x0][0x198], 0x2 ;  /* 0x000066000706ba11 */ /* 0x000fc800078810ff */
[----:B------:R-:W-:-:S05]  /*3110*/  @!P3 LEA.HI.X R7, R7, c[0x0][0x19c], R9, 0x2, P4 ;  /* 0x000067000707ba11 */ /* 0x000fca00020f1409 */
[----:B------:R0:W2:Y:S02]  /*3120*/  @!P3 LDG.E.64 R120, [R6.64] ;  /* 0x000000240678b981 */ /* 0x0000a4000c1e1b00 */
[----:B0-----:R-:W-:-:S04]  /*3130*/  @!P1 IADD3 R7, P3, R0, R220, RZ ;  /* 0x000000dc00079210 */ /* 0x001fc80007f7e0ff */
[----:B------:R-:W-:Y:S02]  /*3140*/  @!P1 LEA.HI.X.SX32 R220, R220, R4, 0x1, P3 ;  /* 0x00000004dcdc9211 */ /* 0x000fe400018f0eff */
[----:B------:R-:W-:-:S04]  /*3150*/  @!P1 LEA R6, P3, R7, c[0x0][0x198], 0x2 ;  /* 0x0000660007069a11 */ /* 0x000fc800078610ff */
[----:B------:R-:W-:-:S05]  /*3160*/  @!P1 LEA.HI.X R7, R7, c[0x0][0x19c], R220, 0x2, P3 ;  /* 0x0000670007079a11 */ /* 0x000fca00018f14dc */
[----:B------:R0:W2:Y:S02]  /*3170*/  @!P1 LDG.E.64 R122, [R6.64] ;  /* 0x00000024067a9981 */ /* 0x0000a4000c1e1b00 */
[----:B0-----:R-:W-:-:S04]  /*3180*/  IMAD R7, R247, 0xd, R243 ;  /* 0x0000000df7077824 */ /* 0x001fc800078e02f3 */
[----:B------:R-:W-:Y:S01]  /*3190*/  IMAD.SHL.U32 R220, R7, 0x4, RZ ;  /* 0x0000000407dc7824 */ /* 0x000fe200078e00ff */
[----:B------:R-:W-:-:S04]  /*31a0*/  IADD3 R6, R8, c[0x0][0x1d4], RZ ;  /* 0x0000750008067a10 */ /* 0x000fc80007ffe0ff */
[----:B------:R-:W-:Y:S01]  /*31b0*/  ISETP.GE.OR P1, PT, R220, R3, P0 ;  /* 0x00000003dc00720c */ /* 0x000fe20000726670 */
[----:B------:R-:W-:-:S05]  /*31c0*/  IMAD.SHL.U32 R240, R6, 0x4, RZ ;  /* 0x0000000406f07824 */ /* 0x000fca00078e00ff */
[----:B------:R-:W-:-:S07]  /*31d0*/  ISETP.GE.OR P3, PT, R240, R3, P0 ;  /* 0x00000003f000720c */ /* 0x000fce0000766670 */
[----:B------:R-:W-:-:S04]  /*31e0*/  @!P1 IADD3 R9, P4, R0, R220, RZ ;  /* 0x000000dc00099210 */ /* 0x000fc80007f9e0ff */
[----:B------:R-:W-:Y:S02]  /*31f0*/  @!P1 LEA.HI.X.SX32 R220, R220, R4, 0x1, P4 ;  /* 0x00000004dcdc9211 */ /* 0x000fe400020f0eff */
[----:B------:R-:W-:-:S04]  /*3200*/  @!P1 LEA R8, P4, R9, c[0x0][0x198], 0x2 ;  /* 0x0000660009089a11 */ /* 0x000fc800078810ff */
[----:B------:R-:W-:Y:S02]  /*3210*/  @!P1 LEA.HI.X R9, R9, c[0x0][0x19c], R220, 0x2, P4 ;  /* 0x0000670009099a11 */ /* 0x000fe400020f14dc */
[----:B------:R-:W-:Y:S02]  /*3220*/  @!P3 IADD3 R221, P4, R0, R240, RZ ;  /* 0x000000f000ddb210 */ /* 0x000fe40007f9e0ff */
[----:B------:R-:W-:Y:S01]  /*3230*/  IADD3 R5, R5, c[0x0][0x1d4], RZ ;  /* 0x0000750005057a10 */ /* 0x000fe20007ffe0ff */
[----:B------:R0:W2:Y:S01]  /*3240*/  @!P1 LDG.E.64 R124, [R8.64] ;  /* 0x00000024087c9981 */ /* 0x0000a2000c1e1b00 */
[----:B------:R-:W-:Y:S02]  /*3250*/  @!P3 LEA.HI.X.SX32 R240, R240, R4, 0x1, P4 ;  /* 0x00000004f0f0b211 */ /* 0x000fe400020f0eff */
[----:B------:R-:W-:-:S04]  /*3260*/  @!P3 LEA R220, P4, R221, c[0x0][0x198], 0x2 ;  /* 0x00006600dddcba11 */ /* 0x000fc800078810ff */
[----:B------:R-:W-:Y:S01]  /*3270*/  @!P3 LEA.HI.X R221, R221, c[0x0][0x19c], R240, 0x2, P4 ;  /* 0x00006700ddddba11 */ /* 0x000fe200020f14f0 */
[----:B------:R-:W-:-:S04]  /*3280*/  IMAD.SHL.U32 R240, R5, 0x4, RZ ;  /* 0x0000000405f07824 */ /* 0x000fc800078e00ff */
[----:B------:R1:W2:Y:S01]  /*3290*/  @!P3 LDG.E.64 R126, [R220.64] ;  /* 0x00000024dc7eb981 */ /* 0x0002a2000c1e1b00 */
[----:B------:R-:W-:-:S13]  /*32a0*/  ISETP.GE.OR P4, PT, R240, R3, P0 ;  /* 0x00000003f000720c */ /* 0x000fda0000786670 */
[----:B0-----:R-:W-:-:S04]  /*32b0*/  @!P4 IADD3 R9, P1, R0, R240, RZ ;  /* 0x000000f00009c210 */ /* 0x001fc80007f3e0ff */
[----:B------:R-:W-:Y:S02]  /*32c0*/  @!P4 LEA.HI.X.SX32 R240, R240, R4, 0x1, P1 ;  /* 0x00000004f0f0c211 */ /* 0x000fe400008f0eff */
[----:B------:R-:W-:-:S04]  /*32d0*/  @!P4 LEA R8, P1, R9, c[0x0][0x198], 0x2 ;  /* 0x000066000908ca11 */ /* 0x000fc800078210ff */
[----:B------:R-:W-:-:S05]  /*32e0*/  @!P4 LEA.HI.X R9, R9, c[0x0][0x19c], R240, 0x2, P1 ;  /* 0x000067000909ca11 */ /* 0x000fca00008f14f0 */
[----:B------:R0:W2:Y:S02]  /*32f0*/  @!P4 LDG.E.64 R128, [R8.64] ;  /* 0x000000240880c981 */ /* 0x0000a4000c1e1b00 */
[----:B0-----:R-:W-:-:S05]  /*3300*/  IADD3 R8, R7, c[0x0][0x1d4], RZ ;  /* 0x0000750007087a10 */ /* 0x001fca0007ffe0ff */
[----:B-1----:R-:W-:Y:S02]  /*3310*/  IMAD.SHL.U32 R221, R8, 0x4, RZ ;  /* 0x0000000408dd7824 */ /* 0x002fe400078e00ff */
[----:B------:R-:W-:-:S03]  /*3320*/  IMAD R7, R247, 0x10, R243 ;  /* 0x00000010f7077824 */ /* 0x000fc600078e02f3 */
        /* <DEDUP_REMOVED lines=15> */
[----:B------:R-:W-:Y:S02]  /*3420*/  ISETP.GE.OR P4, PT, R9, R3, P0 ;  /* 0x000000030900720c */ /* 0x000fe40000786670 */
[----:B-1----:R-:W-:-:S11]  /*3430*/  IADD3 R240, R246, c[0x0][0x1d4], RZ ;  /* 0x00007500f6f07a10 */ /* 0x002fd60007ffe0ff */
[----:B0-----:R-:W-:Y:S01]  /*3440*/  @!P4 IADD3 R221, P1, R0, R9, RZ ;  /* 0x0000000900ddc210 */ /* 0x001fe20007f3e0ff */
[----:B------:R-:W-:-:S03]  /*3450*/  IMAD.SHL.U32 R240, R240, 0x4, RZ ;  /* 0x00000004f0f07824 */ /* 0x000fc600078e00ff */
[----:B------:R-:W-:Y:S02]  /*3460*/  @!P4 LEA.HI.X.SX32 R9, R9, R4, 0x1, P1 ;  /* 0x000000040909c211 */ /* 0x000fe400008f0eff */
[----:B------:R-:W-:-:S04]  /*3470*/  @!P4 LEA R220, P1, R221, c[0x0][0x198], 0x2 ;  /* 0x00006600dddcca11 */ /* 0x000fc800078210ff */
[----:B------:R-:W-:Y:S01]  /*3480*/  @!P4 LEA.HI.X R221, R221, c[0x0][0x19c], R9, 0x2, P1 ;  /* 0x00006700ddddca11 */ /* 0x000fe200008f1409 */
[----:B------:R-:W-:Y:S01]  /*3490*/  IMAD R9, R247, 0x13, R243 ;  /* 0x00000013f7097824 */ /* 0x000fe200078e02f3 */
[----:B------:R-:W-:-:S03]  /*34a0*/  ISETP.GE.OR P1, PT, R240, R3, P0 ;  /* 0x00000003f000720c */ /* 0x000fc60000726670 */
[----:B------:R-:W-:Y:S01]  /*34b0*/  IMAD.SHL.U32 R246, R9, 0x4, RZ ;  /* 0x0000000409f67824 */ /* 0x000fe200078e00ff */
[----:B------:R0:W2:Y:S04]  /*34c0*/  @!P4 LDG.E.64 R134, [R220.64] ;  /* 0x00000024dc86c981 */ /* 0x0000a8000c1e1b00 */
[----:B------:R-:W-:-:S05]  /*34d0*/  ISETP.GE.OR P3, PT, R246, R3, P0 ;  /* 0x00000003f600720c */ /* 0x000fca0000766670 */
[----:B0-----:R-:W-:-:S04]  /*34e0*/  @!P1 IADD3 R221, P4, R0, R240, RZ ;  /* 0x000000f000dd9210 */ /* 0x001fc80007f9e0ff */
[----:B------:R-:W-:Y:S02]  /*34f0*/  @!P1 LEA.HI.X.SX32 R240, R240, R4, 0x1, P4 ;  /* 0x00000004f0f09211 */ /* 0x000fe400020f0eff */
[----:B------:R-:W-:-:S04]  /*3500*/  @!P1 LEA R220, P4, R221, c[0x0][0x198], 0x2 ;  /* 0x00006600dddc9a11 */ /* 0x000fc800078810ff */
[----:B------:R-:W-:Y:S02]  /*3510*/  @!P1 LEA.HI.X R221, R221, c[0x0][0x19c], R240, 0x2, P4 ;  /* 0x00006700dddd9a11 */ /* 0x000fe400020f14f0 */
[----:B------:R-:W-:Y:S02]  /*3520*/  @!P3 IADD3 R241, P4, R0, R246, RZ ;  /* 0x000000f600f1b210 */ /* 0x000fe40007f9e0ff */
[----:B------:R-:W-:Y:S01]  /*3530*/  IADD3 R9, R9, c[0x0][0x1d4], RZ ;  /* 0x0000750009097a10 */ /* 0x000fe20007ffe0ff */
[----:B------:R0:W4:Y:S01]  /*3540*/  @!P1 LDG.E.64 R140, [R220.64] ;  /* 0x00000024dc8c9981 */ /* 0x000122000c1e1b00 */
[----:B------:R-:W-:Y:S02]  /*3550*/  @!P3 LEA.HI.X.SX32 R246, R246, R4, 0x1, P4 ;  /* 0x00000004f6f6b211 */ /* 0x000fe400020f0eff */
[----:B------:R-:W-:-:S04]  /*3560*/  @!P3 LEA R240, P4, R241, c[0x0][0x198], 0x2 ;  /* 0x00006600f1f0ba11 */ /* 0x000fc800078810ff */
[----:B------:R-:W-:Y:S01]  /*3570*/  @!P3 LEA.HI.X R241, R241, c[0x0][0x19c], R246, 0x2, P4 ;  /* 0x00006700f1f1ba11 */ /* 0x000fe200020f14f6 */
[----:B------:R-:W-:-:S04]  /*3580*/  IMAD.SHL.U32 R246, R9, 0x4, RZ ;  /* 0x0000000409f67824 */ /* 0x000fc800078e00ff */
[----:B------:R1:W2:Y:S01]  /*3590*/  @!P3 LDG.E.64 R136, [R240.64] ;  /* 0x00000024f088b981 */ /* 0x0002a2000c1e1b00 */
[----:B------:R-:W-:-:S13]  /*35a0*/  ISETP.GE.OR P4, PT, R246, R3, P0 ;  /* 0x00000003f600720c */ /* 0x000fda0000786670 */
[----:B-1----:R-:W-:-:S04]  /*35b0*/  @!P4 IADD3 R241, P3, R0, R246, RZ ;  /* 0x000000f600f1c210 */ /* 0x002fc80007f7e0ff */
[----:B------:R-:W-:Y:S02]  /*35c0*/  @!P4 LEA.HI.X.SX32 R246, R246, R4, 0x1, P3 ;  /* 0x00000004f6f6c211 */ /* 0x000fe400018f0eff */
[----:B------:R-:W-:-:S04]  /*35d0*/  @!P4 LEA R240, P3, R241, c[0x0][0x198], 0x2 ;  /* 0x00006600f1f0ca11 */ /* 0x000fc800078610ff */
[----:B------:R-:W-:-:S05]  /*35e0*/  @!P4 LEA.HI.X R241, R241, c[0x0][0x19c], R246, 0x2, P3 ;  /* 0x00006700f1f1ca11 */ /* 0x000fca00018f14f6 */
[----:B------:R1:W2:Y:S02]  /*35f0*/  @!P4 LDG.E.64 R138, [R240.64] ;  /* 0x00000024f08ac981 */ /* 0x0002a4000c1e1b00 */
[----:B-1----:R-:W-:-:S05]  /*3600*/  IADD3 R240, R242, c[0x0][0x1d4], RZ ;  /* 0x00007500f2f07a10 */ /* 0x002fca0007ffe0ff */
[----:B------:R-:W-:Y:S02]  /*3610*/  IMAD.SHL.U32 R240, R240, 0x4, RZ ;  /* 0x00000004f0f07824 */ /* 0x000fe400078e00ff */
[----:B------:R-:W-:-:S03]  /*3620*/  IMAD R242, R247, 0x16, R243 ;  /* 0x00000016f7f27824 */ /* 0x000fc600078e02f3 */
[----:B------:R-:W-:Y:S01]  /*3630*/  ISETP.GE.OR P1, PT, R240, R3, P0 ;  /* 0x00000003f000720c */ /* 0x000fe20000726670 */
[----:B------:R-:W-:-:S05]  /*3640*/  IMAD.SHL.U32 R246, R242, 0x4, RZ ;  /* 0x00000004f2f67824 */ /* 0x000fca00078e00ff */
[----:B------:R-:W-:-:S07]  /*3650*/  ISETP.GE.OR P3, PT, R246, R3, P0 ;  /* 0x00000003f600720c */ /* 0x000fce0000766670 */
[----:B0-----:R-:W-:-:S04]  /*3660*/  @!P1 IADD3 R221, P4, R0, R240, RZ ;  /* 0x000000f000dd9210 */ /* 0x001fc80007f9e0ff */
        /* <DEDUP_REMOVED lines=298> */
[----:B------:R1:W3:Y:S01]  /*4910*/  @!P1 LDG.E.64 R214, [R240.64] ;  /* 0x00000024f0d69981 */ /* 0x0002e2000c1e1b00 */
[----:B------:R-:W-:-:S13]  /*4920*/  ISETP.GE.OR P4, PT, R246, R3, P0 ;  /* 0x00000003f600720c */ /* 0x000fda0000786670 */
[----:B-1----:R-:W-:-:S04]  /*4930*/  @!P4 IADD3 R241, P1, R0, R246, RZ ;  /* 0x000000f600f1c210 */ /* 0x002fc80007f3e0ff */
[----:B------:R-:W-:Y:S02]  /*4940*/  @!P4 LEA.HI.X.SX32 R246, R246, R4, 0x1, P1 ;  /* 0x00000004f6f6c211 */ /* 0x000fe400008f0eff */
[----:B------:R-:W-:-:S04]  /*4950*/  @!P4 LEA R240, P1, R241, c[0x0][0x198], 0x2 ;  /* 0x00006600f1f0ca11 */ /* 0x000fc800078210ff */
[----:B------:R-:W-:Y:S01]  /*4960*/  @!P4 LEA.HI.X R241, R241, c[0x0][0x19c], R246, 0x2, P1 ;  /* 0x00006700f1f1ca11 */ /* 0x000fe200008f14f6 */
[----:B------:R-:W-:-:S04]  /*4970*/  IMAD.SHL.U32 R246, R243, 0x4, RZ ;  /* 0x00000004f3f67824 */ /* 0x000fc800078e00ff */
[----:B------:R1:W4:Y:S01]  /*4980*/  @!P4 LDG.E.64 R10, [R240.64] ;  /* 0x00000024f00ac981 */ /* 0x000322000c1e1b00 */
[----:B------:R-:W-:Y:S01]  /*4990*/  ISETP.GE.OR P1, PT, R246, R3, P0 ;  /* 0x00000003f600720c */ /* 0x000fe20000726670 */
[----:B------:R-:W-:-:S04]  /*49a0*/  IMAD R243, R247, 0x3d, R243 ;  /* 0x0000003df7f37824 */ /* 0x000fc800078e02f3 */
[----:B------:R-:W-:-:S08]  /*49b0*/  IMAD.SHL.U32 R247, R243, 0x4, RZ ;  /* 0x00000004f3f77824 */ /* 0x000fd000078e00ff */
[----:B-1----:R-:W-:-:S04]  /*49c0*/  @!P1 IADD3 R241, P4, R0, R246, RZ ;  /* 0x000000f600f19210 */ /* 0x002fc80007f9e0ff */
[----:B------:R-:W-:Y:S02]  /*49d0*/  @!P1 LEA.HI.X.SX32 R246, R246, R4, 0x1, P4 ;  /* 0x00000004f6f69211 */ /* 0x000fe400020f0eff */
[----:B------:R-:W-:-:S04]  /*49e0*/  @!P1 LEA R240, P4, R241, c[0x0][0x198], 0x2 ;  /* 0x00006600f1f09a11 */ /* 0x000fc800078810ff */
[----:B------:R-:W-:Y:S02]  /*49f0*/  @!P1 LEA.HI.X R241, R241, c[0x0][0x19c], R246, 0x2, P4 ;  /* 0x00006700f1f19a11 */ /* 0x000fe400020f14f6 */
[----:B------:R-:W-:Y:S02]  /*4a00*/  ISETP.GE.OR P4, PT, R247, R3, P0 ;  /* 0x00000003f700720c */ /* 0x000fe40000786670 */
[----:B------:R-:W-:Y:S01]  /*4a10*/  IADD3 R243, R243, c[0x0][0x1d4], RZ ;  /* 0x00007500f3f37a10 */ /* 0x000fe20007ffe0ff */
[----:B------:R1:W4:Y:S04]  /*4a20*/  @!P1 LDG.E.64 R216, [R240.64] ;  /* 0x00000024f0d89981 */ /* 0x000328000c1e1b00 */
[----:B------:R-:W-:-:S06]  /*4a30*/  IMAD.SHL.U32 R246, R243, 0x4, RZ ;  /* 0x00000004f3f67824 */ /* 0x000fcc00078e00ff */
[----:B-1----:R-:W-:Y:S02]  /*4a40*/  @!P4 IADD3 R241, P5, R0, R247, RZ ;  /* 0x000000f700f1c210 */ /* 0x002fe40007fbe0ff */
[----:B------:R-:W-:Y:S02]  /*4a50*/  ISETP.GE.OR P1, PT, R246, R3, P0 ;  /* 0x00000003f600720c */ /* 0x000fe40000726670 */
[----:B------:R-:W-:Y:S02]  /*4a60*/  @!P4 LEA.HI.X.SX32 R247, R247, R4, 0x1, P5 ;  /* 0x00000004f7f7c211 */ /* 0x000fe400028f0eff */
[----:B------:R-:W-:-:S04]  /*4a70*/  @!P4 LEA R240, P5, R241, c[0x0][0x198], 0x2 ;  /* 0x00006600f1f0ca11 */ /* 0x000fc800078a10ff */
[----:B------:R-:W-:Y:S02]  /*4a80*/  @!P4 LEA.HI.X R241, R241, c[0x0][0x19c], R247, 0x2, P5 ;  /* 0x00006700f1f1ca11 */ /* 0x000fe400028f14f7 */
[----:B------:R-:W-:Y:S01]  /*4a90*/  IADD3 R6, R6, c[0x0][0x1d4], RZ ;  /* 0x0000750006067a10 */ /* 0x000fe20007ffe0ff */
[----:B------:R-:W4:Y:S04]  /*4aa0*/  LDL R247, [R1+0x2c] ;  /* 0x00002c0001f77983 */ /* 0x000f280000100800 */
[----:B------:R1:W4:Y:S02]  /*4ab0*/  @!P4 LDG.E.64 R218, [R240.64] ;  /* 0x00000024f0dac981 */ /* 0x000324000c1e1b00 */
[----:B-1----:R-:W-:-:S04]  /*4ac0*/  @!P1 IADD3 R241, P4, R0, R246, RZ ;  /* 0x000000f600f19210 */ /* 0x002fc80007f9e0ff */
[----:B------:R-:W-:Y:S02]  /*4ad0*/  @!P1 LEA.HI.X.SX32 R246, R246, R4, 0x1, P4 ;  /* 0x00000004f6f69211 */ /* 0x000fe400020f0eff */
[----:B------:R-:W-:-:S04]  /*4ae0*/  @!P1 LEA R240, P4, R241, c[0x0][0x198], 0x2 ;  /* 0x00006600f1f09a11 */ /* 0x000fc800078810ff */
[----:B------:R-:W-:-:S05]  /*4af0*/  @!P1 LEA.HI.X R241, R241, c[0x0][0x19c], R246, 0x2, P4 ;  /* 0x00006700f1f19a11 */ /* 0x000fca00020f14f6 */
[----:B------:R1:W4:Y:S01]  /*4b00*/  @!P1 LDG.E.64 R238, [R240.64] ;  /* 0x00000024f0ee9981 */ /* 0x000322000c1e1b00 */
[----:B------:R-:W-:Y:S01]  /*4b10*/  PLOP3.LUT P1, PT, PT, PT, UP0, 0x80, 0x0 ;  /* 0x000000000000781c */ /* 0x000fe20003f2f008 */
[----:B------:R-:W-:Y:S02]  /*4b20*/  IMAD.U32 R246, RZ, RZ, UR5 ;  /* 0x00000005fff67e24 */ /* 0x000fe4000f8e00ff */
[----:B-1----:R-:W-:-:S10]  /*4b30*/  IMAD.U32 R240, RZ, RZ, UR4 ;  /* 0x00000004fff07e24 */ /* 0x002fd4000f8e00ff */
[----:B------:R-:W-:Y:S02]  /*4b40*/  @P1 SHF.R.S32.HI R241, RZ, 0x1f, R2 ;  /* 0x0000001ffff11819 */ /* 0x000fe40000011402 */
[----:B------:R-:W-:-:S04]  /*4b50*/  @P1 IADD3 R240, P4, P5, R2, c[0x0][0x200], R240 ;  /* 0x0000800002f01a10 */ /* 0x000fc80007d9e0f0 */
[----:B------:R-:W-:Y:S01]  /*4b60*/  @P1 IADD3.X R241, R241, c[0x0][0x204], R246, P4, P5 ;  /* 0x00008100f1f11a10 */ /* 0x000fe200027ea4f6 */
[----:B------:R-:W-:Y:S01]  /*4b70*/  IMAD.SHL.U32 R6, R6, 0x4, RZ ;  /* 0x0000000406067824 */ /* 0x000fe200078e00ff */
[----:B------:R-:W-:Y:S01]  /*4b80*/  IADD3 R5, R5, c[0x0][0x1d4], RZ ;  /* 0x0000750005057a10 */ /* 0x000fe20007ffe0ff */
[----:B------:R-:W4:Y:S04]  /*4b90*/  LDL R246, [R1+0x20] ;  /* 0x0000200001f67983 */ /* 0x000f280000100800 */
[----:B------:R1:W4:Y:S01]  /*4ba0*/  @P1 LDG.E.U8 R240, [R240.64] ;  /* 0x00000024f0f01981 */ /* 0x000322000c1e1100 */
[----:B------:R-:W-:Y:S01]  /*4bb0*/  ISETP.GE.OR P4, PT, R6, R3, P0 ;  /* 0x000000030600720c */ /* 0x000fe20000786670 */
[----:B------:R-:W-:Y:S01]  /*4bc0*/  IMAD.SHL.U32 R5, R5, 0x4, RZ ;  /* 0x0000000405057824 */ /* 0x000fe200078e00ff */
[----:B------:R-:W-:-:S02]  /*4bd0*/  FSEL R230, R230, RZ, P2 ;  /* 0x000000ffe6e67208 */ /* 0x000fc40001000000 */
[----:B------:R-:W-:Y:S02]  /*4be0*/  FSEL R235, R235, RZ, P2 ;  /* 0x000000ffebeb7208 */ /* 0x000fe40001000000 */
[----:B------:R-:W-:Y:S02]  /*4bf0*/  FSEL R234, R234, RZ, P2 ;  /* 0x000000ffeaea7208 */ /* 0x000fe40001000000 */
[----:B------:R-:W-:Y:S01]  /*4c00*/  FSEL R237, R237, RZ, P2 ;  /* 0x000000ffeded7208 */ /* 0x000fe20001000000 */
[----:B-1----:R-:W4:Y:S04]  /*4c10*/  LDL R241, [R1+0x1c] ;  /* 0x00001c0001f17983 */ /* 0x002f280000100800 */
[----:B0-----:R-:W-:-:S04]  /*4c20*/  @!P4 IADD3 R221, P3, R0, R6, RZ ;  /* 0x0000000600ddc210 */ /* 0x001fc80007f7e0ff */
[----:B------:R-:W-:Y:S02]  /*4c30*/  @!P4 LEA.HI.X.SX32 R6, R6, R4, 0x1, P3 ;  /* 0x000000040606c211 */ /* 0x000fe400018f0eff */
[----:B------:R-:W-:Y:S02]  /*4c40*/  @!P4 LEA R220, P3, R221, c[0x0][0x198], 0x2 ;  /* 0x00006600dddcca11 */ /* 0x000fe400078610ff */
[----:B------:R-:W-:Y:S02]  /*4c50*/  ISETP.GE.OR P5, PT, R5, R3, P0 ;  /* 0x000000030500720c */ /* 0x000fe400007a6670 */
[----:B------:R-:W-:Y:S02]  /*4c60*/  @!P4 LEA.HI.X R221, R221, c[0x0][0x19c], R6, 0x2, P3 ;  /* 0x00006700ddddca11 */ /* 0x000fe400018f1406 */
[----:B------:R-:W-:-:S03]  /*4c70*/  IADD3 R6, R8, c[0x0][0x1d4], RZ ;  /* 0x0000750008067a10 */ /* 0x000fc60007ffe0ff */
[----:B------:R0:W4:Y:S02]  /*4c80*/  @!P4 LDG.E.64 R222, [R220.64] ;  /* 0x00000024dcdec981 */ /* 0x000124000c1e1b00 */
[----:B------:R-:W-:-:S05]  /*4c90*/  IMAD.SHL.U32 R6, R6, 0x4, RZ ;  /* 0x0000000406067824 */ /* 0x000fca00078e00ff */
[----:B------:R-:W-:Y:S02]  /*4ca0*/  ISETP.GE.OR P3, PT, R6, R3, P0 ;  /* 0x000000030600720c */ /* 0x000fe40000766670 */
[----:B------:R-:W-:-:S04]  /*4cb0*/  @!P5 IADD3 R8, P4, R0, R5, RZ ;  /* 0x000000050008d210 */ /* 0x000fc80007f9e0ff */
[----:B------:R-:W-:Y:S02]  /*4cc0*/  @!P5 LEA.HI.X.SX32 R5, R5, R4, 0x1, P4 ;  /* 0x000000040505d211 */ /* 0x000fe400020f0eff */
[----:B0-----:R-:W-:-:S04]  /*4cd0*/  @!P5 LEA R220, P4, R8, c[0x0][0x198], 0x2 ;  /* 0x0000660008dcda11 */ /* 0x001fc800078810ff */
[----:B------:R-:W-:Y:S02]  /*4ce0*/  @!P5 LEA.HI.X R221, R8, c[0x0][0x19c], R5, 0x2, P4 ;  /* 0x0000670008ddda11 */ /* 0x000fe400020f1405 */
[----:B------:R-:W-:Y:S02]  /*4cf0*/  IADD3 R5, R7, c[0x0][0x1d4], RZ ;  /* 0x0000750007057a10 */ /* 0x000fe40007ffe0ff */
[----:B------:R-:W-:Y:S01]  /*4d00*/  @!P3 IADD3 R7, P4, R0, R6, RZ ;  /* 0x000000060007b210 */ /* 0x000fe20007f9e0ff */
[----:B------:R0:W4:Y:S02]  /*4d10*/  @!P5 LDG.E.64 R228, [R220.64] ;  /* 0x00000024dce4d981 */ /* 0x000124000c1e1b00 */
[----:B------:R-:W-:Y:S01]  /*4d20*/  IMAD.SHL.U32 R5, R5, 0x4, RZ ;  /* 0x0000000405057824 */ /* 0x000fe200078e00ff */
[----:B------:R-:W-:Y:S02]  /*4d30*/  @!P3 LEA.HI.X.SX32 R8, R6, R4, 0x1, P4 ;  /* 0x000000040608b211 */ /* 0x000fe400020f0eff */
[----:B------:R-:W-:-:S04]  /*4d40*/  @!P3 LEA R6, P4, R7, c[0x0][0x198], 0x2 ;  /* 0x000066000706ba11 */ /* 0x000fc800078810ff */
[----:B------:R-:W-:Y:S01]  /*4d50*/  @!P3 LEA.HI.X R7, R7, c[0x0][0x19c], R8, 0x2, P4 ;  /* 0x000067000707ba11 */ /* 0x000fe200020f1408 */
[----:B0-----:R-:W4:Y:S01]  /*4d60*/  LDL R221, [R1+0x14] ;  /* 0x0000140001dd7983 */ /* 0x001f220000100800 */
[----:B------:R-:W-:Y:S02]  /*4d70*/  ISETP.GE.OR P4, PT, R5, R3, P0 ;  /* 0x000000030500720c */ /* 0x000fe40000786670 */
[----:B------:R-:W-:Y:S01]  /*4d80*/  IADD3 R8, R9, c[0x0][0x1d4], RZ ;  /* 0x0000750009087a10 */ /* 0x000fe20007ffe0ff */
[----:B------:R0:W4:Y:S04]  /*4d90*/  @!P3 LDG.E.64 R226, [R6.64] ;  /* 0x0000002406e2b981 */ /* 0x000128000c1e1b00 */
[----:B------:R-:W-:Y:S01]  /*4da0*/  IMAD.SHL.U32 R8, R8, 0x4, RZ ;  /* 0x0000000408087824 */ /* 0x000fe200078e00ff */
[----:B------:R-:W-:Y:S01]  /*4db0*/  FSEL R236, R236, RZ, P2 ;  /* 0x000000ffecec7208 */ /* 0x000fe20001000000 */
[----:B------:R-:W4:Y:S04]  /*4dc0*/  LDL R220, [R1+0x8] ;  /* 0x0000080001dc7983 */ /* 0x000f280000100800 */
[----:B0-----:R-:W-:Y:S01]  /*4dd0*/  @!P4 IADD3 R7, P5, R0, R5, RZ ;  /* 0x000000050007c210 */ /* 0x001fe20007fbe0ff */
[----:B------:R-:W4:Y:S01]  /*4de0*/  LDL R9, [R1+0xc] ;  /* 0x00000c0001097983 */ /* 0x000f220000100800 */
[----:B------:R-:W-:-:S02]  /*4df0*/  ISETP.GE.OR P3, PT, R8, R3, P0 ;  /* 0x000000030800720c */ /* 0x000fc40000766670 */
[----:B------:R-:W-:Y:S02]  /*4e00*/  @!P4 LEA.HI.X.SX32 R5, R5, R4, 0x1, P5 ;  /* 0x000000040505c211 */ /* 0x000fe400028f0eff */
[----:B------:R-:W-:-:S04]  /*4e10*/  @!P4 LEA R6, P5, R7, c[0x0][0x198], 0x2 ;  /* 0x000066000706ca11 */ /* 0x000fc800078a10ff */
[----:B------:R-:W-:Y:S02]  /*4e20*/  @!P4 LEA.HI.X R7, R7, c[0x0][0x19c], R5, 0x2, P5 ;  /* 0x000067000707ca11 */ /* 0x000fe400028f1405 */
[----:B------:R-:W-:Y:S02]  /*4e30*/  IADD3 R5, R242, c[0x0][0x1d4], RZ ;  /* 0x00007500f2057a10 */ /* 0x000fe40007ffe0ff */
[----:B------:R-:W4:Y:S04]  /*4e40*/  LDL R242, [R1+0x18] ;  /* 0x0000180001f27983 */ /* 0x000f280000100800 */
[----:B------:R0:W4:Y:S01]  /*4e50*/  @!P4 LDG.E.64 R232, [R6.64] ;  /* 0x0000002406e8c981 */ /* 0x000122000c1e1b00 */
[----:B------:R-:W-:Y:S01]  /*4e60*/  IMAD.SHL.U32 R5, R5, 0x4, RZ ;  /* 0x0000000405057824 */ /* 0x000fe200078e00ff */
[----:B0-----:R-:W-:-:S04]  /*4e70*/  @!P3 IADD3 R7, P4, R0, R8, RZ ;  /* 0x000000080007b210 */ /* 0x001fc80007f9e0ff */
[----:B------:R-:W-:Y:S02]  /*4e80*/  @!P3 LEA.HI.X.SX32 R8, R8, R4, 0x1, P4 ;  /* 0x000000040808b211 */ /* 0x000fe400020f0eff */
[----:B------:R-:W-:-:S04]  /*4e90*/  @!P3 LEA R6, P4, R7, c[0x0][0x198], 0x2 ;  /* 0x000066000706ba11 */ /* 0x000fc800078810ff */
[----:B------:R-:W-:Y:S02]  /*4ea0*/  @!P3 LEA.HI.X R7, R7, c[0x0][0x19c], R8, 0x2, P4 ;  /* 0x000067000707ba11 */ /* 0x000fe400020f1408 */
[----:B------:R-:W-:Y:S02]  /*4eb0*/  ISETP.GE.OR P4, PT, R5, R3, P0 ;  /* 0x000000030500720c */ /* 0x000fe40000786670 */
[----:B------:R-:W-:Y:S01]  /*4ec0*/  IADD3 R8, R243, c[0x0][0x1d4], RZ ;  /* 0x00007500f3087a10 */ /* 0x000fe20007ffe0ff */
[----:B------:R0:W4:Y:S04]  /*4ed0*/  @!P3 LDG.E.64 R230, [R6.64] ;  /* 0x0000002406e6b981 */ /* 0x000128000c1e1b00 */
[----:B------:R-:W-:Y:S01]  /*4ee0*/  IMAD.SHL.U32 R8, R8, 0x4, RZ ;  /* 0x0000000408087824 */ /* 0x000fe200078e00ff */
[----:B------:R-:W4:Y:S05]  /*4ef0*/  LDL R243, [R1+0x24] ;  /* 0x0000240001f37983 */ /* 0x000f2a0000100800 */
[----:B0-----:R-:W-:-:S02]  /*4f00*/  @!P4 IADD3 R7, P5, R0, R5, RZ ;  /* 0x000000050007c210 */ /* 0x001fc40007fbe0ff */
[----:B------:R-:W-:Y:S02]  /*4f10*/  ISETP.GE.OR P3, PT, R8, R3, P0 ;  /* 0x000000030800720c */ /* 0x000fe40000766670 */
[----:B------:R-:W-:Y:S01]  /*4f20*/  @!P4 LEA.HI.X.SX32 R5, R5, R4, 0x1, P5 ;  /* 0x000000040505c211 */ /* 0x000fe200028f0eff */
[----:B------:R-:W4:Y:S01]  /*4f30*/  LDL R3, [R1+0x28] ;  /* 0x0000280001037983 */ /* 0x000f220000100800 */
[----:B------:R-:W-:-:S04]  /*4f40*/  @!P4 LEA R6, P5, R7, c[0x0][0x198], 0x2 ;  /* 0x000066000706ca11 */ /* 0x000fc800078a10ff */
[----:B------:R-:W-:-:S05]  /*4f50*/  @!P4 LEA.HI.X R7, R7, c[0x0][0x19c], R5, 0x2, P5 ;  /* 0x000067000707ca11 */ /* 0x000fca00028f1405 */
[----:B------:R0:W4:Y:S01]  /*4f60*/  @!P4 LDG.E.64 R234, [R6.64] ;  /* 0x0000002406eac981 */ /* 0x000122000c1e1b00 */
[----:B------:R-:W-:-:S04]  /*4f70*/  @!P3 IADD3 R5, P4, R0, R8, RZ ;  /* 0x000000080005b210 */ /* 0x000fc80007f9e0ff */
[----:B------:R-:W-:Y:S02]  /*4f80*/  @!P3 LEA.HI.X.SX32 R8, R8, R4, 0x1, P4 ;  /* 0x000000040808b211 */ /* 0x000fe400020f0eff */
[----:B0-----:R-:W-:-:S04]  /*4f90*/  @!P3 LEA R6, P4, R5, c[0x0][0x198], 0x2 ;  /* 0x000066000506ba11 */ /* 0x001fc800078810ff */
[----:B------:R-:W-:Y:S01]  /*4fa0*/  @!P3 LEA.HI.X R7, R5, c[0x0][0x19c], R8, 0x2, P4 ;  /* 0x000067000507ba11 */ /* 0x000fe200020f1408 */
[----:B--2---:R-:W-:Y:S01]  /*4fb0*/  FMUL.FTZ R5, R105, R113 ;  /* 0x0000007169057220 */ /* 0x004fe20000410000 */
[----:B------:R-:W2:Y:S04]  /*4fc0*/  LDL R8, [R1] ;  /* 0x0000000001087983 */ /* 0x000ea80000100800 */
[----:B------:R-:W2:Y:S04]  /*4fd0*/  LDL R105, [R1+0x50] ;  /* 0x0000500001697983 */ /* 0x000ea80000100800 */
[----:B------:R3:W2:Y:S02]  /*4fe0*/  @!P3 LDG.E.64 R236, [R6.64] ;  /* 0x0000002406ecb981 */ /* 0x0006a4000c1e1b00 */
[----:B---3--:R-:W-:-:S02]  /*4ff0*/  FMUL.FTZ R6, R106, R112 ;  /* 0x000000706a067220 */ /* 0x008fc40000410000 */
[----:B------:R-:W3:Y:S04]  /*5000*/  LDL R7, [R1+0x4] ;  /* 0x0000040001077983 */ /* 0x000ee80000100800 */
[----:B------:R-:W3:Y:S01]  /*5010*/  LDL R106, [R1+0x54] ;  /* 0x00005400016a7983 */ /* 0x000ee20000100800 */
[----:B----4-:R-:W-:-:S03]  /*5020*/  ISETP.NE.AND P1, PT, R240, RZ, P1 ;  /* 0x000000fff000720c */ /* 0x010fc60000f25270 */
[----:B------:R-:W4:Y:S01]  /*5030*/  LDL R240, [R1+0x10] ;  /* 0x0000100001f07983 */ /* 0x000f220000100800 */
[----:B--2---:R-:W-:-:S03]  /*5040*/  FFMA.FTZ R6, R105, R216, R6 ;  /* 0x000000d869067223 */ /* 0x004fc60000010006 */
[----:B------:R-:W2:Y:S01]  /*5050*/  LDL.LU R105, [R1+0x74] ;  /* 0x0000740001697983 */ /* 0x000ea20000300800 */
[----:B------:R-:W-:-:S04]  /*5060*/  FFMA.FTZ R6, R107, R120, R6 ;  /* 0x000000786b067223 */ /* 0x000fc80000010006 */
[----:B------:R-:W-:Y:S02]  /*5070*/  FFMA.FTZ R6, R109, R140, R6 ;  /* 0x0000008c6d067223 */ /* 0x000fe40000010006 */
[----:B---3--:R-:W-:Y:S02]  /*5080*/  FFMA.FTZ R5, R106, R217, R5 ;  /* 0x000000d96a057223 */ /* 0x008fe40000010005 */
[----:B------:R-:W3:Y:S02]  /*5090*/  LDL.LU R106, [R1+0x70] ;  /* 0x00007000016a7983 */ /* 0x000ee40000300800 */
[----:B------:R-:W-:Y:S02]  /*50a0*/  FFMA.FTZ R5, R108, R121, R5 ;  /* 0x000000796c057223 */ /* 0x000fe40000010005 */
[----:B------:R-:W2:Y:S04]  /*50b0*/  LDL.LU R107, [R1+0x6c] ;  /* 0x00006c00016b7983 */ /* 0x000ea80000300800 */
[----:B------:R-:W2:Y:S01]  /*50c0*/  LDL.LU R108, [R1+0x68] ;  /* 0x00006800016c7983 */ /* 0x000ea20000300800 */
[----:B------:R-:W-:-:S03]  /*50d0*/  FFMA.FTZ R5, R110, R141, R5 ;  /* 0x0000008d6e057223 */ /* 0x000fc60000010005 */
[----:B------:R-:W2:Y:S01]  /*50e0*/  LDL.LU R109, [R1+0x64] ;  /* 0x00006400016d7983 */ /* 0x000ea20000300800 */
[----:B------:R-:W-:-:S03]  /*50f0*/  FFMA.FTZ R6, R111, R114, R6 ;  /* 0x000000726f067223 */ /* 0x000fc60000010006 */
[----:B------:R-:W2:Y:S04]  /*5100*/  LDL.LU R110, [R1+0x60] ;  /* 0x00006000016e7983 */ /* 0x000ea80000300800 */
[----:B------:R-:W2:Y:S01]  /*5110*/  LDL.LU R111, [R1+0x5c] ;  /* 0x00005c00016f7983 */ /* 0x000ea20000300800 */
[----:B------:R-:W-:-:S03]  /*5120*/  FFMA.FTZ R5, R252, R115, R5 ;  /* 0x00000073fc057223 */ /* 0x000fc60000010005 */
[----:B------:R0:W5:Y:S01]  /*5130*/  LDL.LU R252, [R1+0x58] ;  /* 0x0000580001fc7983 */ /* 0x0001620000300800 */
[----:B------:R-:W-:Y:S02]  /*5140*/  FFMA.FTZ R6, R3, R122, R6 ;  /* 0x0000007a03067223 */ /* 0x000fe40000010006 */
[----:B------:R-:W-:Y:S02]  /*5150*/  FFMA.FTZ R5, R247, R123, R5 ;  /* 0x0000007bf7057223 */ /* 0x000fe40000010005 */
[----:B------:R-:W-:Y:S02]  /*5160*/  FFMA.FTZ R6, R246, R146, R6 ;  /* 0x00000092f6067223 */ /* 0x000fe40000010006 */
[----:B------:R-:W-:Y:S02]  /*5170*/  FFMA.FTZ R5, R243, R147, R5 ;  /* 0x00000093f3057223 */ /* 0x000fe40000010005 */
[----:B------:R-:W-:Y:S02]  /*5180*/  FFMA.FTZ R6, R242, R116, R6 ;  /* 0x00000074f2067223 */ /* 0x000fe40000010006 */
        /* <DEDUP_REMOVED lines=10> */
[----:B------:R-:W-:Y:S02]  /*5230*/  FFMA.FTZ R5, R19, R135, R5 ;  /* 0x0000008713057223 */ /* 0x000fe40000010005 */
        /* <DEDUP_REMOVED lines=89> */
[----:B------:R-:W-:Y:S01]  /*57d0*/  FFMA.FTZ R6, R98, R230, R6 ;  /* 0x000000e662067223 */ /* 0x000fe20000010006 */
[----:B------:R-:W1:Y:S01]  /*57e0*/  S2R R7, SR_TID.X ;  /* 0x0000000000077919 */ /* 0x000e620000002100 */
[----:B------:R-:W-:Y:S02]  /*57f0*/  FFMA.FTZ R5, R101, R215, R5 ;  /* 0x000000d765057223 */ /* 0x000fe40000010005 */
[----:B------:R-:W-:Y:S02]  /*5800*/  FFMA.FTZ R6, R100, R214, R6 ;  /* 0x000000d664067223 */ /* 0x000fe40000010006 */
[----:B------:R-:W-:-:S02]  /*5810*/  FFMA.FTZ R5, R103, R11, R5 ;  /* 0x0000000b67057223 */ /* 0x000fc40000010005 */
[----:B------:R-:W-:Y:S02]  /*5820*/  FFMA.FTZ R6, R102, R10, R6 ;  /* 0x0000000a66067223 */ /* 0x000fe40000010006 */
[----:B--2---:R-:W-:Y:S02]  /*5830*/  FFMA.FTZ R5, R105, R235, R5 ;  /* 0x000000eb69057223 */ /* 0x004fe40000010005 */
[----:B------:R-:W-:Y:S02]  /*5840*/  FFMA.FTZ R6, R104, R234, R6 ;  /* 0x000000ea68067223 */ /* 0x000fe40000010006 */
[----:B------:R-:W-:Y:S02]  /*5850*/  FFMA.FTZ R5, R107, R219, R5 ;  /* 0x000000db6b057223 */ /* 0x000fe40000010005 */
[----:B---3--:R-:W-:Y:S02]  /*5860*/  FFMA.FTZ R6, R106, R218, R6 ;  /* 0x000000da6a067223 */ /* 0x008fe40000010006 */
[----:B------:R-:W-:-:S02]  /*5870*/  FFMA.FTZ R5, R109, R239, R5 ;  /* 0x000000ef6d057223 */ /* 0x000fc40000010005 */
[----:B------:R-:W-:Y:S02]  /*5880*/  FFMA.FTZ R6, R108, R238, R6 ;  /* 0x000000ee6c067223 */ /* 0x000fe40000010006 */
[----:B------:R-:W-:Y:S02]  /*5890*/  IMAD.MOV.U32 R3, RZ, RZ, c[0x0][0x1d4] ;  /* 0x00007500ff037624 */ /* 0x000fe400078e00ff */
[----:B------:R-:W-:Y:S02]  /*58a0*/  FFMA.FTZ R6, R110, R236, R6 ;  /* 0x000000ec6e067223 */ /* 0x000fe40000010006 */
[----:B------:R-:W-:Y:S01]  /*58b0*/  FFMA.FTZ R5, R111, R237, R5 ;  /* 0x000000ed6f057223 */ /* 0x000fe20000010005 */
[----:B-1----:R-:W-:Y:S01]  /*58c0*/  LOP3.LUT R9, R7, 0x1, RZ, 0xc0, !PT ;  /* 0x0000000107097812 */ /* 0x002fe200078ec0ff */
[----:B------:R-:W-:Y:S02]  /*58d0*/  IMAD R3, R3, 0xa0, RZ ;  /* 0x000000a003037824 */ /* 0x000fe400078e02ff */
[----:B------:R-:W-:Y:S01]  /*58e0*/  FADD.FTZ R5, R6, R5 ;  /* 0x0000000506057221 */ /* 0x000fe20000010000 */
[----:B------:R-:W-:Y:S05]  /*58f0*/  BRA.DIV ~URZ, `(.L_x_4188) ;  /* 0x000030e27f007947 */ /* 0x000fea000b800000 */
[----:B0-----:R0:W1:Y:S02]  /*5900*/  SHFL.BFLY PT, R8, R5, 0x1, 0x1f ;  /* 0x0c201f0005087f89 */ /* 0x00106400000e0000 */
.L_x_4232:
        /* <DEDUP_REMOVED lines=38> */
.L_x_4190:
[----:B------:R-:W-:Y:S05]  /*5b70*/  BSYNC B1 ;  /* 0x0000000000017941 */ /* 0x000fea0003800000 */
.L_x_4189:
[----:B------:R-:W-:-:S04]  /*5b80*/  IADD3 R2, R2, 0x40, RZ ;  /* 0x0000004002027810 */ /* 0x000fc80007ffe0ff */
[----:B------:R-:W-:-:S13]  /*5b90*/  ISETP.GE.AND P0, PT, R2, UR6, PT ;  /* 0x0000000602007c0c */ /* 0x000fda000bf06270 */
[----:B0----5:R-:W-:Y:S01]  /*5ba0*/  @P0 CALL.REL.NOINC `(.L_x_4187) ;  /* 0x0000001000000944 */ /* 0x021fe20003c00000 */
[----:B------:R-:W-:Y:S05]  /*5bb0*/  BRA `(.L_x_4191) ;  /* 0xffffc82000007947 */ /* 0x000fea000383ffff */
.L_x_4187:
[----:B------:R-:W-:Y:S05]  /*5bc0*/  BSYNC B0 ;  /* 0x0000000000007941 */ /* 0x000fea0003800000 */
.L_x_4186:
[----:B------:R-:W-:Y:S05]  /*5bd0*/  BRA.DIV ~URZ, `(.L_x_4192) ;  /* 0x00002e627f007947 */ /* 0x000fea000b800000 */
[----:B------:R0:W3:Y:S02]  /*5be0*/  SHFL.BFLY PT, R8, R252, 0x10, 0x1f ;  /* 0x0e001f00fc087f89 */ /* 0x0000e400000e0000 */
.L_x_4233:
[----:B---3--:R-:W-:Y:S01]  /*5bf0*/  FMNMX.FTZ R5, R8, R252, !PT ;  /* 0x000000fc08057209 */ /* 0x008fe20007810000 */
[----:B------:R-:W-:Y:S05]  /*5c00*/  BRA.DIV ~URZ, `(.L_x_4193) ;  /* 0x00002ea27f007947 */ /* 0x000fea000b800000 */
[----:B------:R-:W3:Y:S02]  /*5c10*/  SHFL.BFLY PT, R0, R5, 0x8, 0x1f ;  /* 0x0d001f0005007f89 */ /* 0x000ee400000e0000 */
[----:B---3--:R-:W-:-:S05]  /*5c20*/  FMNMX.FTZ R0, R5, R0, !PT ;  /* 0x0000000005007209 */ /* 0x008fca0007810000 */
[----:B------:R-:W3:Y:S02]  /*5c30*/  SHFL.BFLY PT, R3, R0, 0x4, 0x1f ;  /* 0x0c801f0000037f89 */ /* 0x000ee400000e0000 */
[----:B---3--:R-:W-:-:S05]  /*5c40*/  FMNMX.FTZ R5, R0, R3, !PT ;  /* 0x0000000300057209 */ /* 0x008fca0007810000 */
[----:B------:R3:W4:Y:S02]  /*5c50*/  SHFL.BFLY PT, R8, R5, 0x2, 0x1f ;  /* 0x0c401f0005087f89 */ /* 0x00072400000e0000 */
.L_x_4234:
[----:B------:R-:W5:Y:S01]  /*5c60*/  S2R R6, SR_TID.X ;  /* 0x0000000000067919 */ /* 0x000f620000002100 */
[----:B---34-:R-:W-:Y:S01]  /*5c70*/  FMNMX.FTZ R5, R8, R5, !PT ;  /* 0x0000000508057209 */ /* 0x018fe20007810000 */
[----:B------:R-:W-:Y:S01]  /*5c80*/  WARPSYNC 0xffffffff ;  /* 0xffffffff00007948 */ /* 0x000fe20003800000 */
[----:B-----5:R-:W-:-:S04]  /*5c90*/  SHF.R.S32.HI R0, RZ, 0x1f, R6 ;  /* 0x0000001fff007819 */ /* 0x020fc80000011406 */
        /* <DEDUP_REMOVED lines=8> */
[----:B---3--:R-:W-:Y:S01]  /*5d20*/  IMAD.MOV.U32 R2, RZ, RZ, -0x800001 ;  /* 0xff7fffffff027424 */ /* 0x008fe200078e00ff */
[----:B------:R-:W-:Y:S01]  /*5d30*/  IADD3 R6, R6, UR43, RZ ;  /* 0x0000002b06067c10 */ /* 0x000fe2000fffe0ff */
[----:B------:R-:W-:Y:S02]  /*5d40*/  IMAD.MOV.U32 R7, RZ, RZ, RZ ;  /* 0x000000ffff077224 */ /* 0x000fe400078e00ff */
[----:B------:R-:W-:Y:S01]  /*5d50*/  BSSY B0, `(.L_x_4194) ;  /* 0x0000027000007945 */ /* 0x000fe20003800000 */
[----:B------:R-:W-:-:S07]  /*5d60*/  ISETP.GT.AND P1, PT, R6, UR40, PT ;  /* 0x0000002806007c0c */ /* 0x000fce000bf24270 */
[----:B------:R-:W3:Y:S04]  /*5d70*/  @!P0 LDS R2, [R3.X4] ;  /* 0x0000000003028984 */ /* 0x000ee80000004800 */
[----:B---3--:R-:W3:Y:S02]  /*5d80*/  SHFL.BFLY PT, R5, R2, 0x2, 0x1f ;  /* 0x0c401f0002057f89 */ /* 0x008ee400000e0000 */
[----:B---3--:R-:W-:-:S05]  /*5d90*/  FMNMX.FTZ R5, R5, R2, !PT ;  /* 0x0000000205057209 */ /* 0x008fca0007810000 */
[----:B------:R-:W3:Y:S02]  /*5da0*/  SHFL.BFLY PT, R4, R5, 0x1, 0x1f ;  /* 0x0c201f0005047f89 */ /* 0x000ee400000e0000 */
[----:B---3--:R-:W-:-:S05]  /*5db0*/  FMNMX.FTZ R4, R5, R4, !PT ;  /* 0x0000000405047209 */ /* 0x008fca0007810000 */
[----:B------:R3:W4:Y:S01]  /*5dc0*/  SHFL.IDX PT, R9, R4, RZ, 0x1f ;  /* 0x00001fff04097589 */ /* 0x00072200000e0000 */
[----:B------:R-:W-:Y:S05]  /*5dd0*/  @P1 BRA `(.L_x_4195) ;  /* 0x000001e000001947 */ /* 0x000fea0003800000 */
[----:B------:R-:W-:Y:S01]  /*5de0*/  ISETP.NE.U32.AND P0, PT, RZ, c[0x0][0x200], PT ;  /* 0x00008000ff007a0c */ /* 0x000fe20003f05070 */
[----:B------:R-:W-:Y:S02]  /*5df0*/  IMAD.MOV.U32 R7, RZ, RZ, RZ ;  /* 0x000000ffff077224 */ /* 0x000fe400078e00ff */
[----:B---3--:R-:W-:Y:S01]  /*5e00*/  IMAD.MOV.U32 R4, RZ, RZ, R6 ;  /* 0x000000ffff047224 */ /* 0x008fe200078e0006 */
[----:B------:R-:W-:-:S08]  /*5e10*/  ISETP.NE.AND.EX P0, PT, RZ, c[0x0][0x204], PT, P0 ;  /* 0x00008100ff007a0c */ /* 0x000fd00003f05300 */
.L_x_4199:
[----:B---3--:R-:W-:Y:S01]  /*5e20*/  IADD3 R2, R4, -UR43, RZ ;  /* 0x8000002b04027c10 */ /* 0x008fe2000fffe0ff */
        /* <DEDUP_REMOVED lines=11> */
[----:B------:R-:W3:Y:S02]  /*5ee0*/  LDG.E.U8 R2, [R2.64] ;  /* 0x0000002402027981 */ /* 0x000ee4000c1e1100 */
[----:B---3--:R-:W-:-:S13]  /*5ef0*/  ISETP.NE.AND P2, PT, R2, RZ, PT ;  /* 0x000000ff0200720c */ /* 0x008fda0003f45270 */
[----:B------:R-:W-:Y:S01]  /*5f00*/  @P2 IMAD.MOV.U32 R8, RZ, RZ, RZ ;  /* 0x000000ffff082224 */ /* 0x000fe200078e00ff */
[----:B------:R-:W-:Y:S05]  /*5f10*/  @P2 BRA `(.L_x_4198) ;  /* 0x0000004000002947 */ /* 0x000fea0003800000 */
.L_x_4197:
[----:B------:R-:W3:Y:S02]  /*5f20*/  LDS R2, [R5] ;  /* 0x0000000005027984 */ /* 0x000ee40000000800 */
[----:B---34-:R-:W-:-:S04]  /*5f30*/  FADD.FTZ R2, -R9, R2 ;  /* 0x0000000209027221 */ /* 0x018fc80000010100 */
[----:B------:R-:W-:-:S04]  /*5f40*/  FMUL.FTZ R2, R2, 1.4426950216293334961 ;  /* 0x3fb8aa3b02027820 */ /* 0x000fc80000410000 */
[----:B------:R3:W4:Y:S03]  /*5f50*/  MUFU.EX2 R8, R2 ;  /* 0x0000000200087308 */ /* 0x0007260000000800 */
.L_x_4198:
[----:B------:R-:W-:Y:S05]  /*5f60*/  BSYNC B1 ;  /* 0x0000000000017941 */ /* 0x000fea0003800000 */
.L_x_4196:
[----:B----4-:R4:W-:Y:S01]  /*5f70*/  STS [R5], R8 ;  /* 0x0000000805007388 */ /* 0x0109e20000000800 */
[----:B------:R-:W-:Y:S01]  /*5f80*/  IADD3 R4, R4, 0x80, RZ ;  /* 0x0000008004047810 */ /* 0x000fe20007ffe0ff */
[----:B------:R-:W-:-:S03]  /*5f90*/  FADD.FTZ R7, R8, R7 ;  /* 0x0000000708077221 */ /* 0x000fc60000010000 */
[----:B------:R-:W-:-:S13]  /*5fa0*/  ISETP.GT.AND P2, PT, R4, UR40, PT ;  /* 0x0000002804007c0c */ /* 0x000fda000bf44270 */
[----:B----4-:R-:W-:Y:S05]  /*5fb0*/  @!P2 BRA `(.L_x_4199) ;  /* 0xfffffe600000a947 */ /* 0x010fea000383ffff */
.L_x_4195:
[----:B------:R-:W-:Y:S05]  /*5fc0*/  BSYNC B0 ;  /* 0x0000000000007941 */ /* 0x000fea0003800000 */
.L_x_4194:
[----:B---3--:R-:W3:Y:S04]  /*5fd0*/  SHFL.BFLY PT, R2, R7, 0x10, 0x1f ;  /* 0x0e001f0007027f89 */ /* 0x008ee800000e0000 */
[----:B------:R-:W5:Y:S01]  /*5fe0*/  S2R R10, SR_TID.X ;  /* 0x00000000000a7919 */ /* 0x000f620000002100 */
[----:B---3--:R-:W-:Y:S01]  /*5ff0*/  FADD.FTZ R2, R2, R7 ;  /* 0x0000000702027221 */ /* 0x008fe20000010000 */
[----:B-----5:R-:W-:-:S04]  /*6000*/  LOP3.LUT P0, RZ, R10, 0x1f, RZ, 0xc0, !PT ;  /* 0x0000001f0aff7812 */ /* 0x020fc8000780c0ff */
[----:B------:R-:W3:Y:S01]  /*6010*/  SHFL.BFLY PT, R3, R2, 0x8, 0x1f ;  /* 0x0d001f0002037f89 */ /* 0x000ee200000e0000 */
[----:B----4-:R-:W-:-:S04]  /*6020*/  LOP3.LUT R9, R10, 0x1f, RZ, 0xc0, !PT ;  /* 0x0000001f0a097812 */ /* 0x010fc800078ec0ff */
[----:B------:R-:W-:-:S04]  /*6030*/  ISETP.GT.U32.AND P2, PT, R9, 0x3, PT ;  /* 0x000000030900780c */ /* 0x000fc80003f44070 */
[----:B------:R-:W-:-:S04]  /*6040*/  @!P0 SHF.R.U32.HI R7, RZ, 0x3, R10 ;  /* 0x00000003ff078819 */ /* 0x000fc8000001160a */
[----:B------:R-:W-:Y:S01]  /*6050*/  @!P0 LOP3.LUT R7, R7, 0x1ffffffc, RZ, 0xc0, !PT ;  /* 0x1ffffffc07078812 */ /* 0x000fe200078ec0ff */
[----:B---3--:R-:W-:-:S04]  /*6060*/  FADD.FTZ R3, R2, R3 ;  /* 0x0000000302037221 */ /* 0x008fc80000010000 */
[----:B------:R-:W-:Y:S01]  /*6070*/  @!P2 IMAD.SHL.U32 R2, R10, 0x4, RZ ;  /* 0x000000040a02a824 */ /* 0x000fe200078e00ff */
[----:B------:R-:W3:Y:S04]  /*6080*/  SHFL.BFLY PT, R4, R3, 0x4, 0x1f ;  /* 0x0c801f0003047f89 */ /* 0x000ee800000e0000 */
[----:B------:R-:W-:Y:S01]  /*6090*/  @!P2 LOP3.LUT R2, R2, 0x7c, RZ, 0xc0, !PT ;  /* 0x0000007c0202a812 */ /* 0x000fe200078ec0ff */
[----:B---3--:R-:W-:-:S05]  /*60a0*/  FADD.FTZ R4, R3, R4 ;  /* 0x0000000403047221 */ /* 0x008fca0000010000 */
[----:B------:R-:W3:Y:S02]  /*60b0*/  SHFL.BFLY PT, R5, R4, 0x2, 0x1f ;  /* 0x0c401f0004057f89 */ /* 0x000ee400000e0000 */
[----:B---3--:R-:W-:-:S05]  /*60c0*/  FADD.FTZ R5, R4, R5 ;  /* 0x0000000504057221 */ /* 0x008fca0000010000 */
[----:B------:R-:W3:Y:S02]  /*60d0*/  SHFL.BFLY PT, R8, R5, 0x1, 0x1f ;  /* 0x0c201f0005087f89 */ /* 0x000ee400000e0000 */
[----:B---3--:R-:W-:-:S05]  /*60e0*/  FADD.FTZ R8, R5, R8 ;  /* 0x0000000805087221 */ /* 0x008fca0000010000 */
[----:B------:R-:W-:Y:S04]  /*60f0*/  @!P0 STS [R7+0x10], R8 ;  /* 0x0000100807008388 */ /* 0x000fe80000000800 */
[----:B------:R-:W-:Y:S06]  /*6100*/  BAR.SYNC.DEFER_BLOCKING 0x0 ;  /* 0x0000000000007b1d */ /* 0x000fec0000010000 */
[----:B------:R-:W3:Y:S04]  /*6110*/  @!P2 LDS R8, [R2+0x10] ;  /* 0x000010000208a984 */ /* 0x000ee80000000800 */
[----:B---3--:R-:W3:Y:S02]  /*6120*/  SHFL.BFLY PT, R3, R8, 0x2, 0x1f ;  /* 0x0c401f0008037f89 */ /* 0x008ee400000e0000 */
[----:B---3--:R-:W-:-:S05]  /*6130*/  FADD.FTZ R3, R3, R8 ;  /* 0x0000000803037221 */ /* 0x008fca0000010000 */
[----:B------:R-:W3:Y:S02]  /*6140*/  SHFL.BFLY PT, R4, R3, 0x1, 0x1f ;  /* 0x0c201f0003047f89 */ /* 0x000ee400000e0000 */
[----:B---3--:R-:W-:-:S06]  /*6150*/  FADD.FTZ R4, R3, R4 ;  /* 0x0000000403047221 */ /* 0x008fcc0000010000 */
[----:B------:R-:W3:Y:S01]  /*6160*/  SHFL.IDX PT, R4, R4, RZ, 0x1f ;  /* 0x00001fff04047589 */ /* 0x000ee200000e0000 */
        /* <DEDUP_REMOVED lines=15> */
[----:B---3--:R-:W-:-:S04]  /*6260*/  FADD.FTZ R2, R4, 9.9999999747524270788e-07 ;  /* 0x358637bd04027421 */ /* 0x008fc80000010000 */
[----:B------:R3:W4:Y:S03]  /*6270*/  MUFU.RCP R10, R2 ;  /* 0x00000002000a7308 */ /* 0x0007260000001000 */
.L_x_4202:
[----:B------:R-:W-:Y:S02]  /*6280*/  IADD3 R4, R6, -UR43, RZ ;  /* 0x8000002b06047c10 */ /* 0x000fe4000fffe0ff */
[----:B------:R-:W-:Y:S02]  /*6290*/  PLOP3.LUT P1, PT, PT, PT, UP0, 0x80, 0x0 ;  /* 0x000000000000781c */ /* 0x000fe40003f2f008 */
[----:B---3--:R-:W-:Y:S01]  /*62a0*/  LEA R7, R4, 0x420, 0x2 ;  /* 0x0000042004077811 */ /* 0x008fe200078e10ff */
[----:B------:R-:W5:Y:S10]  /*62b0*/  LDS R3, [R4.X4+0x420] ;  /* 0x0004200004037984 */ /* 0x000f740000004800 */
[----:B------:R-:W-:-:S04]  /*62c0*/  @P1 IADD3 R5, P0, R6, UR4, RZ ;  /* 0x0000000406051c10 */ /* 0x000fc8000ff1e0ff */
[C---:B------:R-:W-:Y:S02]  /*62d0*/  @P1 LEA.HI.X.SX32 R8, R6.reuse, UR5, 0x1, P0 ;  /* 0x0000000506081c11 */ /* 0x040fe400080f0eff */
[----:B---3--:R-:W-:Y:S02]  /*62e0*/  @P1 LEA R2, P0, R5, c[0x0][0x260], 0x2 ;  /* 0x0000980005021a11 */ /* 0x008fe400078010ff */
[----:B------:R-:W-:Y:S01]  /*62f0*/  IADD3 R6, R6, 0x80, RZ ;  /* 0x0000008006067810 */ /* 0x000fe20007ffe0ff */
[----:B----45:R-:W-:Y:S01]  /*6300*/  FMUL.FTZ R9, R3, R10 ;  /* 0x0000000a03097220 */ /* 0x030fe20000410000 */
[----:B------:R-:W-:Y:S02]  /*6310*/  @P1 LEA.HI.X R3, R5, c[0x0][0x264], R8, 0x2, P0 ;  /* 0x0000990005031a11 */ /* 0x000fe400000f1408 */
[----:B------:R-:W-:Y:S02]  /*6320*/  ISETP.GT.AND P0, PT, R6, UR40, PT ;  /* 0x0000002806007c0c */ /* 0x000fe4000bf04270 */
[----:B------:R3:W-:Y:S04]  /*6330*/  STS [R7], R9 ;  /* 0x0000000907007388 */ /* 0x0007e80000000800 */
[----:B------:R3:W-:Y:S07]  /*6340*/  @P1 STG.E [R2.64], R9 ;  /* 0x0000000902001986 */ /* 0x0007ee000c101924 */
[----:B------:R-:W-:Y:S05]  /*6350*/  @!P0 BRA `(.L_x_4202) ;  /* 0xffffff2000008947 */ /* 0x000fea000383ffff */
.L_x_4201:
[----:B------:R-:W-:Y:S05]  /*6360*/  BSYNC B0 ;  /* 0x0000000000007941 */ /* 0x000fea0003800000 */
.L_x_4200:
[----:B---3--:R-:W3:Y:S01]  /*6370*/  S2R R3, SR_TID.X ;  /* 0x0000000000037919 */ /* 0x008ee20000002100 */
[----:B------:R-:W-:Y:S01]  /*6380*/  ULEA.HI UR4, UR40, UR40, URZ, 0x1 ;  /* 0x0000002828047291 */ /* 0x000fe2000f8f083f */
[----:B------:R-:W-:Y:S01]  /*6390*/  ISETP.EQ.U32.AND P0, PT, RZ, c[0x0][0x190], PT ;  /* 0x00006400ff007a0c */ /* 0x000fe20003f02070 */
[----:B------:R-:W-:Y:S01]  /*63a0*/  IMAD.U32 R5, RZ, RZ, UR46 ;  /* 0x0000002eff057e24 */ /* 0x000fe2000f8e00ff */
[----:B------:R-:W-:Y:S01]  /*63b0*/  CS2R R6, SRZ ;  /* 0x0000000000067805 */ /* 0x000fe2000001ff00 */
[----:B------:R-:W-:-:S04]  /*63c0*/  ULOP3.LUT UR4, UR4, 0xfffffffe, URZ, 0xc0, !UPT ;  /* 0xfffffffe04047892 */ /* 0x000fc8000f8ec03f */
[----:B------:R-:W-:Y:S01]  /*63d0*/  UIADD3 UR4, -UR4, UR40, URZ ;  /* 0x0000002804047290 */ /* 0x000fe2000fffe13f */
[----:B---3--:R-:W-:-:S04]  /*63e0*/  LEA.HI R0, R0, R3, RZ, 0x6 ;  /* 0x0000000300007211 */ /* 0x008fc800078f30ff */
        /* <DEDUP_REMOVED lines=19> */
[----:B---3--:R-:W-:Y:S01]  /*6520*/  IMAD.U32 R55, RZ, RZ, UR40 ;  /* 0x00000028ff377e24 */ /* 0x008fe2000f8e00ff */
        /* <DEDUP_REMOVED lines=22> */
[----:B------:R-:W-:Y:S01]  /*6690*/  IMAD R8, R2, 0xa0, RZ ;  /* 0x000000a002087824 */ /* 0x000fe200078e02ff */
[----:B------:R-:W-:Y:S01]  /*66a0*/  LEA R15, R3, 0x420, 0x2 ;  /* 0x00000420030f7811 */ /* 0x000fe200078e10ff */
[----:B------:R-:W-:Y:S02]  /*66b0*/  IMAD.MOV.U32 R14, RZ, RZ, R12 ;  /* 0x000000ffff0e7224 */ /* 0x000fe400078e000c */
[----:B------:R-:W-:Y:S01]  /*66c0*/  IMAD.MOV.U32 R64, RZ, RZ, R2 ;  /* 0x000000ffff407224 */ /* 0x000fe200078e0002 */
[----:B------:R-:W-:-:S04]  /*66d0*/  IADD3 R13, P3, R52, R8, RZ ;  /* 0x00000008340d7210 */ /* 0x000fc80007f7e0ff */
[----:B------:R-:W-:Y:S02]  /*66e0*/  LEA.HI.X.SX32 R8, R8, R53, 0x1, P3 ;  /* 0x0000003508087211 */ /* 0x000fe400018f0eff */
[----:B------:R-:W-:-:S04]  /*66f0*/  LEA R21, P3, R13, c[0x0][0x1a0], 0x2 ;  /* 0x000068000d157a11 */ /* 0x000fc800078610ff */
[----:B------:R-:W-:Y:S01]  /*6700*/  LEA.HI.X R13, R13, c[0x0][0x1a4], R8, 0x2, P3 ;  /* 0x000069000d0d7a11 */ /* 0x000fe200018f1408 */
[----:B------:R-:W-:Y:S02]  /*6710*/  IMAD.MOV.U32 R8, RZ, RZ, RZ ;  /* 0x000000ffff087224 */ /* 0x000fe400078e00ff */
.L_x_4209:
[----:B------:R-:W-:Y:S01]  /*6720*/  IMAD.MOV.U32 R12, RZ, RZ, R21 ;  /* 0x000000ffff0c7224 */ /* 0x000fe200078e0015 */
[----:B------:R3:W4:Y:S04]  /*6730*/  LDS R20, [R15] ;  /* 0x000000000f147984 */ /* 0x0007280000000800 */
[----:B-1----:R1:W4:Y:S01]  /*6740*/  LDG.E.128 R16, [R12.64] ;  /* 0x000000240c107981 */ /* 0x002322000c1e1d00 */
[----:B------:R-:W-:Y:S02]  /*6750*/  IADD3 R14, R14, -0x1, RZ ;  /* 0xffffffff0e0e7810 */ /* 0x000fe40007ffe0ff */
[----:B------:R-:W-:Y:S02]  /*6760*/  IADD3 R21, P4, R21, 0x500, RZ ;  /* 0x0000050015157810 */ /* 0x000fe40007f9e0ff */
[----:B------:R-:W-:-:S02]  /*6770*/  ISETP.NE.AND P3, PT, R14, RZ, PT ;  /* 0x000000ff0e00720c */ /* 0x000fc40003f65270 */
[----:B------:R-:W-:Y:S02]  /*6780*/  IADD3 R64, R64, 0x2, RZ ;  /* 0x0000000240407810 */ /* 0x000fe40007ffe0ff */
[----:B---3--:R-:W-:Y:S01]  /*6790*/  IADD3 R15, R15, 0x8, RZ ;  /* 0x000000080f0f7810 */ /* 0x008fe20007ffe0ff */
[----:B-1----:R-:W-:Y:S02]  /*67a0*/  IMAD.X R13, RZ, RZ, R13, P4 ;  /* 0x000000ffff0d7224 */ /* 0x002fe400020e060d */
[-C--:B----4-:R-:W-:Y:S02]  /*67b0*/  FFMA.FTZ R8, R16, R20.reuse, R8 ;  /* 0x0000001410087223 */ /* 0x090fe40000010008 */
[-C--:B------:R-:W-:Y:S02]  /*67c0*/  FFMA.FTZ R9, R17, R20.reuse, R9 ;  /* 0x0000001411097223 */ /* 0x080fe40000010009 */
[-C--:B------:R-:W-:Y:S02]  /*67d0*/  FFMA.FTZ R10, R18, R20.reuse, R10 ;  /* 0x00000014120a7223 */ /* 0x080fe4000001000a */
[----:B------:R-:W-:Y:S01]  /*67e0*/  FFMA.FTZ R11, R19, R20, R11 ;  /* 0x00000014130b7223 */ /* 0x000fe2000001000b */
[----:B------:R-:W-:Y:S05]  /*67f0*/  @P3 BRA `(.L_x_4209) ;  /* 0xffffff2000003947 */ /* 0x000fea000383ffff */
.L_x_4208:
[----:B------:R-:W-:Y:S05]  /*6800*/  BSYNC B2 ;  /* 0x0000000000027941 */ /* 0x000fea0003800000 */
.L_x_4207:
[----:B------:R-:W-:Y:S05]  /*6810*/  @!P0 BRA `(.L_x_4206) ;  /* 0x00000cf000008947 */ /* 0x000fea0003800000 */
[----:B-1----:R-:W-:Y:S01]  /*6820*/  IMAD.IADD R17, R55, 0x1, -R64 ;  /* 0x0000000137117824 */ /* 0x002fe200078e0a40 */
[C---:B------:R-:W-:Y:S01]  /*6830*/  LEA R13, R64.reuse, 0x10, 0x2 ;  /* 0x00000010400d7811 */ /* 0x040fe200078e10ff */
[----:B------:R-:W-:Y:S01]  /*6840*/  IMAD R12, R64, 0xa0, RZ ;  /* 0x000000a0400c7824 */ /* 0x000fe200078e02ff */
[----:B------:R-:W-:Y:S01]  /*6850*/  BSSY B2, `(.L_x_4210) ;  /* 0x0000075000027945 */ /* 0x000fe20003800000 */
[----:B------:R-:W-:Y:S01]  /*6860*/  IMAD.U32 R16, RZ, RZ, UR43 ;  /* 0x0000002bff107e24 */ /* 0x000fe2000f8e00ff */
        /* <DEDUP_REMOVED lines=11> */
.L_x_4212:
        /* <DEDUP_REMOVED lines=23> */
[----:B------:R-:W0:Y:S04]  /*6a90*/  LDS R78, [R54+0x8] ;  /* 0x00000800364e7984 */ /* 0x000e280000000800 */
[----:B------:R-:W0:Y:S04]  /*6aa0*/  LDS R79, [R54+0x10] ;  /* 0x00001000364f7984 */ /* 0x000e280000000800 */
[----:B------:R-:W0:Y:S04]  /*6ab0*/  LDS R88, [R54+0x18] ;  /* 0x0000180036587984 */ /* 0x000e280000000800 */
[----:B------:R-:W0:Y:S04]  /*6ac0*/  LDS R89, [R54+0x20] ;  /* 0x0000200036597984 */ /* 0x000e280000000800 */
[----:B------:R-:W0:Y:S04]  /*6ad0*/  LDS R90, [R54+0x28] ;  /* 0x00002800365a7984 */ /* 0x000e280000000800 */
[----:B-1----:R-:W1:Y:S04]  /*6ae0*/  LDS R66, [R54+0x30] ;  /* 0x0000300036427984 */ /* 0x002e680000000800 */
[----:B------:R-:W-:Y:S01]  /*6af0*/  LDS R67, [R54+0x48] ;  /* 0x0000480036437984 */ /* 0x000fe20000000800 */
[----:B---3--:R-:W-:-:S03]  /*6b00*/  FFMA.FTZ R70, R70, R65, R10 ;  /* 0x0000004146467223 */ /* 0x008fc6000001000a */
[----:B------:R-:W3:Y:S01]  /*6b10*/  LDS R10, [R54+0x38] ;  /* 0x00003800360a7984 */ /* 0x000ee20000000800 */
[-C--:B------:R-:W-:Y:S02]  /*6b20*/  FFMA.FTZ R68, R68, R65.reuse, R8 ;  /* 0x0000004144447223 */ /* 0x080fe40000010008 */
[-C--:B------:R-:W-:Y:S02]  /*6b30*/  FFMA.FTZ R69, R69, R65.reuse, R9 ;  /* 0x0000004145457223 */ /* 0x080fe40000010009 */
[----:B------:R-:W-:Y:S02]  /*6b40*/  FFMA.FTZ R71, R71, R65, R11 ;  /* 0x0000004147477223 */ /* 0x000fe4000001000b */
[----:B------:R-:W1:Y:S01]  /*6b50*/  LDS R65, [R54+0x40] ;  /* 0x0000400036417984 */ /* 0x000e620000000800 */
        /* <DEDUP_REMOVED lines=9> */
[----:B0-----:R-:W-:-:S02]  /*6bf0*/  FFMA.FTZ R9, R84, R78, R68 ;  /* 0x0000004e54097223 */ /* 0x001fc40000010044 */
[----:B------:R-:W0:Y:S01]  /*6c00*/  LDS R68, [R54+0x58] ;  /* 0x0000580036447984 */ /* 0x000e220000000800 */
        /* <DEDUP_REMOVED lines=9> */
[----:B------:R1:W0:Y:S01]  /*6ca0*/  LDS R56, [R54+0x68] ;  /* 0x0000680036387984 */ /* 0x0002220000000800 */
[-C--:B------:R-:W-:Y:S02]  /*6cb0*/  FFMA.FTZ R8, R57, R88.reuse, R8 ;  /* 0x0000005839087223 */ /* 0x080fe40000010008 */
[-C--:B------:R-:W-:Y:S02]  /*6cc0*/  FFMA.FTZ R11, R58, R88.reuse, R11 ;  /* 0x000000583a0b7223 */ /* 0x080fe4000001000b */
[----:B------:R-:W-:-:S02]  /*6cd0*/  FFMA.FTZ R78, R59, R88, R78 ;  /* 0x000000583b4e7223 */ /* 0x000fc4000001004e */
[-C--:B------:R-:W-:Y:S01]  /*6ce0*/  FFMA.FTZ R9, R48, R89.reuse, R9 ;  /* 0x0000005930097223 */ /* 0x080fe20000010009 */
[----:B-1----:R-:W-:Y:S01]  /*6cf0*/  IADD3 R54, R54, 0x80, RZ ;  /* 0x0000008036367810 */ /* 0x002fe20007ffe0ff */
        /* <DEDUP_REMOVED lines=10> */
[----:B------:R-:W-:-:S02]  /*6da0*/  FFMA.FTZ R78, R43, R66, R78 ;  /* 0x000000422b4e7223 */ /* 0x000fc4000001004e */
[-C--:B---3--:R-:W-:Y:S02]  /*6db0*/  FFMA.FTZ R9, R36, R10.reuse, R9 ;  /* 0x0000000a24097223 */ /* 0x088fe40000010009 */
        /* <DEDUP_REMOVED lines=11> */
[-C--:B----4-:R-:W-:Y:S02]  /*6e70*/  FFMA.FTZ R9, R24, R72.reuse, R9 ;  /* 0x0000004818097223 */ /* 0x090fe40000010009 */
[-C--:B------:R-:W-:Y:S02]  /*6e80*/  FFMA.FTZ R8, R25, R72.reuse, R8 ;  /* 0x0000004819087223 */ /* 0x080fe40000010008 */
[-C--:B------:R-:W-:Y:S02]  /*6e90*/  FFMA.FTZ R11, R26, R72.reuse, R11 ;  /* 0x000000481a0b7223 */ /* 0x080fe4000001000b */
[----:B------:R-:W-:Y:S02]  /*6ea0*/  FFMA.FTZ R78, R27, R72, R78 ;  /* 0x000000481b4e7223 */ /* 0x000fe4000001004e */
[-C--:B0-----:R-:W-:Y:S02]  /*6eb0*/  FFMA.FTZ R9, R20, R68.reuse, R9 ;  /* 0x0000004414097223 */ /* 0x081fe40000010009 */
[----:B------:R-:W-:-:S02]  /*6ec0*/  FFMA.FTZ R8, R21, R68, R8 ;  /* 0x0000004415087223 */ /* 0x000fc40000010008 */
[-C--:B------:R-:W-:Y:S02]  /*6ed0*/  FFMA.FTZ R11, R22, R68.reuse, R11 ;  /* 0x00000044160b7223 */ /* 0x080fe4000001000b */
[----:B------:R-:W-:Y:S02]  /*6ee0*/  FFMA.FTZ R78, R23, R68, R78 ;  /* 0x00000044174e7223 */ /* 0x000fe4000001004e */
[-C--:B--2---:R-:W-:Y:S02]  /*6ef0*/  FFMA.FTZ R9, R16, R60.reuse, R9 ;  /* 0x0000003c10097223 */ /* 0x084fe40000010009 */
[-C--:B------:R-:W-:Y:S02]  /*6f00*/  FFMA.FTZ R10, R17, R60.reuse, R8 ;  /* 0x0000003c110a7223 */ /* 0x080fe40000010008 */
[-C--:B------:R-:W-:Y:S02]  /*6f10*/  FFMA.FTZ R11, R18, R60.reuse, R11 ;  /* 0x0000003c120b7223 */ /* 0x080fe4000001000b */
[----:B------:R-:W-:-:S02]  /*6f20*/  FFMA.FTZ R78, R19, R60, R78 ;  /* 0x0000003c134e7223 */ /* 0x000fc4000001004e */
[-C--:B------:R-:W-:Y:S02]  /*6f30*/  FFMA.FTZ R8, R12, R56.reuse, R9 ;  /* 0x000000380c087223 */ /* 0x080fe40000010009 */
[-C--:B------:R-:W-:Y:S02]  /*6f40*/  FFMA.FTZ R9, R13, R56.reuse, R10 ;  /* 0x000000380d097223 */ /* 0x080fe4000001000a */
[-C--:B------:R-:W-:Y:S02]  /*6f50*/  FFMA.FTZ R10, R14, R56.reuse, R11 ;  /* 0x000000380e0a7223 */ /* 0x080fe4000001000b */
[----:B------:R-:W-:Y:S02]  /*6f60*/  FFMA.FTZ R11, R15, R56, R78 ;  /* 0x000000380f0b7223 */ /* 0x000fe4000001004e */
[----:B------:R-:W-:Y:S02]  /*6f70*/  IMAD.MOV.U32 R66, RZ, RZ, R91 ;  /* 0x000000ffff427224 */ /* 0x000fe400078e005b */
[----:B------:R-:W-:Y:S01]  /*6f80*/  IMAD.MOV.U32 R67, RZ, RZ, R92 ;  /* 0x000000ffff437224 */ /* 0x000fe200078e005c */
[----:B------:R-:W-:Y:S05]  /*6f90*/  @!P3 BRA `(.L_x_4212) ;  /* 0xfffff9800000b947 */ /* 0x000fea000383ffff */
.L_x_4211:
[----:B------:R-:W-:Y:S05]  /*6fa0*/  BSYNC B2 ;  /* 0x0000000000027941 */ /* 0x000fea0003800000 */
.L_x_4210:
[----:B------:R-:W-:Y:S01]  /*6fb0*/  IMAD.IADD R12, R55, 0x1, -R64 ;  /* 0x00000001370c7824 */ /* 0x000fe200078e0a40 */
[----:B------:R-:W-:Y:S04]  /*6fc0*/  BSSY B2, `(.L_x_4213) ;  /* 0x000003a000027945 */ /* 0x000fe80003800000 */
        /* <DEDUP_REMOVED lines=16> */
[----:B-1----:R-:W-:-:S03]  /*70d0*/  IMAD.MOV.U32 R66, RZ, RZ, R56 ;  /* 0x000000ffff427224 */ /* 0x002fc600078e0038 */
[----:B------:R-:W2:Y:S01]  /*70e0*/  LDS R18, [R54] ;  /* 0x0000000036127984 */ /* 0x000ea20000000800 */
[----:B------:R-:W-:-:S03]  /*70f0*/  IMAD.MOV.U32 R67, RZ, RZ, R57 ;  /* 0x000000ffff437224 */ /* 0x000fc600078e0039 */
[----:B------:R-:W1:Y:S04]  /*7100*/  LDS R19, [R54+0x8] ;  /* 0x0000080036137984 */ /* 0x000e680000000800 */
[----:B------:R-:W0:Y:S04]  /*7110*/  LDS R36, [R54+0x10] ;  /* 0x0000100036247984 */ /* 0x000e280000000800 */
        /* <DEDUP_REMOVED lines=20> */
[-C--:B0-----:R-:W-:Y:S02]  /*7260*/  FFMA.FTZ R12, R32, R36.reuse, R12 ;  /* 0x00000024200c7223 */ /* 0x081fe4000001000c */
        /* <DEDUP_REMOVED lines=15> */
.L_x_4214:
[----:B------:R-:W-:Y:S05]  /*7360*/  BSYNC B2 ;  /* 0x0000000000027941 */ /* 0x000fea0003800000 */
.L_x_4213:
        /* <DEDUP_REMOVED lines=9> */
[----:B------:R-:W1:Y:S01]  /*7400*/  LDS R19, [R54+0x8] ;  /* 0x0000080036137984 */ /* 0x000e620000000800 */
        /* <DEDUP_REMOVED lines=12> */
[----:B-1----:R-:W-:-:S02]  /*74d0*/  FFMA.FTZ R8, R28, R19, R12 ;  /* 0x000000131c087223 */ /* 0x002fc4000001000c */
[-C--:B------:R-:W-:Y:S02]  /*74e0*/  FFMA.FTZ R9, R29, R19.reuse, R13 ;  /* 0x000000131d097223 */ /* 0x080fe4000001000d */
[-C--:B------:R-:W-:Y:S02]  /*74f0*/  FFMA.FTZ R10, R30, R19.reuse, R14 ;  /* 0x000000131e0a7223 */ /* 0x080fe4000001000e */
[----:B------:R-:W-:Y:S02]  /*7500*/  FFMA.FTZ R11, R31, R19, R15 ;  /* 0x000000131f0b7223 */ /* 0x000fe4000001000f */
.L_x_4206:
[----:B------:R-:W-:Y:S05]  /*7510*/  BSYNC B0 ;  /* 0x0000000000007941 */ /* 0x000fea0003800000 */
.L_x_4205:
[----:B------:R-:W-:-:S13]  /*7520*/  ISETP.GE.AND P0, PT, R2, UR40, PT ;  /* 0x0000002802007c0c */ /* 0x000fda000bf06270 */
[----:B------:R-:W-:Y:S05]  /*7530*/  @P0 BRA `(.L_x_4204) ;  /* 0x00000d5000000947 */ /* 0x000fea0003800000 */
[----:B------:R-:W-:Y:S01]  /*7540*/  IMAD.U32 R21, RZ, RZ, UR43 ;  /* 0x0000002bff157e24 */ /* 0x000fe2000f8e00ff */
[----:B------:R-:W-:Y:S01]  /*7550*/  LOP3.LUT R12, RZ, R3, RZ, 0x33, !PT ;  /* 0x00000003ff0c7212 */ /* 0x000fe200078e33ff */
[----:B------:R-:W-:Y:S03]  /*7560*/  BSSY B0, `(.L_x_4215) ;  /* 0x0000031000007945 */ /* 0x000fe60003800000 */
[----:B------:R-:W-:-:S04]  /*7570*/  IADD3 R21, -R21, UR40, R12 ;  /* 0x0000002815157c10 */ /* 0x000fc8000fffe10c */
[----:B------:R-:W-:-:S04]  /*7580*/  LEA.HI R12, R21, 0x1, RZ, 0x1f ;  /* 0x00000001150c7811 */ /* 0x000fc800078ff8ff */
[----:B------:R-:W-:-:S13]  /*7590*/  LOP3.LUT P0, R12, R12, 0x3, RZ, 0xc0, !PT ;  /* 0x000000030c0c7812 */ /* 0x000fda000780c0ff */
[----:B------:R-:W-:Y:S05]  /*75a0*/  @!P0 BRA `(.L_x_4216) ;  /* 0x000002c000008947 */ /* 0x000fea0003800000 */
[----:B------:R-:W-:Y:S01]  /*75b0*/  IMAD.MOV.U32 R14, RZ, RZ, R12 ;  /* 0x000000ffff0e7224 */ /* 0x000fe200078e000c */
[----:B------:R-:W-:Y:S02]  /*75c0*/  LEA R15, R3, 0x420, 0x2 ;  /* 0x00000420030f7811 */ /* 0x000fe400078e10ff */
.L_x_4219:
[----:B------:R-:W-:Y:S01]  /*75d0*/  ISETP.GE.AND P3, PT, R2, c[0x0][0x1d4], PT ;  /* 0x0000750002007a0c */ /* 0x000fe20003f66270 */
[----:B------:R-:W-:Y:S01]  /*75e0*/  BSSY B2, `(.L_x_4217) ;  /* 0x0000025000027945 */ /* 0x000fe20003800000 */
[----:B------:R-:W-:-:S04]  /*75f0*/  IADD3 R14, R14, -0x1, RZ ;  /* 0xffffffff0e0e7810 */ /* 0x000fc80007ffe0ff */
[----:B------:R-:W-:-:S07]  /*7600*/  ISETP.NE.AND P0, PT, R14, RZ, PT ;  /* 0x000000ff0e00720c */ /* 0x000fce0003f05270 */
[----:B-1----:R-:W-:Y:S05]  /*7610*/  @!P3 BRA `(.L_x_4218) ;  /* 0x000002100000b947 */ /* 0x002fea0003800000 */
[----:B-1----:R-:W-:Y:S02]  /*7620*/  IABS R17, c[0x0][0x1d4] ;  /* 0x0000750000117a13 */ /* 0x002fe40000000000 */
        /* <DEDUP_REMOVED lines=12> */
[----:B------:R-:W1:Y:S02]  /*76f0*/  LDS R20, [R15] ;  /* 0x000000000f147984 */ /* 0x000e640000000800 */
        /* <DEDUP_REMOVED lines=19> */
.L_x_4218:
[----:B------:R-:W-:Y:S05]  /*7830*/  BSYNC B2 ;  /* 0x0000000000027941 */ /* 0x000fea0003800000 */
.L_x_4217:
[----:B------:R-:W-:Y:S02]  /*7840*/  IADD3 R2, R2, 0x2, RZ ;  /* 0x0000000202027810 */ /* 0x000fe40007ffe0ff */
[----:B------:R-:W-:Y:S01]  /*7850*/  IADD3 R15, R15, 0x8, RZ ;  /* 0x000000080f0f7810 */ /* 0x000fe20007ffe0ff */
[----:B------:R-:W-:Y:S05]  /*7860*/  @P0 BRA `(.L_x_4219) ;  /* 0xfffffd6000000947 */ /* 0x000fea000383ffff */
.L_x_4216:
[----:B------:R-:W-:Y:S05]  /*7870*/  BSYNC B0 ;  /* 0x0000000000007941 */ /* 0x000fea0003800000 */
.L_x_4215:
[----:B------:R-:W-:-:S13]  /*7880*/  ISETP.GE.U32.AND P0, PT, R21, 0x6, PT ;  /* 0x000000061500780c */ /* 0x000fda0003f06070 */
[----:B------:R-:W-:Y:S05]  /*7890*/  @!P0 BRA `(.L_x_4204) ;  /* 0x000009f000008947 */ /* 0x000fea0003800000 */
[----:B------:R-:W-:Y:S01]  /*78a0*/  LEA R12, R2, 0x10, 0x2 ;  /* 0x00000010020c7811 */ /* 0x000fe200078e10ff */
[----:B------:R-:W-:-:S04]  /*78b0*/  IMAD.U32 R13, RZ, RZ, UR43 ;  /* 0x0000002bff0d7e24 */ /* 0x000fc8000f8e00ff */
[----:B------:R-:W-:-:S05]  /*78c0*/  IMAD R12, R13, -0x4, R12 ;  /* 0xfffffffc0d0c7824 */ /* 0x000fca00078e020c */
[----:B------:R-:W-:Y:S02]  /*78d0*/  IADD3 R14, R12, 0x420, RZ ;  /* 0x000004200c0e7810 */ /* 0x000fe40007ffe0ff */
.L_x_4228:
[C---:B------:R-:W-:Y:S01]  /*78e0*/  ISETP.GE.AND P4, PT, R2.reuse, c[0x0][0x1d4], PT ;  /* 0x0000750002007a0c */ /* 0x040fe20003f86270 */
[----:B------:R-:W-:Y:S01]  /*78f0*/  BSSY B0, `(.L_x_4220) ;  /* 0x0000028000007945 */ /* 0x000fe20003800000 */
[C---:B------:R-:W-:Y:S02]  /*7900*/  IADD3 R20, R2.reuse, 0x2, RZ ;  /* 0x0000000202147810 */ /* 0x040fe40007ffe0ff */
[----:B------:R-:W-:Y:S02]  /*7910*/  IADD3 R21, R2, 0x4, RZ ;  /* 0x0000000402157810 */ /* 0x000fe40007ffe0ff */
[----:B------:R-:W-:Y:S02]  /*7920*/  ISETP.GE.AND P0, PT, R20, c[0x0][0x1d4], PT ;  /* 0x0000750014007a0c */ /* 0x000fe40003f06270 */
[----:B------:R-:W-:Y:S02]  /*7930*/  ISETP.GE.AND P3, PT, R21, c[0x0][0x1d4], PT ;  /* 0x0000750015007a0c */ /* 0x000fe40003f66270 */
[----:B------:R-:W-:-:S03]  /*7940*/  IADD3 R22, R2, 0x6, RZ ;  /* 0x0000000602167810 */ /* 0x000fc60007ffe0ff */
[----:B-1----:R-:W-:Y:S05]  /*7950*/  @!P4 BRA `(.L_x_4221) ;  /* 0x000002100000c947 */ /* 0x002fea0003800000 */
[----:B------:R-:W-:Y:S02]  /*7960*/  IABS R15, c[0x0][0x1d4] ;  /* 0x00007500000f7a13 */ /* 0x000fe40000000000 */
[----:B-1----:R-:W-:Y:S02]  /*7970*/  IABS R18, R2 ;  /* 0x0000000200127213 */ /* 0x002fe40000000000 */
        /* <DEDUP_REMOVED lines=18> */
[----:B------:R-:W1:Y:S02]  /*7aa0*/  LDS R15, [R14+-0x10] ;  /* 0xfffff0000e0f7984 */ /* 0x000e640000000800 */
        /* <DEDUP_REMOVED lines=12> */
.L_x_4221:
[----:B------:R-:W-:Y:S05]  /*7b70*/  BSYNC B0 ;  /* 0x0000000000007941 */ /* 0x000fea0003800000 */
.L_x_4220:
[----:B------:R-:W-:Y:S01]  /*7b80*/  BSSY B0, `(.L_x_4222) ;  /* 0x0000024000007945 */ /* 0x000fe20003800000 */
[----:B------:R-:W-:Y:S01]  /*7b90*/  ISETP.GE.AND P4, PT, R22, c[0x0][0x1d4], PT ;  /* 0x0000750016007a0c */ /* 0x000fe20003f86270 */
[----:B------:R-:W-:Y:S07]  /*7ba0*/  @!P0 BRA `(.L_x_4223) ;  /* 0x0000021000008947 */ /* 0x000fee0003800000 */
[----:B------:R-:W-:Y:S02]  /*7bb0*/  IABS R15, c[0x0][0x1d4] ;  /* 0x00007500000f7a13 */ /* 0x000fe40000000000 */
[----:B-1----:R-:W-:-:S02]  /*7bc0*/  IABS R18, R20 ;  /* 0x0000001400127213 */ /* 0x002fc40000000000 */
        /* <DEDUP_REMOVED lines=31> */
.L_x_4223:
[----:B------:R-:W-:Y:S05]  /*7dc0*/  BSYNC B0 ;  /* 0x0000000000007941 */ /* 0x000fea0003800000 */
.L_x_4222:
[----:B------:R-:W-:Y:S01]  /*7dd0*/  BSSY B0, `(.L_x_4224) ;  /* 0x0000023000007945 */ /* 0x000fe20003800000 */
[----:B------:R-:W-:Y:S05]  /*7de0*/  @!P3 BRA `(.L_x_4225) ;  /* 0x000002100000b947 */ /* 0x000fea0003800000 */
        /* <DEDUP_REMOVED lines=20> */
[----:B------:R-:W1:Y:S02]  /*7f30*/  LDS R15, [R14] ;  /* 0x000000000e0f7984 */ /* 0x000e640000000800 */
        /* <DEDUP_REMOVED lines=12> */
.L_x_4225:
[----:B------:R-:W-:Y:S05]  /*8000*/  BSYNC B0 ;  /* 0x0000000000007941 */ /* 0x000fea0003800000 */
.L_x_4224:
        /* <DEDUP_REMOVED lines=22> */
[----:B------:R-:W1:Y:S02]  /*8170*/  LDS R15, [R14+0x8] ;  /* 0x000008000e0f7984 */ /* 0x000e640000000800 */
        /* <DEDUP_REMOVED lines=12> */
.L_x_4227:
[----:B------:R-:W-:Y:S05]  /*8240*/  BSYNC B0 ;  /* 0x0000000000007941 */ /* 0x000fea0003800000 */
.L_x_4226:
[----:B------:R-:W-:Y:S02]  /*8250*/  IADD3 R2, R2, 0x8, RZ ;  /* 0x0000000802027810 */ /* 0x000fe40007ffe0ff */
[----:B------:R-:W-:-:S02]  /*8260*/  IADD3 R14, R14, 0x20, RZ ;  /* 0x000000200e0e7810 */ /* 0x000fc40007ffe0ff */
[----:B------:R-:W-:-:S13]  /*8270*/  ISETP.GE.AND P0, PT, R2, UR40, PT ;  /* 0x0000002802007c0c */ /* 0x000fda000bf06270 */
[----:B------:R-:W-:Y:S05]  /*8280*/  @!P0 BRA `(.L_x_4228) ;  /* 0xfffff65000008947 */ /* 0x000fea000383ffff */
.L_x_4204:
[----:B---3--:R-:W-:Y:S05]  /*8290*/  BSYNC B1 ;  /* 0x0000000000017941 */ /* 0x008fea0003800000 */
.L_x_4203:
[----:B------:R-:W3:Y:S01]  /*82a0*/  S2R R23, SR_TID.X ;  /* 0x0000000000177919 */ /* 0x000ee20000002100 */
[----:B------:R-:W-:Y:S01]  /*82b0*/  BSSY B0, `(.L_x_4229) ;  /* 0x000003d000007945 */ /* 0x000fe20003800000 */
[----:B---3--:R-:W-:-:S04]  /*82c0*/  IADD3 R2, R23, 0x3f, RZ ;  /* 0x0000003f17027810 */ /* 0x008fc80007ffe0ff */
        /* <DEDUP_REMOVED lines=10> */
[----:B------:R3:W4:Y:S01]  /*8370*/  @!P3 LDG.E R2, [R14.64] ;  /* 0x000000240e02b981 */ /* 0x000722000c1e1900 */
[----:B------:R-:W-:Y:S01]  /*8380*/  ULDC UR5, c[0x0][0x1d8] ;  /* 0x0000760000057ab9 */ /* 0x000fe20000000800 */
[----:B------:R-:W-:Y:S01]  /*8390*/  PLOP3.LUT P4, PT, PT, PT, UP0, 0x80, 0x0 ;  /* 0x000000000000781c */ /* 0x000fe20003f8f008 */
[----:B-1----:R-:W-:Y:S02]  /*83a0*/  IMAD.MOV.U32 R17, RZ, RZ, 0x4 ;  /* 0x00000004ff117424 */ /* 0x002fe400078e00ff */
[----:B------:R-:W-:Y:S02]  /*83b0*/  IMAD.MOV.U32 R20, RZ, RZ, c[0x0][0x248] ;  /* 0x00009200ff147624 */ /* 0x000fe400078e00ff */
[----:B------:R-:W-:Y:S01]  /*83c0*/  @UP0 UIMAD UR5, UR38, UR5, UR46 ;  /* 0x00000005260502a4 */ /* 0x000fe2000f8e022e */
[----:B------:R-:W-:Y:S02]  /*83d0*/  IMAD.MOV.U32 R21, RZ, RZ, c[0x0][0x24c] ;  /* 0x00009300ff157624 */ /* 0x000fe400078e00ff */
[----:B------:R-:W-:-:S03]  /*83e0*/  @P3 IMAD.WIDE R12, R12, R17, c[0x0][0x188] ;  /* 0x000062000c0c3625 */ /* 0x000fc600078e0211 */
[----:B--2---:R1:W2:Y:S01]  /*83f0*/  @!P3 LDG.E R20, [R20.64+0x8] ;  /* 0x000008241414b981 */ /* 0x0042a2000c1e1900 */
[----:B------:R-:W-:-:S03]  /*8400*/  IMAD.U32 R19, RZ, RZ, UR5 ;  /* 0x00000005ff137e24 */ /* 0x000fc6000f8e00ff */
[----:B------:R0:W2:Y:S01]  /*8410*/  @P3 LDG.E.128 R24, [R12.64] ;  /* 0x000000240c183981 */ /* 0x0000a2000c1e1d00 */
[----:B---3--:R-:W-:-:S04]  /*8420*/  @P4 IMAD R14, R19, 0xa0, R0 ;  /* 0x000000a0130e4824 */ /* 0x008fc800078e0200 */
[----:B------:R-:W-:-:S05]  /*8430*/  @P4 IMAD.WIDE R14, R14, R17, c[0x0][0x238] ;  /* 0x00008e000e0e4625 */ /* 0x000fca00078e0211 */
[----:B------:R3:W2:Y:S01]  /*8440*/  @P4 LDG.E.128 R28, [R14.64] ;  /* 0x000000240e1c4981 */ /* 0x0006a2000c1e1d00 */
[----:B-1----:R-:W-:Y:S01]  /*8450*/  IMAD.U32 R21, RZ, RZ, UR4 ;  /* 0x00000004ff157e24 */ /* 0x002fe2000f8e00ff */
[----:B------:R-:W-:-:S03]  /*8460*/  UIMAD UR5, UR42, 0xa0, URZ ;  /* 0x000000a02a0578a4 */ /* 0x000fc6000f8e023f */
[----:B0-----:R-:W-:-:S03]  /*8470*/  IMAD R12, R21, 0xa0, R0 ;  /* 0x000000a0150c7824 */ /* 0x001fc600078e0200 */
[----:B------:R-:W-:Y:S02]  /*8480*/  IMAD.U32 R22, RZ, RZ, UR5 ;  /* 0x00000005ff167e24 */ /* 0x000fe4000f8e00ff */
[----:B------:R-:W-:Y:S02]  /*8490*/  SHF.R.S32.HI R13, RZ, 0x1f, R12 ;  /* 0x0000001fff0d7819 */ /* 0x000fe4000001140c */
[----:B---3--:R-:W-:-:S04]  /*84a0*/  IADD3 R14, P1, R12, UR5, RZ ;  /* 0x000000050c0e7c10 */ /* 0x008fc8000ff3e0ff */
[----:B------:R-:W-:Y:S02]  /*84b0*/  LEA.HI.X.SX32 R13, R22, R13, 0x1, P1 ;  /* 0x0000000d160d7211 */ /* 0x000fe400008f0eff */
[----:B------:R-:W-:-:S04]  /*84c0*/  LEA R12, P1, R14, c[0x0][0x1a0], 0x2 ;  /* 0x000068000e0c7a11 */ /* 0x000fc800078210ff */
[----:B------:R-:W-:Y:S02]  /*84d0*/  LEA.HI.X R13, R14, c[0x0][0x1a4], R13, 0x2, P1 ;  /* 0x000069000e0d7a11 */ /* 0x000fe400008f140d */
[----:B----4-:R-:W-:Y:S02]  /*84e0*/  @!P3 PRMT R16, R2, 0x9910, RZ ;  /* 0x000099100210b816 */ /* 0x010fe400000000ff */
[--C-:B------:R-:W-:Y:S02]  /*84f0*/  @!P3 SHF.R.U32.HI R17, RZ, 0x10, R2.reuse ;  /* 0x00000010ff11b819 */ /* 0x100fe40000011602 */
[----:B------:R-:W-:Y:S02]  /*8500*/  @!P3 SHF.R.U32.HI R18, RZ, 0x18, R2 ;  /* 0x00000018ff12b819 */ /* 0x000fe40000011602 */
[----:B------:R-:W-:Y:S01]  /*8510*/  @!P3 SHF.R.S32.HI R16, RZ, 0x8, R16 ;  /* 0x00000008ff10b819 */ /* 0x000fe20000011410 */
[----:B------:R0:W2:Y:S08]  /*8520*/  @!P3 I2F.S8 R19, R2 ;  /* 0x000000020013b306 */ /* 0x0000b00000001400 */
[----:B------:R-:W1:Y:S01]  /*8530*/  @!P3 I2F.S8 R17, R17 ;  /* 0x000000110011b306 */ /* 0x000e620000001400 */
[----:B0-----:R-:W0:Y:S07]  /*8540*/  LDS R2, [UR9+0x420] ;  /* 0x00042009ff027984 */ /* 0x001e2e0008000800 */
[----:B------:R-:W3:Y:S08]  /*8550*/  @!P3 I2F.S8 R18, R18 ;  /* 0x000000120012b306 */ /* 0x000ef00000001400 */
[----:B------:R-:W4:Y:S01]  /*8560*/  @!P3 I2F.S16 R16, R16 ;  /* 0x000000100010b306 */ /* 0x000f220000101400 */
[----:B--2---:R-:W-:-:S02]  /*8570*/  @!P3 FMUL.FTZ R24, R19, R20 ;  /* 0x000000141318b220 */ /* 0x004fc40000410000 */
[-C--:B-1----:R-:W-:Y:S02]  /*8580*/  @!P3 FMUL.FTZ R26, R17, R20.reuse ;  /* 0x00000014111ab220 */ /* 0x082fe40000410000 */
[-C--:B---3--:R-:W-:Y:S02]  /*8590*/  @!P3 FMUL.FTZ R27, R18, R20.reuse ;  /* 0x00000014121bb220 */ /* 0x088fe40000410000 */
        /* <DEDUP_REMOVED lines=14> */
.L_x_4230:
[----:B------:R-:W-:Y:S05]  /*8680*/  BSYNC B0 ;  /* 0x0000000000007941 */ /* 0x000fea0003800000 */
.L_x_4229:
        /* <DEDUP_REMOVED lines=9> */
[----:B-1---5:R-:W1:Y:S02]  /*8720*/  @!P2 LDS.128 R4, [R3.X4+0x420] ;  /* 0x000420000304a984 */ /* 0x022e640000004c00 */
[----:B-1----:R-:W-:-:S02]  /*8730*/  @!P2 FADD.FTZ R8, R8, R4 ;  /* 0x000000040808a221 */ /* 0x002fc40000010000 */
[----:B------:R-:W-:Y:S02]  /*8740*/  @!P2 FADD.FTZ R9, R9, R5 ;  /* 0x000000050909a221 */ /* 0x000fe40000010000 */
[----:B------:R-:W-:Y:S02]  /*8750*/  @!P2 FADD.FTZ R10, R10, R6 ;  /* 0x000000060a0aa221 */ /* 0x000fe40000010000 */
[----:B------:R-:W-:Y:S01]  /*8760*/  @!P2 FADD.FTZ R11, R11, R7 ;  /* 0x000000070b0ba221 */ /* 0x000fe20000010000 */
[----:B------:R-:W-:Y:S06]  /*8770*/  BAR.SYNC.DEFER_BLOCKING 0x0 ;  /* 0x0000000000007b1d */ /* 0x000fec0000010000 */
.L_x_4231:
        /* <DEDUP_REMOVED lines=9> */
[----:B-1----:R-:W-:Y:S02]  /*8810*/  IMAD.MOV.U32 R2, RZ, RZ, c[0x0][0x250] ;  /* 0x00009400ff027624 */ /* 0x002fe400078e00ff */
[----:B------:R-:W-:-:S05]  /*8820*/  IMAD.MOV.U32 R3, RZ, RZ, c[0x0][0x254] ;  /* 0x00009500ff037624 */ /* 0x000fca00078e00ff */
[----:B------:R-:W3:Y:S01]  /*8830*/  LDG.E R2, [R2.64] ;  /* 0x0000002402027981 */ /* 0x000ee2000c1e1900 */
[----:B------:R-:W-:-:S04]  /*8840*/  IMAD.U32 R7, RZ, RZ, UR47 ;  /* 0x0000002fff077e24 */ /* 0x000fc8000f8e00ff */
[----:B------:R-:W-:Y:S02]  /*8850*/  IMAD R6, R7, 0xa0, R0 ;  /* 0x000000a007067824 */ /* 0x000fe400078e0200 */
[C---:B---3--:R-:W-:Y:S02]  /*8860*/  FMUL.FTZ R8, R2.reuse, R8 ;  /* 0x0000000802087220 */ /* 0x048fe40000410000 */
[C---:B------:R-:W-:Y:S02]  /*8870*/  FMUL.FTZ R9, R2.reuse, R9 ;  /* 0x0000000902097220 */ /* 0x040fe40000410000 */
[C---:B------:R-:W-:Y:S02]  /*8880*/  FMUL.FTZ R10, R2.reuse, R10 ;  /* 0x0000000a020a7220 */ /* 0x040fe40000410000 */
[----:B------:R-:W1:Y:S01]  /*8890*/  F2I.S8.NTZ R8, R8 ;  /* 0x0000000800087305 */ /* 0x000e620000202100 */
[----:B------:R-:W-:-:S07]  /*88a0*/  FMUL.FTZ R11, R2, R11 ;  /* 0x0000000b020b7220 */ /* 0x000fce0000410000 */
[----:B------:R-:W3:Y:S08]  /*88b0*/  F2I.S8.NTZ R9, R9 ;  /* 0x0000000900097305 */ /* 0x000ef00000202100 */
[----:B------:R-:W4:Y:S01]  /*88c0*/  F2I.S8.NTZ R10, R10 ;  /* 0x0000000a000a7305 */ /* 0x000f220000202100 */
[----:B-1----:R-:W-:-:S04]  /*88d0*/  PRMT R4, R8, 0x8880, RZ ;  /* 0x0000888008047816 */ /* 0x002fc800000000ff */
[----:B------:R-:W-:-:S03]  /*88e0*/  PRMT R2, R4, 0x7710, RZ ;  /* 0x0000771004027816 */ /* 0x000fc600000000ff */
[----:B------:R-:W1:Y:S01]  /*88f0*/  F2I.S8.NTZ R11, R11 ;  /* 0x0000000b000b7305 */ /* 0x000e620000202100 */
[----:B---3--:R-:W-:Y:S02]  /*8900*/  PRMT R5, R9, 0x8880, RZ ;  /* 0x0000888009057816 */ /* 0x008fe400000000ff */
[----:B------:R-:W-:Y:S02]  /*8910*/  LOP3.LUT R2, R2, 0xff, RZ, 0xc0, !PT ;  /* 0x000000ff02027812 */ /* 0x000fe400078ec0ff */
[----:B------:R-:W-:Y:S02]  /*8920*/  PRMT R3, R5, 0x7710, RZ ;  /* 0x0000771005037816 */ /* 0x000fe400000000ff */
[----:B----4-:R-:W-:Y:S02]  /*8930*/  PRMT R4, R10, 0x8880, RZ ;  /* 0x000088800a047816 */ /* 0x010fe400000000ff */
[----:B------:R-:W-:Y:S02]  /*8940*/  PRMT R3, R3, 0x7604, R2 ;  /* 0x0000760403037816 */ /* 0x000fe40000000002 */
[----:B------:R-:W-:-:S02]  /*8950*/  PRMT R0, R4, 0x7710, RZ ;  /* 0x0000771004007816 */ /* 0x000fc400000000ff */
[----:B------:R-:W-:Y:S02]  /*8960*/  IADD3 R2, P0, R6, c[0x0][0x160], RZ ;  /* 0x0000580006027a10 */ /* 0x000fe40007f1e0ff */
[----:B-1----:R-:W-:-:S04]  /*8970*/  PRMT R5, R11, 0x8880, RZ ;  /* 0x000088800b057816 */ /* 0x002fc800000000ff */
[----:B------:R-:W-:Y:S02]  /*8980*/  PRMT R4, R5, 0x7710, RZ ;  /* 0x0000771005047816 */ /* 0x000fe400000000ff */
[----:B------:R-:W-:Y:S02]  /*8990*/  PRMT R5, R0, 0x7054, R3 ;  /* 0x0000705400057816 */ /* 0x000fe40000000003 */
[----:B------:R-:W-:Y:S02]  /*89a0*/  LEA.HI.X.SX32 R3, R6, c[0x0][0x164], 0x1, P0 ;  /* 0x0000590006037a11 */ /* 0x000fe400000f0eff */
[----:B------:R-:W-:-:S05]  /*89b0*/  PRMT R5, R4, 0x654, R5 ;  /* 0x0000065404057816 */ /* 0x000fca0000000005 */
[----:B------:R-:W-:Y:S01]  /*89c0*/  STG.E [R2.64], R5 ;  /* 0x0000000502007986 */ /* 0x000fe2000c101924 */
[----:B------:R-:W-:Y:S05]  /*89d0*/  EXIT ;  /* 0x000000000000794d */ /* 0x000fea0003800000 */
.L_x_4188:
[----:B0-----:R-:W-:Y:S01]  /*89e0*/  IMAD.MOV.U32 R8, RZ, RZ, 0x1 ;  /* 0x00000001ff087424 */ /* 0x001fe200078e00ff */
[----:B------:R-:W-:Y:S01]  /*89f0*/  MOV R6, 0x8a30 ;  /* 0x00008a3000067802 */ /* 0x000fe20000000f00 */
[----:B------:R-:W-:Y:S02]  /*8a00*/  IMAD.MOV.U32 R220, RZ, RZ, 0x1f ;  /* 0x0000001fffdc7424 */ /* 0x000fe400078e00ff */
[----:B------:R-:W-:Y:S02]  /*8a10*/  IMAD.MOV.U32 R7, RZ, RZ, -0x1 ;  /* 0xffffffffff077424 */ /* 0x000fe400078e00ff */
[----:B-----5:R-:W-:Y:S05]  /*8a20*/  CALL.REL.NOINC `($__internal_18_$__cuda_sm70_shflsync_bfly_p) ;  /* 0x000001a000007944 */ /* 0x020fea0003c00000 */
[----:B-1----:R-:W-:Y:S05]  /*8a30*/  BRA `(.L_x_4232) ;  /* 0xffffced000007947 */ /* 0x002fea000383ffff */
.L_x_4192:
[----:B------:R-:W-:Y:S01]  /*8a40*/  IMAD.MOV.U32 R5, RZ, RZ, R252 ;  /* 0x000000ffff057224 */ /* 0x000fe200078e00fc */
[----:B------:R-:W-:Y:S01]  /*8a50*/  MOV R6, 0x8aa0 ;  /* 0x00008aa000067802 */ /* 0x000fe20000000f00 */
[----:B------:R-:W-:Y:S02]  /*8a60*/  IMAD.MOV.U32 R8, RZ, RZ, 0x10 ;  /* 0x00000010ff087424 */ /* 0x000fe400078e00ff */
[----:B------:R-:W-:Y:S02]  /*8a70*/  IMAD.MOV.U32 R220, RZ, RZ, 0x1f ;  /* 0x0000001fffdc7424 */ /* 0x000fe400078e00ff */
[----:B------:R-:W-:-:S02]  /*8a80*/  IMAD.MOV.U32 R7, RZ, RZ, -0x1 ;  /* 0xffffffffff077424 */ /* 0x000fc400078e00ff */
[----:B-12---:R-:W-:Y:S05]  /*8a90*/  CALL.REL.NOINC `($__internal_18_$__cuda_sm70_shflsync_bfly_p) ;  /* 0x0000013000007944 */ /* 0x006fea0003c00000 */
[----:B-1----:R-:W-:Y:S05]  /*8aa0*/  BRA `(.L_x_4233) ;  /* 0xffffd14000007947 */ /* 0x002fea000383ffff */
.L_x_4193:
[----:B------:R-:W-:Y:S01]  /*8ab0*/  IMAD.MOV.U32 R8, RZ, RZ, 0x8 ;  /* 0x00000008ff087424 */ /* 0x000fe200078e00ff */
[----:B------:R-:W-:Y:S01]  /*8ac0*/  MOV R6, 0x8b00 ;  /* 0x00008b0000067802 */ /* 0x000fe20000000f00 */
[----:B------:R-:W-:-:S02]  /*8ad0*/  IMAD.MOV.U32 R220, RZ, RZ, 0x1f ;  /* 0x0000001fffdc7424 */ /* 0x000fc400078e00ff */
[----:B------:R-:W-:Y:S02]  /*8ae0*/  IMAD.MOV.U32 R7, RZ, RZ, -0x1 ;  /* 0xffffffffff077424 */ /* 0x000fe400078e00ff */
[----:B012---:R-:W-:Y:S05]  /*8af0*/  CALL.REL.NOINC `($__internal_18_$__cuda_sm70_shflsync_bfly_p) ;  /* 0x000000d000007944 */ /* 0x007fea0003c00000 */
[----:B-1----:R-:W-:Y:S01]  /*8b00*/  FMNMX.FTZ R5, R5, R8, !PT ;  /* 0x0000000805057209 */ /* 0x002fe20007810000 */
[----:B------:R-:W-:Y:S01]  /*8b10*/  IMAD.MOV.U32 R8, RZ, RZ, 0x4 ;  /* 0x00000004ff087424 */ /* 0x000fe200078e00ff */
[----:B------:R-:W-:Y:S01]  /*8b20*/  MOV R6, 0x8b60 ;  /* 0x00008b6000067802 */ /* 0x000fe20000000f00 */
[----:B------:R-:W-:Y:S02]  /*8b30*/  IMAD.MOV.U32 R220, RZ, RZ, 0x1f ;  /* 0x0000001fffdc7424 */ /* 0x000fe400078e00ff */
[----:B------:R-:W-:Y:S02]  /*8b40*/  IMAD.MOV.U32 R7, RZ, RZ, -0x1 ;  /* 0xffffffffff077424 */ /* 0x000fe400078e00ff */
[----:B------:R-:W-:Y:S05]  /*8b50*/  CALL.REL.NOINC `($__internal_18_$__cuda_sm70_shflsync_bfly_p) ;  /* 0x0000007000007944 */ /* 0x000fea0003c00000 */
[----:B-1----:R-:W-:Y:S01]  /*8b60*/  FMNMX.FTZ R5, R5, R8, !PT ;  /* 0x0000000805057209 */ /* 0x002fe20007810000 */
[----:B------:R-:W-:Y:S01]  /*8b70*/  IMAD.MOV.U32 R8, RZ, RZ, 0x2 ;  /* 0x00000002ff087424 */ /* 0x000fe200078e00ff */
[----:B------:R-:W-:Y:S01]  /*8b80*/  MOV R6, 0x8bc0 ;  /* 0x00008bc000067802 */ /* 0x000fe20000000f00 */
[----:B------:R-:W-:Y:S02]  /*8b90*/  IMAD.MOV.U32 R220, RZ, RZ, 0x1f ;  /* 0x0000001fffdc7424 */ /* 0x000fe400078e00ff */
[----:B------:R-:W-:-:S02]  /*8ba0*/  IMAD.MOV.U32 R7, RZ, RZ, -0x1 ;  /* 0xffffffffff077424 */ /* 0x000fc400078e00ff */
[----:B------:R-:W-:Y:S05]  /*8bb0*/  CALL.REL.NOINC `($__internal_18_$__cuda_sm70_shflsync_bfly_p) ;  /* 0x0000001000007944 */ /* 0x000fea0003c00000 */
[----:B-1----:R-:W-:Y:S05]  /*8bc0*/  BRA `(.L_x_4234) ;  /* 0xffffd09000007947 */ /* 0x002fea000383ffff */
        .weak           $__internal_18_$__cuda_sm70_shflsync_bfly_p
        .type           $__internal_18_$__cuda_sm70_shflsync_bfly_p,@function
        .size           $__internal_18_$__cuda_sm70_shflsync_bfly_p,(.L_x_4324 - $__internal_18_$__cuda_sm70_shflsync_bfly_p)
$__internal_18_$__cuda_sm70_shflsync_bfly_p:
[----:B------:R-:W-:Y:S04]  /*8bd0*/  WARPSYNC R7 ;  /* 0x0000000700007348 */ /* 0x000fe80003800000 */
[----:B------:R0:W1:Y:S02]  /*8be0*/  SHFL.BFLY PT, R8, R5, R8, R220 ;  /* 0x0c00000805087389 */ /* 0x00006400000e00dc */
[----:B0-----:R-:W-:-:S04]  /*8bf0*/  IMAD.MOV.U32 R7, RZ, RZ, 0x0 ;  /* 0x00000000ff077424 */ /* 0x001fc800078e00ff */
[----:B------:R-:W-:Y:S05]  /*8c00*/  RET.REL.NODEC R6 `(_ZN4mmha33masked_multihead_attention_kernelIfLi160ELi256ELi2ELi64ELi128ELb0ELb0EEEv26Multihead_attention_paramsIT_XT5_EE) ;  /* 0xffff73f006007950 */ /* 0x000fea0003c3ffff */
.L_x_4235:
        /* <DEDUP_REMOVED lines=15> */
.L_x_4324:


//--------------------- .text._ZN4mmha33masked_multihead_attention_kernelIfLi160ELi256ELi4ELi64ELi64ELb0ELb0EEEv26Multihead_attention_paramsIT_XT5_EE --------------------------
	.section	.text._ZN4mmha33masked_multihead_attention_kernelIfLi160ELi256ELi4ELi64ELi64ELb0ELb0EEEv26Multihead_attention_paramsIT_XT5_EE,"ax",@progbits
	.sectioninfo	@"SHI_REGISTERS=168"
	.align	128
        .global         _ZN4mmha33masked_multihead_attention_kernelIfLi160ELi256ELi4ELi64ELi64ELb0ELb0EEEv26Multihead_attention_paramsIT_XT5_EE
        .type           _ZN4mmha33masked_multihead_attention_kernelIfLi160ELi256ELi4ELi64ELi64ELb0ELb0EEEv26Multihead_attention_paramsIT_XT5_EE,@function
        .size           _ZN4mmha33masked_multihead_attention_kernelIfLi160ELi256ELi4ELi64ELi64ELb0ELb0EEEv26Multihead_attention_paramsIT_XT5_EE,(.L_x_4325 - _ZN4mmha33masked_multihead_attention_kernelIfLi160ELi256ELi4ELi64ELi64ELb0ELb0EEEv26Multihead_attention_paramsIT_XT5_EE)
        .other          _ZN4mmha33masked_multihead_attention_kernelIfLi160ELi256ELi4ELi64ELi64ELb0ELb0EEEv26Multihead_attention_paramsIT_XT5_EE,@"STO_CUDA_ENTRY STV_DEFAULT"
_ZN4mmha33masked_multihead_attention_kernelIfLi160ELi256ELi4ELi64ELi64ELb0ELb0EEEv26Multihead_attention_paramsIT_XT5_EE:
.text._ZN4mmha33masked_multihead_attention_kernelIfLi160ELi256ELi4ELi64ELi64ELb0ELb0EEEv26Multihead_attention_paramsIT_XT5_EE:
        /* <DEDUP_REMOVED lines=11> */
.L_x_4236:
        /* <DEDUP_REMOVED lines=48> */
[----:B------:R-:W-:Y:S01]  /*03b0*/  IMAD.MOV.U32 R16, RZ, RZ, 0x1 ;  /* 0x00000001ff107424 */ /* 0x000fe200078e00ff */
[----:B------:R-:W-:Y:S01]  /*03c0*/  BSSY B0, `(.L_x_4237) ;  /* 0x0000036000007945 */ /* 0x000fe20003800000 */
[----:B------:R-:W-:Y:S01]  /*03d0*/  IMAD.MOV.U32 R30, RZ, RZ, c[0x0][0x248] ;  /* 0x00009200ff1e7624 */ /* 0x000fe200078e00ff */
[----:B0-----:R-:W-:Y:S01]  /*03e0*/  ISETP.GE.AND P4, PT, R23, 0x28, PT ;  /* 0x000000281700780c */ /* 0x001fe20003f86270 */
[----:B-1----:R-:W-:-:S04]  /*03f0*/  IMAD R19, R29, c[0x0][0x1d8], R22 ;  /* 0x000076001d137a24 */ /* 0x002fc800078e0216 */
[----:B------:R-:W-:Y:S02]  /*0400*/  IMAD R41, R19, 0xa0, RZ ;  /* 0x000000a013297824 */ /* 0x000fe400078e02ff */
[----:B------:R-:W-:Y:S02]  /*0410*/  IMAD.SHL.U32 R26, R23, 0x4, RZ ;  /* 0x00000004171a7824 */ /* 0x000fe400078e00ff */
[----:B------:R-:W-:-:S04]  /*0420*/  IMAD.MOV.U32 R31, RZ, RZ, c[0x0][0x24c] ;  /* 0x00009300ff1f7624 */ /* 0x000fc800078e00ff */
        /* <DEDUP_REMOVED lines=47> */
.L_x_4238:
[----:B------:R-:W-:Y:S05]  /*0720*/  BSYNC B0 ;  /* 0x0000000000007941 */ /* 0x000fea0003800000 */
.L_x_4237:
[----:B------:R-:W-:Y:S01]  /*0730*/  BSSY B0, `(.L_x_4239) ;  /* 0x000001d000007945 */ /* 0x000fe20003800000 */
[----:B------:R-:W-:Y:S01]  /*0740*/  IMNMX R16, RZ, R16, !PT ;  /* 0x00000010ff107217 */ /* 0x000fe20007800200 */
[----:B------:R-:W-:Y:S01]  /*0750*/  IMAD R43, R43, c[0x0][0x1d8], RZ ;  /* 0x000076002b2b7a24 */ /* 0x000fe200078e02ff */
[----:B------:R-:W-:Y:S01]  /*0760*/  @!P1 LOP3.LUT R18, RZ, c[0x0][0x1d4], RZ, 0x33, !PT ;  /* 0x00007500ff129a12 */ /* 0x000fe200078e33ff */
        /* <DEDUP_REMOVED lines=9> */
.L_x_4240:
[C---:B------:R-:W-:Y:S01]  /*0800*/  IADD3 R2, P0, R0.reuse, c[0x0][0x178], RZ ;  /* 0x00005e0000027a10 */ /* 0x040fe20007f1e0ff */
[----:B------:R-:W2:Y:S03]  /*0810*/  LDG.E R12, [R30.64+0x4] ;  /* 0x000004241e0c7981 */ /* 0x000ea6000c1e1900 */
        /* <DEDUP_REMOVED lines=14> */
.L_x_4241:
[----:B------:R-:W-:Y:S05]  /*0900*/  BSYNC B0 ;  /* 0x0000000000007941 */ /* 0x000fea0003800000 */
.L_x_4239:
[C---:B------:R-:W-:Y:S01]  /*0910*/  ISETP.GT.AND P2, PT, R23.reuse, 0x27, PT ;  /* 0x000000271700780c */ /* 0x040fe20003f44270 */
[----:B------:R-:W-:Y:S01]  /*0920*/  CS2R R44, SRZ ;  /* 0x00000000002c7805 */ /* 0x000fe2000001ff00 */
[----:B------:R-:W-:Y:S01]  /*0930*/  ISETP.EQ.U32.AND P0, PT, RZ, c[0x0][0x170], PT ;  /* 0x00005c00ff007a0c */ /* 0x000fe20003f02070 */
[----:B------:R-:W-:Y:S01]  /*0940*/  CS2R R46, SRZ ;  /* 0x00000000002e7805 */ /* 0x000fe2000001ff00 */
[----:B------:R-:W-:Y:S01]  /*0950*/  ISETP.EQ.U32.AND P1, PT, RZ, c[0x0][0x180], PT ;  /* 0x00006000ff007a0c */ /* 0x000fe20003f22070 */
[----:B------:R-:W-:Y:S01]  /*0960*/  CS2R R32, SRZ ;  /* 0x0000000000207805 */ /* 0x000fe2000001ff00 */
[----:B------:R-:W-:Y:S01]  /*0970*/  ISETP.GT.AND P4, PT, R23, 0x3f, PT ;  /* 0x0000003f1700780c */ /* 0x000fe20003f84270 */
[----:B------:R-:W-:Y:S01]  /*0980*/  CS2R R34, SRZ ;  /* 0x0000000000227805 */ /* 0x000fe2000001ff00 */
[----:B------:R-:W-:-:S02]  /*0990*/  ISETP.EQ.U32.AND P3, PT, RZ, c[0x0][0x240], PT ;  /* 0x00009000ff007a0c */ /* 0x000fc40003f62070 */
[----:B------:R-:W-:Y:S02]  /*09a0*/  ISETP.EQ.OR.EX P0, PT, RZ, c[0x0][0x174], P2, P0 ;  /* 0x00005d00ff007a0c */ /* 0x000fe40001702700 */
[----:B------:R-:W-:Y:S02]  /*09b0*/  ISETP.EQ.OR.EX P1, PT, RZ, c[0x0][0x184], P2, P1 ;  /* 0x00006100ff007a0c */ /* 0x000fe40001722710 */
[----:B------:R-:W-:Y:S02]  /*09c0*/  ISETP.EQ.OR.EX P3, PT, RZ, c[0x0][0x244], P4, P3 ;  /* 0x00009100ff007a0c */ /* 0x000fe40002762730 */
[----:B------:R-:W-:Y:S02]  /*09d0*/  P2R R0, PR, RZ, 0x4 ;  /* 0x00000004ff007803 */ /* 0x000fe40000000000 */
[----:B------:R-:W-:Y:S01]  /*09e0*/  ISETP.NE.U32.AND P2, PT, RZ, c[0x0][0x1f8], PT ;  /* 0x00007e00ff007a0c */ /* 0x000fe20003f45070 */
[----:B0-----:R-:W-:Y:S01]  /*09f0*/  IMAD.MOV.U32 R2, RZ, RZ, RZ ;  /* 0x000000ffff027224 */ /* 0x001fe200078e00ff */
[----:B------:R-:W-:Y:S01]  /*0a00*/  ULDC.U8 UR4, c[0x0][0x1e4] ;  /* 0x0000790000047ab9 */ /* 0x000fe20000000000 */
[----:B------:R-:W-:-:S02]  /*0a10*/  P2R R0, PR, RZ, 0x10 ;  /* 0x00000010ff007803 */ /* 0x000fc40000000000 */
[----:B------:R-:W-:Y:S01]  /*0a20*/  @!P0 IMAD.MOV.U32 R9, RZ, RZ, 0x4 ;  /* 0x00000004ff098424 */ /* 0x000fe200078e00ff */
[----:B------:R-:W-:Y:S01]  /*0a30*/  ISETP.NE.AND.EX P2, PT, RZ, c[0x0][0x1fc], PT, P2 ;  /* 0x00007f00ff007a0c */ /* 0x000fe20003f45320 */
[----:B------:R-:W-:Y:S02]  /*0a40*/  @!P1 IMAD.MOV.U32 R11, RZ, RZ, 0x4 ;  /* 0x00000004ff0b9424 */ /* 0x000fe400078e00ff */
[----:B-----5:R-:W-:Y:S02]  /*0a50*/  @!P3 IMAD R3, R27, c[0x0][0x1d8], R22 ;  /* 0x000076001b03ba24 */ /* 0x020fe400078e0216 */
[----:B------:R-:W-:-:S04]  /*0a60*/  @!P0 IMAD.WIDE R8, R10, R9, c[0x0][0x170] ;  /* 0x00005c000a088625 */ /* 0x000fc800078e0209 */
[----:B------:R-:W-:Y:S01]  /*0a70*/  @!P1 IMAD.WIDE R10, R10, R11, c[0x0][0x180] ;  /* 0x000060000a0a9625 */ /* 0x000fe200078e020b */
[----:B------:R-:W2:Y:S03]  /*0a80*/  @!P0 LDG.E.128 R32, [R8.64] ;  /* 0x0000002408208981 */ /* 0x000ea6000c1e1d00 */
[----:B------:R-:W-:Y:S01]  /*0a90*/  @!P3 IMAD.MOV.U32 R12, RZ, RZ, 0x4 ;  /* 0x00000004ff0cb424 */ /* 0x000fe200078e00ff */
[----:B------:R-:W3:Y:S01]  /*0aa0*/  @!P1 LDG.E.128 R44, [R10.64] ;  /* 0x000000240a2c9981 */ /* 0x000ee2000c1e1d00 */
[----:B------:R-:W-:-:S04]  /*0ab0*/  @!P3 IMAD R3, R3, 0xa0, R26 ;  /* 0x000000a00303b824 */ /* 0x000fc800078e021a */
[----:B------:R-:W-:-:S05]  /*0ac0*/  @!P3 IMAD.WIDE R12, R3, R12, c[0x0][0x230] ;  /* 0x00008c00030cb625 */ /* 0x000fca00078e020c */
[----:B------:R-:W4:Y:S01]  /*0ad0*/  @!P3 LDG.E.128 R48, [R12.64] ;  /* 0x000000240c30b981 */ /* 0x000f22000c1e1d00 */
[----:B------:R-:W-:-:S04]  /*0ae0*/  @P2 IMAD.MOV.U32 R14, RZ, RZ, 0x4 ;  /* 0x00000004ff0e2424 */ /* 0x000fc800078e00ff */
[----:B------:R-:W-:Y:S01]  /*0af0*/  @P2 IMAD.WIDE R14, R29, R14, c[0x0][0x1f8] ;  /* 0x00007e001d0e2625 */ /* 0x000fe200078e020e */
[----:B------:R-:W-:-:S04]  /*0b00*/  ISETP.NE.AND P1, PT, RZ, UR4, PT ;  /* 0x00000004ff007c0c */ /* 0x000fc8000bf25270 */
[----:B------:R0:W5:Y:S01]  /*0b10*/  @P2 LDG.E R2, [R14.64] ;  /* 0x000000240e022981 */ /* 0x000162000c1e1900 */
[----:B------:R-:W-:Y:S02]  /*0b20*/  ISETP.LT.AND P2, PT, RZ, c[0x0][0x1e0], PT ;  /* 0x00007800ff007a0c */ /* 0x000fe40003f41270 */
[----:B------:R-:W-:Y:S01]  /*0b30*/  ISETP.GE.AND P0, PT, R23, 0x40, PT ;  /* 0x000000401700780c */ /* 0x000fe20003f06270 */
[----:B--2---:R-:W-:Y:S02]  /*0b40*/  FADD.FTZ R32, R32, R4 ;  /* 0x0000000420207221 */ /* 0x004fe40000010000 */
[----:B---3--:R-:W-:Y:S02]  /*0b50*/  FADD.FTZ R36, R44, R36 ;  /* 0x000000242c247221 */ /* 0x008fe40000010000 */
[----:B------:R-:W-:Y:S02]  /*0b60*/  FADD.FTZ R37, R45, R37 ;  /* 0x000000252d257221 */ /* 0x000fe40000010000 */
[----:B------:R-:W-:-:S02]  /*0b70*/  FADD.FTZ R38, R46, R38 ;  /* 0x000000262e267221 */ /* 0x000fc40000010000 */
[----:B------:R-:W-:Y:S02]  /*0b80*/  FADD.FTZ R39, R47, R39 ;  /* 0x000000272f277221 */ /* 0x000fe40000010000 */
        /* <DEDUP_REMOVED lines=64> */
.L_x_4244:
        /* <DEDUP_REMOVED lines=75> */
.L_x_4248:
[----:B------:R-:W-:Y:S05]  /*1440*/  BSYNC B1 ;  /* 0x0000000000017941 */ /* 0x000fea0003800000 */
.L_x_4247:
        /* <DEDUP_REMOVED lines=8> */
.L_x_4246:
[----:B------:R-:W-:Y:S05]  /*14d0*/  BSYNC B0 ;  /* 0x0000000000007941 */ /* 0x000fea0003800000 */
.L_x_4245:
[----:B------:R-:W-:Y:S06]  /*14e0*/  BAR.SYNC.DEFER_BLOCKING 0x0 ;  /* 0x0000000000007b1d */ /* 0x000fec0000010000 */
[----:B0-----:R0:W1:Y:S04]  /*14f0*/  @P6 LDS.128 R32, [R14] ;  /* 0x000000000e206984 */ /* 0x0010680000000c00 */
[----:B------:R0:W2:Y:S04]  /*1500*/  @P6 LDS.128 R36, [R15] ;  /* 0x000000000f246984 */ /* 0x0000a80000000c00 */
[----:B------:R-:W-:Y:S06]  /*1510*/  BAR.SYNC.DEFER_BLOCKING 0x0 ;  /* 0x0000000000007b1d */ /* 0x000fec0000010000 */
[----:B------:R-:W-:Y:S05]  /*1520*/  BRA `(.L_x_4243) ;  /* 0x000002b000007947 */ /* 0x000fea0003800000 */
.L_x_4242:
        /* <DEDUP_REMOVED lines=42> */
.L_x_4249:
[----:B------:R-:W-:Y:S05]  /*17d0*/  BSYNC B0 ;  /* 0x0000000000007941 */ /* 0x000fea0003800000 */
.L_x_4243:
        /* <DEDUP_REMOVED lines=16> */
.L_x_4251:
[----:B------:R-:W-:Y:S05]  /*18e0*/  BSYNC B0 ;  /* 0x0000000000007941 */ /* 0x000fea0003800000 */
.L_x_4250:
        /* <DEDUP_REMOVED lines=9> */
[----:B0-----:R-:W-:Y:S02]  /*1980*/  FADD.FTZ R4, R3, R4 ;  /* 0x0000000403047221 */ /* 0x001fe40000010000 */
[----:B------:R-:W-:-:S03]  /*1990*/  IMAD.SHL.U32 R3, R9, 0x4, RZ ;  /* 0x0000000409037824 */ /* 0x000fc600078e00ff */
        /* <DEDUP_REMOVED lines=26> */
.L_x_4254:
[----:B------:R0:W-:Y:S02]  /*1b40*/  STS [R3+0x410], R4 ;  /* 0x0004100403007388 */ /* 0x0001e40000000800 */
.L_x_4253:
[----:B------:R-:W-:Y:S05]  /*1b50*/  BSYNC B0 ;  /* 0x0000000000007941 */ /* 0x000fea0003800000 */
.L_x_4252:
        /* <DEDUP_REMOVED lines=86> */
.L_x_4261:
[----:B------:R-:W-:Y:S01]  /*20c0*/  IABS R85, c[0x0][0x1d4] ;  /* 0x0000750000557a13 */ /* 0x000fe20000000000 */
[----:B------:R-:W-:Y:S01]  /*20d0*/  IMAD.MOV.U32 R149, RZ, RZ, c[0x0][0x1d4] ;  /* 0x00007500ff957624 */ /* 0x000fe200078e00ff */
[----:B------:R-:W-:-:S02]  /*20e0*/  IABS R142, R90 ;  /* 0x0000005a008e7213 */ /* 0x000fc40000000000 */
[----:B------:R-:W2:Y:S01]  /*20f0*/  I2F.RP R84, R85 ;  /* 0x0000005500547306 */ /* 0x000ea20000209400 */
[C---:B------:R-:W-:Y:S02]  /*2100*/  ISETP.GE.AND P1, PT, R90.reuse, RZ, PT ;  /* 0x000000ff5a00720c */ /* 0x040fe40003f26270 */
[----:B------:R-:W-:-:S04]  /*2110*/  ISETP.GE.AND P2, PT, R90, R25, PT ;  /* 0x000000195a00720c */ /* 0x000fc80003f46270 */
[----:B------:R-:W-:Y:S01]  /*2120*/  FSEL R94, R94, RZ, P2 ;  /* 0x000000ff5e5e7208 */ /* 0x000fe20001000000 */
        /* <DEDUP_REMOVED lines=27> */
[----:B------:R-:W-:-:S05]  /*22e0*/  @!P3 LEA.HI.X R83, R83, c[0x0][0x19c], R84, 0x2, P4 ;  /* 0x000067005353ba11 */ /* 0x000fca00020f1454 */
[----:B------:R0:W2:Y:S01]  /*22f0*/  @!P3 LDG.E R94, [R82.64] ;  /* 0x00000024525eb981 */ /* 0x0000a2000c1e1900 */
[----:B------:R-:W-:Y:S02]  /*2300*/  @!P1 IADD3 R85, P3, R88, R157, RZ ;  /* 0x0000009d58559210 */ /* 0x000fe40007f7e0ff */
[----:B------:R-:W-:Y:S02]  /*2310*/  FSEL R93, R93, RZ, P2 ;  /* 0x000000ff5d5d7208 */ /* 0x000fe40001000000 */
[----:B------:R-:W-:Y:S01]  /*2320*/  @!P1 LEA.HI.X.SX32 R86, R157, R92, 0x1, P3 ;  /* 0x0000005c9d569211 */ /* 0x000fe200018f0eff */
[----:B------:R-:W-:Y:S01]  /*2330*/  IMAD R157, R149, 0x7, R142 ;  /* 0x00000007959d7824 */ /* 0x000fe200078e028e */
[----:B------:R-:W-:-:S03]  /*2340*/  @!P1 LEA R84, P3, R85, c[0x0][0x198], 0x2 ;  /* 0x0000660055549a11 */ /* 0x000fc600078610ff */
[----:B------:R-:W-:Y:S01]  /*2350*/  IMAD.SHL.U32 R163, R157, 0x4, RZ ;  /* 0x000000049da37824 */ /* 0x000fe200078e00ff */
[----:B------:R-:W-:Y:S02]  /*2360*/  @!P1 LEA.HI.X R85, R85, c[0x0][0x19c], R86, 0x2, P3 ;  /* 0x0000670055559a11 */ /* 0x000fe400018f1456 */
[----:B------:R-:W-:-:S03]  /*2370*/  IADD3 R86, R87, c[0x0][0x1d4], RZ ;  /* 0x0000750057567a10 */ /* 0x000fc60007ffe0ff */
[----:B------:R1:W3:Y:S01]  /*2380*/  @!P1 LDG.E R93, [R84.64] ;  /* 0x00000024545d9981 */ /* 0x0002e2000c1e1900 */
[-C--:B------:R-:W-:Y:S01]  /*2390*/  ISETP.GE.OR P1, PT, R163, R89.reuse, P0 ;  /* 0x00000059a300720c */ /* 0x080fe20000726670 */
[----:B------:R-:W-:Y:S01]  /*23a0*/  IMAD.SHL.U32 R87, R86, 0x4, RZ ;  /* 0x0000000456577824 */ /* 0x000fe200078e00ff */
[----:B------:R-:W-:Y:S02]  /*23b0*/  IADD3 R158, R158, c[0x0][0x1d4], RZ ;  /* 0x000075009e9e7a10 */ /* 0x000fe40007ffe0ff */
[----:B------:R-:W-:Y:S02]  /*23c0*/  FSEL R96, R96, RZ, P2 ;  /* 0x000000ff60607208 */ /* 0x000fe40001000000 */
[----:B------:R-:W-:-:S07]  /*23d0*/  ISETP.GE.OR P3, PT, R87, R89, P0 ;  /* 0x000000595700720c */ /* 0x000fce0000766670 */
[----:B0-----:R-:W-:-:S04]  /*23e0*/  @!P1 IADD3 R83, P4, R88, R163, RZ ;  /* 0x000000a358539210 */ /* 0x001fc80007f9e0ff */
[----:B------:R-:W-:Y:S01]  /*23f0*/  @!P1 LEA.HI.X.SX32 R148, R163, R92, 0x1, P4 ;  /* 0x0000005ca3949211 */ /* 0x000fe200020f0eff */
[----:B------:R-:W-:Y:S01]  /*2400*/  IMAD.SHL.U32 R163, R158, 0x4, RZ ;  /* 0x000000049ea37824 */ /* 0x000fe200078e00ff */
[----:B------:R-:W-:-:S04]  /*2410*/  @!P1 LEA R82, P4, R83, c[0x0][0x198], 0x2 ;  /* 0x0000660053529a11 */ /* 0x000fc800078810ff */
[----:B------:R-:W-:Y:S02]  /*2420*/  @!P1 LEA.HI.X R83, R83, c[0x0][0x19c], R148, 0x2, P4 ;  /* 0x0000670053539a11 */ /* 0x000fe400020f1494 */
[----:B-1----:R-:W-:-:S03]  /*2430*/  @!P3 IADD3 R85, P4, R88, R87, RZ ;  /* 0x000000575855b210 */ /* 0x002fc60007f9e0ff */
[----:B------:R0:W4:Y:S01]  /*2440*/  @!P1 LDG.E R96, [R82.64] ;  /* 0x0000002452609981 */ /* 0x000122000c1e1900 */
[----:B------:R-:W-:Y:S02]  /*2450*/  @!P3 LEA.HI.X.SX32 R148, R87, R92, 0x1, P4 ;  /* 0x0000005c5794b211 */ /* 0x000fe400020f0eff */
[----:B------:R-:W-:-:S04]  /*2460*/  @!P3 LEA R84, P4, R85, c[0x0][0x198], 0x2 ;  /* 0x000066005554ba11 */ /* 0x000fc800078810ff */
[----:B------:R-:W-:Y:S02]  /*2470*/  @!P3 LEA.HI.X R85, R85, c[0x0][0x19c], R148, 0x2, P4 ;  /* 0x000067005555ba11 */ /* 0x000fe400020f1494 */
[----:B------:R-:W-:Y:S02]  /*2480*/  ISETP.GE.OR P4, PT, R163, R89, P0 ;  /* 0x00000059a300720c */ /* 0x000fe40000786670 */
[----:B------:R-:W-:Y:S02]  /*2490*/  IADD3 R157, R157, c[0x0][0x1d4], RZ ;  /* 0x000075009d9d7a10 */ /* 0x000fe40007ffe0ff */
[----:B------:R-:W-:Y:S01]  /*24a0*/  FSEL R95, R95, RZ, P2 ;  /* 0x000000ff5f5f7208 */ /* 0x000fe20001000000 */
[----:B------:R-:W-:-:S05]  /*24b0*/  IMAD R160, R149, 0xa, R142 ;  /* 0x0000000a95a07824 */ /* 0x000fca00078e028e */
[----:B------:R1:W2:Y:S03]  /*24c0*/  @!P3 LDG.E R95, [R84.64] ;  /* 0x00000024545fb981 */ /* 0x0002a6000c1e1900 */
[----:B------:R-:W-:-:S04]  /*24d0*/  @!P4 IADD3 R87, P1, R88, R163, RZ ;  /* 0x000000a35857c210 */ /* 0x000fc80007f3e0ff */
[----:B------:R-:W-:Y:S02]  /*24e0*/  @!P4 LEA.HI.X.SX32 R148, R163, R92, 0x1, P1 ;  /* 0x0000005ca394c211 */ /* 0x000fe400008f0eff */
[----:B------:R-:W-:-:S04]  /*24f0*/  @!P4 LEA R162, P1, R87, c[0x0][0x198], 0x2 ;  /* 0x0000660057a2ca11 */ /* 0x000fc800078210ff */
[----:B------:R-:W-:Y:S01]  /*2500*/  @!P4 LEA.HI.X R163, R87, c[0x0][0x19c], R148, 0x2, P1 ;  /* 0x0000670057a3ca11 */ /* 0x000fe200008f1494 */
[----:B------:R-:W-:-:S05]  /*2510*/  IMAD.SHL.U32 R87, R157, 0x4, RZ ;  /* 0x000000049d577824 */ /* 0x000fca00078e00ff */
[----:B------:R-:W-:Y:S01]  /*2520*/  ISETP.GE.OR P3, PT, R87, R89, P0 ;  /* 0x000000595700720c */ /* 0x000fe20000766670 */
[----:B------:R-:W-:Y:S01]  /*2530*/  IMAD.SHL.U32 R165, R160, 0x4, RZ ;  /* 0x00000004a0a57824 */ /* 0x000fe200078e00ff */
[----:B------:R-:W-:-:S04]  /*2540*/  FSEL R98, R98, RZ, P2 ;  /* 0x000000ff62627208 */ /* 0x000fc80001000000 */
[----:B------:R-:W-:Y:S02]  /*2550*/  ISETP.GE.OR P1, PT, R165, R89, P0 ;  /* 0x00000059a500720c */ /* 0x000fe40000726670 */
[----:B------:R1:W2:Y:S05]  /*2560*/  @!P4 LDG.E R98, [R162.64] ;  /* 0x00000024a262c981 */ /* 0x0002aa000c1e1900 */
[----:B0-----:R-:W-:-:S04]  /*2570*/  @!P3 IADD3 R82, P4, R88, R87, RZ ;  /* 0x000000575852b210 */ /* 0x001fc80007f9e0ff */
[----:B------:R-:W-:Y:S02]  /*2580*/  @!P3 LEA.HI.X.SX32 R83, R87, R92, 0x1, P4 ;  /* 0x0000005c5753b211 */ /* 0x000fe400020f0eff */
[----:B-1----:R-:W-:Y:S02]  /*2590*/  @!P3 LEA R84, P4, R82, c[0x0][0x198], 0x2 ;  /* 0x000066005254ba11 */ /* 0x002fe400078810ff */
        /* <DEDUP_REMOVED lines=8> */
[----:B------:R-:W-:-:S06]  /*2620*/  FSEL R97, R97, RZ, P2 ;  /* 0x000000ff61617208 */ /* 0x000fcc0001000000 */
[----:B------:R0:W2:Y:S05]  /*2630*/  @!P1 LDG.E R97, [R82.64] ;  /* 0x0000002452619981 */ /* 0x0000aa000c1e1900 */
[----:B------:R-:W-:Y:S02]  /*2640*/  @!P4 IADD3 R87, P1, R88, R163, RZ ;  /* 0x000000a35857c210 */ /* 0x000fe40007f3e0ff */
[----:B------:R-:W-:Y:S02]  /*2650*/  IADD3 R86, R86, c[0x0][0x1d4], RZ ;  /* 0x0000750056567a10 */ /* 0x000fe40007ffe0ff */
[----:B------:R-:W-:Y:S02]  /*2660*/  @!P4 LEA.HI.X.SX32 R148, R163, R92, 0x1, P1 ;  /* 0x0000005ca394c211 */ /* 0x000fe400008f0eff */
[----:B------:R-:W-:-:S04]  /*2670*/  @!P4 LEA R162, P1, R87, c[0x0][0x198], 0x2 ;  /* 0x0000660057a2ca11 */ /* 0x000fc800078210ff */
[----:B------:R-:W-:Y:S01]  /*2680*/  @!P4 LEA.HI.X R163, R87, c[0x0][0x19c], R148, 0x2, P1 ;  /* 0x0000670057a3ca11 */ /* 0x000fe200008f1494 */
[----:B------:R-:W-:Y:S01]  /*2690*/  IMAD.SHL.U32 R87, R86, 0x4, RZ ;  /* 0x0000000456577824 */ /* 0x000fe200078e00ff */
[----:B------:R-:W-:Y:S01]  /*26a0*/  FSEL R99, R99, RZ, P2 ;  /* 0x000000ff63637208 */ /* 0x000fe20001000000 */
[----:B------:R-:W-:-:S03]  /*26b0*/  IMAD R148, R149, 0xd, R142 ;  /* 0x0000000d95947824 */ /* 0x000fc600078e028e */
[----:B------:R-:W-:Y:S02]  /*26c0*/  ISETP.GE.OR P1, PT, R87, R89, P0 ;  /* 0x000000595700720c */ /* 0x000fe40000726670 */
[----:B------:R1:W2:Y:S01]  /*26d0*/  @!P3 LDG.E R99, [R84.64] ;  /* 0x000000245463b981 */ /* 0x0002a2000c1e1900 */
[----:B------:R-:W-:-:S06]  /*26e0*/  FSEL R101, R101, RZ, P2 ;  /* 0x000000ff65657208 */ /* 0x000fcc0001000000 */
[----:B------:R0:W2:Y:S01]  /*26f0*/  @!P4 LDG.E R101, [R162.64] ;  /* 0x00000024a265c981 */ /* 0x0000a2000c1e1900 */
[----:B-1----:R-:W-:-:S03]  /*2700*/  IMAD.SHL.U32 R85, R148, 0x4, RZ ;  /* 0x0000000494557824 */ /* 0x002fc600078e00ff */
[----:B0-----:R-:W-:Y:S02]  /*2710*/  @!P1 IADD3 R82, P4, R88, R87, RZ ;  /* 0x0000005758529210 */ /* 0x001fe40007f9e0ff */
        /* <DEDUP_REMOVED lines=11> */
[----:B------:R-:W-:Y:S02]  /*27d0*/  FSEL R103, R103, RZ, P2 ;  /* 0x000000ff67677208 */ /* 0x000fe40001000000 */
[----:B------:R-:W-:-:S04]  /*27e0*/  IADD3 R158, R158, c[0x0][0x1d4], RZ ;  /* 0x000075009e9e7a10 */ /* 0x000fc80007ffe0ff */
[----:B------:R0:W2:Y:S01]  /*27f0*/  @!P3 LDG.E R103, [R84.64] ;  /* 0x000000245467b981 */ /* 0x0000a2000c1e1900 */
[----:B------:R-:W-:-:S04]  /*2800*/  FSEL R102, R102, RZ, P2 ;  /* 0x000000ff66667208 */ /* 0x000fc80001000000 */
[----:B------:R-:W-:Y:S02]  /*2810*/  @!P4 IADD3 R83, P3, R88, R163, RZ ;  /* 0x000000a35853c210 */ /* 0x000fe40007f7e0ff */
[----:B------:R1:W2:Y:S02]  /*2820*/  @!P1 LDG.E R102, [R86.64] ;  /* 0x0000002456669981 */ /* 0x0002a4000c1e1900 */
[----:B------:R-:W-:Y:S01]  /*2830*/  @!P4 LEA.HI.X.SX32 R162, R163, R92, 0x1, P3 ;  /* 0x0000005ca3a2c211 */ /* 0x000fe200018f0eff */
[----:B------:R-:W-:Y:S01]  /*2840*/  IMAD.SHL.U32 R163, R158, 0x4, RZ ;  /* 0x000000049ea37824 */ /* 0x000fe200078e00ff */
[----:B------:R-:W-:-:S04]  /*2850*/  @!P4 LEA R82, P3, R83, c[0x0][0x198], 0x2 ;  /* 0x000066005352ca11 */ /* 0x000fc800078610ff */
[----:B------:R-:W-:Y:S01]  /*2860*/  @!P4 LEA.HI.X R83, R83, c[0x0][0x19c], R162, 0x2, P3 ;  /* 0x000067005353ca11 */ /* 0x000fe200018f14a2 */
[----:B------:R-:W-:Y:S01]  /*2870*/  IMAD R162, R149, 0x10, R142 ;  /* 0x0000001095a27824 */ /* 0x000fe200078e028e */
[----:B------:R-:W-:Y:S02]  /*2880*/  ISETP.GE.OR P1, PT, R163, R89, P0 ;  /* 0x00000059a300720c */ /* 0x000fe40000726670 */
[----:B------:R-:W-:Y:S01]  /*2890*/  FSEL R100, R100, RZ, P2 ;  /* 0x000000ff64647208 */ /* 0x000fe20001000000 */
[----:B------:R-:W-:-:S05]  /*28a0*/  IMAD.SHL.U32 R165, R162, 0x4, RZ ;  /* 0x00000004a2a57824 */ /* 0x000fca00078e00ff */
[----:B------:R-:W-:Y:S01]  /*28b0*/  ISETP.GE.OR P3, PT, R165, R89, P0 ;  /* 0x00000059a500720c */ /* 0x000fe20000766670 */
[----:B------:R1:W2:Y:S04]  /*28c0*/  @!P4 LDG.E R100, [R82.64] ;  /* 0x000000245264c981 */ /* 0x0002a8000c1e1900 */
[----:B0-----:R-:W-:-:S04]  /*28d0*/  @!P1 IADD3 R85, P4, R88, R163, RZ ;  /* 0x000000a358559210 */ /* 0x001fc80007f9e0ff */
[----:B------:R-:W-:Y:S02]  /*28e0*/  @!P1 LEA.HI.X.SX32 R158, R163, R92, 0x1, P4 ;  /* 0x0000005ca39e9211 */ /* 0x000fe400020f0eff */
[----:B------:R-:W-:-:S04]  /*28f0*/  @!P1 LEA R84, P4, R85, c[0x0][0x198], 0x2 ;  /* 0x0000660055549a11 */ /* 0x000fc800078810ff */
[----:B------:R-:W-:Y:S02]  /*2900*/  @!P1 LEA.HI.X R85, R85, c[0x0][0x19c], R158, 0x2, P4 ;  /* 0x0000670055559a11 */ /* 0x000fe400020f149e */
[----:B-1----:R-:W-:Y:S02]  /*2910*/  @!P3 IADD3 R82, P4, R88, R165, RZ ;  /* 0x000000a55852b210 */ /* 0x002fe40007f9e0ff */
[----:B------:R-:W-:Y:S02]  /*2920*/  IADD3 R158, R162, c[0x0][0x1d4], RZ ;  /* 0x00007500a29e7a10 */ /* 0x000fe40007ffe0ff */
[----:B------:R-:W-:Y:S02]  /*2930*/  @!P3 LEA.HI.X.SX32 R83, R165, R92, 0x1, P4 ;  /* 0x0000005ca553b211 */ /* 0x000fe400020f0eff */
[----:B------:R-:W-:Y:S01]  /*2940*/  @!P3 LEA R86, P4, R82, c[0x0][0x198], 0x2 ;  /* 0x000066005256ba11 */ /* 0x000fe200078810ff */
[----:B------:R-:W-:-:S03]  /*2950*/  IMAD.SHL.U32 R163, R158, 0x4, RZ ;  /* 0x000000049ea37824 */ /* 0x000fc600078e00ff */
[----:B------:R-:W-:Y:S02]  /*2960*/  @!P3 LEA.HI.X R87, R82, c[0x0][0x19c], R83, 0x2, P4 ;  /* 0x000067005257ba11 */ /* 0x000fe400020f1453 */
[----:B------:R-:W-:Y:S02]  /*2970*/  ISETP.GE.OR P4, PT, R163, R89, P0 ;  /* 0x00000059a300720c */ /* 0x000fe40000786670 */
[----:B------:R-:W-:Y:S02]  /*2980*/  FSEL R104, R104, RZ, P2 ;  /* 0x000000ff68687208 */ /* 0x000fe40001000000 */
[----:B------:R-:W-:Y:S02]  /*2990*/  IADD3 R157, R157, c[0x0][0x1d4], RZ ;  /* 0x000075009d9d7a10 */ /* 0x000fe40007ffe0ff */
[----:B------:R-:W-:Y:S02]  /*29a0*/  FSEL R107, R107, RZ, P2 ;  /* 0x000000ff6b6b7208 */ /* 0x000fe40001000000 */
[----:B------:R0:W2:Y:S01]  /*29b0*/  @!P3 LDG.E R104, [R86.64] ;  /* 0x000000245668b981 */ /* 0x0000a2000c1e1900 */
[----:B------:R-:W-:-:S03]  /*29c0*/  IMAD.SHL.U32 R157, R157, 0x4, RZ ;  /* 0x000000049d9d7824 */ /* 0x000fc600078e00ff */
[----:B------:R1:W2:Y:S01]  /*29d0*/  @!P1 LDG.E R107, [R84.64] ;  /* 0x00000024546b9981 */ /* 0x0002a2000c1e1900 */
[----:B------:R-:W-:Y:S02]  /*29e0*/  @!P4 IADD3 R83, P3, R88, R163, RZ ;  /* 0x000000a35853c210 */ /* 0x000fe40007f7e0ff */
[----:B------:R-:W-:Y:S02]  /*29f0*/  ISETP.GE.OR P1, PT, R157, R89, P0 ;  /* 0x000000599d00720c */ /* 0x000fe40000726670 */
[----:B------:R-:W-:Y:S01]  /*2a00*/  @!P4 LEA.HI.X.SX32 R162, R163, R92, 0x1, P3 ;  /* 0x0000005ca3a2c211 */ /* 0x000fe200018f0eff */
[----:B------:R-:W-:Y:S01]  /*2a10*/  IMAD R163, R149, 0x13, R142 ;  /* 0x0000001395a37824 */ /* 0x000fe200078e028e */
[----:B------:R-:W-:Y:S02]  /*2a20*/  @!P4 LEA R82, P3, R83, c[0x0][0x198], 0x2 ;  /* 0x000066005352ca11 */ /* 0x000fe400078610ff */
[----:B------:R-:W-:Y:S01]  /*2a30*/  FSEL R105, R105, RZ, P2 ;  /* 0x000000ff69697208 */ /* 0x000fe20001000000 */
[----:B------:R-:W-:Y:S01]  /*2a40*/  IMAD.SHL.U32 R165, R163, 0x4, RZ ;  /* 0x00000004a3a57824 */ /* 0x000fe200078e00ff */
[----:B------:R-:W-:-:S04]  /*2a50*/  @!P4 LEA.HI.X R83, R83, c[0x0][0x19c], R162, 0x2, P3 ;  /* 0x000067005353ca11 */ /* 0x000fc800018f14a2 */
[----:B------:R-:W-:Y:S01]  /*2a60*/  ISETP.GE.OR P3, PT, R165, R89, P0 ;  /* 0x00000059a500720c */ /* 0x000fe20000766670 */
[----:B------:R1:W2:Y:S01]  /*2a70*/  @!P4 LDG.E R105, [R82.64] ;  /* 0x000000245269c981 */ /* 0x0002a2000c1e1900 */
[----:B0-----:R-:W-:-:S04]  /*2a80*/  @!P1 IADD3 R87, P4, R88, R157, RZ ;  /* 0x0000009d58579210 */ /* 0x001fc80007f9e0ff */
[----:B------:R-:W-:Y:S02]  /*2a90*/  @!P1 LEA.HI.X.SX32 R162, R157, R92, 0x1, P4 ;  /* 0x0000005c9da29211 */ /* 0x000fe400020f0eff */
[----:B------:R-:W-:Y:S02]  /*2aa0*/  @!P1 LEA R86, P4, R87, c[0x0][0x198], 0x2 ;  /* 0x0000660057569a11 */ /* 0x000fe400078810ff */
[----:B------:R-:W-:Y:S02]  /*2ab0*/  IADD3 R157, R163, c[0x0][0x1d4], RZ ;  /* 0x00007500a39d7a10 */ /* 0x000fe40007ffe0ff */
[----:B------:R-:W-:Y:S02]  /*2ac0*/  @!P1 LEA.HI.X R87, R87, c[0x0][0x19c], R162, 0x2, P4 ;  /* 0x0000670057579a11 */ /* 0x000fe400020f14a2 */
[----:B-1----:R-:W-:Y:S01]  /*2ad0*/  @!P3 IADD3 R82, P4, R88, R165, RZ ;  /* 0x000000a55852b210 */ /* 0x002fe20007f9e0ff */
        /* <DEDUP_REMOVED lines=306> */
[----:B------:R-:W-:Y:S01]  /*3e00*/  @!P4 IADD3 R83, P3, R88, R163, RZ ;  /* 0x000000a35853c210 */ /* 0x000fe20007f7e0ff */
[----:B------:R-:W-:Y:S01]  /*3e10*/  IMAD.SHL.U32 R157, R157, 0x4, RZ ;  /* 0x000000049d9d7824 */ /* 0x000fe200078e00ff */
[----:B------:R1:W2:Y:S02]  /*3e20*/  @!P1 LDG.E R140, [R84.64] ;  /* 0x00000024548c9981 */ /* 0x0002a4000c1e1900 */
[----:B------:R-:W-:Y:S02]  /*3e30*/  @!P4 LEA.HI.X.SX32 R162, R163, R92, 0x1, P3 ;  /* 0x0000005ca3a2c211 */ /* 0x000fe400018f0eff */
[----:B------:R-:W-:Y:S02]  /*3e40*/  @!P4 LEA R82, P3, R83, c[0x0][0x198], 0x2 ;  /* 0x000066005352ca11 */ /* 0x000fe400078610ff */
[----:B------:R-:W-:Y:S02]  /*3e50*/  ISETP.GE.OR P1, PT, R157, R89, P0 ;  /* 0x000000599d00720c */ /* 0x000fe40000726670 */
[----:B------:R-:W-:Y:S01]  /*3e60*/  @!P4 LEA.HI.X R83, R83, c[0x0][0x19c], R162, 0x2, P3 ;  /* 0x000067005353ca11 */ /* 0x000fe200018f14a2 */
[----:B------:R-:W-:Y:S01]  /*3e70*/  IMAD R162, R149, 0x37, R142 ;  /* 0x0000003795a27824 */ /* 0x000fe200078e028e */
[----:B------:R-:W-:-:S03]  /*3e80*/  FSEL R143, R143, RZ, P2 ;  /* 0x000000ff8f8f7208 */ /* 0x000fc60001000000 */
[----:B------:R-:W-:-:S03]  /*3e90*/  IMAD.SHL.U32 R163, R162, 0x4, RZ ;  /* 0x00000004a2a37824 */ /* 0x000fc600078e00ff */
[----:B------:R1:W2:Y:S02]  /*3ea0*/  @!P4 LDG.E R143, [R82.64] ;  /* 0x00000024528fc981 */ /* 0x0002a4000c1e1900 */
[----:B------:R-:W-:Y:S02]  /*3eb0*/  ISETP.GE.OR P3, PT, R163, R89, P0 ;  /* 0x00000059a300720c */ /* 0x000fe40000766670 */
[----:B0-----:R-:W-:-:S04]  /*3ec0*/  @!P1 IADD3 R86, P4, R88, R157, RZ ;  /* 0x0000009d58569210 */ /* 0x001fc80007f9e0ff */
[----:B------:R-:W-:Y:S02]  /*3ed0*/  @!P1 LEA.HI.X.SX32 R87, R157, R92, 0x1, P4 ;  /* 0x0000005c9d579211 */ /* 0x000fe400020f0eff */
[----:B-1----:R-:W-:Y:S02]  /*3ee0*/  @!P1 LEA R82, P4, R86, c[0x0][0x198], 0x2 ;  /* 0x0000660056529a11 */ /* 0x002fe400078810ff */
[----:B------:R-:W-:Y:S02]  /*3ef0*/  IADD3 R157, R162, c[0x0][0x1d4], RZ ;  /* 0x00007500a29d7a10 */ /* 0x000fe40007ffe0ff */
[----:B------:R-:W-:Y:S02]  /*3f00*/  @!P1 LEA.HI.X R83, R86, c[0x0][0x19c], R87, 0x2, P4 ;  /* 0x0000670056539a11 */ /* 0x000fe400020f1457 */
[----:B------:R-:W-:-:S04]  /*3f10*/  @!P3 IADD3 R84, P4, R88, R163, RZ ;  /* 0x000000a35854b210 */ /* 0x000fc80007f9e0ff */
[----:B------:R-:W-:Y:S01]  /*3f20*/  @!P3 LEA.HI.X.SX32 R85, R163, R92, 0x1, P4 ;  /* 0x0000005ca355b211 */ /* 0x000fe200020f0eff */
[----:B------:R-:W-:Y:S01]  /*3f30*/  IMAD.SHL.U32 R163, R157, 0x4, RZ ;  /* 0x000000049da37824 */ /* 0x000fe200078e00ff */
[----:B------:R-:W-:-:S04]  /*3f40*/  @!P3 LEA R86, P4, R84, c[0x0][0x198], 0x2 ;  /* 0x000066005456ba11 */ /* 0x000fc800078810ff */
[----:B------:R-:W-:Y:S02]  /*3f50*/  @!P3 LEA.HI.X R87, R84, c[0x0][0x19c], R85, 0x2, P4 ;  /* 0x000067005457ba11 */ /* 0x000fe400020f1455 */
[----:B------:R-:W-:Y:S02]  /*3f60*/  ISETP.GE.OR P4, PT, R163, R89, P0 ;  /* 0x00000059a300720c */ /* 0x000fe40000786670 */
[----:B------:R-:W-:Y:S02]  /*3f70*/  FSEL R0, R0, RZ, P2 ;  /* 0x000000ff00007208 */ /* 0x000fe40001000000 */
[----:B------:R-:W-:-:S04]  /*3f80*/  IADD3 R160, R160, c[0x0][0x1d4], RZ ;  /* 0x00007500a0a07a10 */ /* 0x000fc80007ffe0ff */
[----:B------:R0:W3:Y:S01]  /*3f90*/  @!P3 LDG.E R0, [R86.64] ;  /* 0x000000245600b981 */ /* 0x0000e2000c1e1900 */
[----:B------:R-:W-:-:S04]  /*3fa0*/  FSEL R159, R159, RZ, P2 ;  /* 0x000000ff9f9f7208 */ /* 0x000fc80001000000 */
[----:B------:R-:W-:Y:S02]  /*3fb0*/  @!P4 IADD3 R85, P3, R88, R163, RZ ;  /* 0x000000a35855c210 */ /* 0x000fe40007f7e0ff */
[----:B------:R1:W3:Y:S02]  /*3fc0*/  @!P1 LDG.E R159, [R82.64] ;  /* 0x00000024529f9981 */ /* 0x0002e4000c1e1900 */
[----:B------:R-:W-:Y:S01]  /*3fd0*/  @!P4 LEA.HI.X.SX32 R162, R163, R92, 0x1, P3 ;  /* 0x0000005ca3a2c211 */ /* 0x000fe200018f0eff */
[----:B------:R-:W-:Y:S02]  /*3fe0*/  IMAD.SHL.U32 R163, R160, 0x4, RZ ;  /* 0x00000004a0a37824 */ /* 0x000fe400078e00ff */
[----:B------:R-:W-:-:S03]  /*3ff0*/  IMAD R160, R149, 0x3a, R142 ;  /* 0x0000003a95a07824 */ /* 0x000fc600078e028e */
[-C--:B------:R-:W-:Y:S02]  /*4000*/  ISETP.GE.OR P1, PT, R163, R89.reuse, P0 ;  /* 0x00000059a300720c */ /* 0x080fe40000726670 */
[----:B------:R-:W-:Y:S01]  /*4010*/  @!P4 LEA R84, P3, R85, c[0x0][0x198], 0x2 ;  /* 0x000066005554ca11 */ /* 0x000fe200078610ff */
[----:B------:R-:W-:Y:S01]  /*4020*/  IMAD.SHL.U32 R165, R160, 0x4, RZ ;  /* 0x00000004a0a57824 */ /* 0x000fe200078e00ff */
[----:B------:R-:W-:Y:S02]  /*4030*/  FSEL R161, R161, RZ, P2 ;  /* 0x000000ffa1a17208 */ /* 0x000fe40001000000 */
[----:B------:R-:W-:Y:S02]  /*4040*/  @!P4 LEA.HI.X R85, R85, c[0x0][0x19c], R162, 0x2, P3 ;  /* 0x000067005555ca11 */ /* 0x000fe400018f14a2 */
[----:B------:R-:W-:-:S03]  /*4050*/  ISETP.GE.OR P3, PT, R165, R89, P0 ;  /* 0x00000059a500720c */ /* 0x000fc60000766670 */
[----:B------:R1:W3:Y:S02]  /*4060*/  @!P4 LDG.E R161, [R84.64] ;  /* 0x0000002454a1c981 */ /* 0x0002e4000c1e1900 */
        /* <DEDUP_REMOVED lines=12> */
[----:B------:R0:W3:Y:S05]  /*4130*/  @!P3 LDG.E R144, [R82.64] ;  /* 0x000000245290b981 */ /* 0x0000ea000c1e1900 */
[----:B------:R-:W-:-:S04]  /*4140*/  @!P4 IADD3 R87, P3, R88, R163, RZ ;  /* 0x000000a35857c210 */ /* 0x000fc80007f7e0ff */
[----:B------:R-:W-:Y:S01]  /*4150*/  @!P4 LEA.HI.X.SX32 R162, R163, R92, 0x1, P3 ;  /* 0x0000005ca3a2c211 */ /* 0x000fe200018f0eff */
[----:B------:R-:W-:Y:S01]  /*4160*/  IMAD.SHL.U32 R163, R142, 0x4, RZ ;  /* 0x000000048ea37824 */ /* 0x000fe200078e00ff */
[----:B------:R-:W-:-:S04]  /*4170*/  @!P4 LEA R86, P3, R87, c[0x0][0x198], 0x2 ;  /* 0x000066005756ca11 */ /* 0x000fc800078610ff */
[----:B------:R-:W-:Y:S02]  /*4180*/  @!P4 LEA.HI.X R87, R87, c[0x0][0x19c], R162, 0x2, P3 ;  /* 0x000067005757ca11 */ /* 0x000fe400018f14a2 */
[----:B------:R-:W-:Y:S02]  /*4190*/  ISETP.GE.OR P3, PT, R163, R89, P0 ;  /* 0x00000059a300720c */ /* 0x000fe40000766670 */
[----:B------:R-:W-:-:S06]  /*41a0*/  FSEL R145, R145, RZ, P2 ;  /* 0x000000ff91917208 */ /* 0x000fcc0001000000 */
[----:B------:R1:W3:Y:S05]  /*41b0*/  @!P4 LDG.E R145, [R86.64] ;  /* 0x000000245691c981 */ /* 0x0002ea000c1e1900 */
[----:B------:R-:W-:-:S04]  /*41c0*/  @!P3 IADD3 R162, P4, R88, R163, RZ ;  /* 0x000000a358a2b210 */ /* 0x000fc80007f9e0ff */
[----:B------:R-:W-:Y:S02]  /*41d0*/  @!P3 LEA.HI.X.SX32 R163, R163, R92, 0x1, P4 ;  /* 0x0000005ca3a3b211 */ /* 0x000fe400020f0eff */
[C---:B0-----:R-:W-:Y:S02]  /*41e0*/  @!P3 LEA R82, P4, R162.reuse, c[0x0][0x198], 0x2 ;  /* 0x00006600a252ba11 */ /* 0x041fe400078810ff */
[----:B------:R-:W-:Y:S02]  /*41f0*/  FSEL R153, R153, RZ, P2 ;  /* 0x000000ff99997208 */ /* 0x000fe40001000000 */
[----:B------:R-:W-:-:S05]  /*4200*/  @!P3 LEA.HI.X R83, R162, c[0x0][0x19c], R163, 0x2, P4 ;  /* 0x00006700a253ba11 */ /* 0x000fca00020f14a3 */
[----:B------:R0:W3:Y:S01]  /*4210*/  @!P3 LDG.E R153, [R82.64] ;  /* 0x000000245299b981 */ /* 0x0000e2000c1e1900 */
[----:B------:R-:W-:-:S04]  /*4220*/  IMAD R142, R149, 0x3d, R142 ;  /* 0x0000003d958e7824 */ /* 0x000fc800078e028e */
[----:B------:R-:W-:-:S05]  /*4230*/  IMAD.SHL.U32 R149, R142, 0x4, RZ ;  /* 0x000000048e957824 */ /* 0x000fca00078e00ff */
[----:B------:R-:W-:Y:S02]  /*4240*/  ISETP.GE.OR P3, PT, R149, R89, P0 ;  /* 0x000000599500720c */ /* 0x000fe40000766670 */
[----:B------:R-:W-:-:S05]  /*4250*/  IADD3 R142, R142, c[0x0][0x1d4], RZ ;  /* 0x000075008e8e7a10 */ /* 0x000fca0007ffe0ff */
[----:B------:R-:W-:-:S06]  /*4260*/  IMAD.SHL.U32 R163, R142, 0x4, RZ ;  /* 0x000000048ea37824 */ /* 0x000fcc00078e00ff */
[----:B-1----:R-:W-:Y:S02]  /*4270*/  @!P3 IADD3 R87, P5, R88, R149, RZ ;  /* 0x000000955857b210 */ /* 0x002fe40007fbe0ff */
[----:B------:R-:W-:Y:S02]  /*4280*/  ISETP.GE.OR P4, PT, R163, R89, P0 ;  /* 0x00000059a300720c */ /* 0x000fe40000786670 */
[----:B------:R-:W-:Y:S02]  /*4290*/  @!P3 LEA.HI.X.SX32 R162, R149, R92, 0x1, P5 ;  /* 0x0000005c95a2b211 */ /* 0x000fe400028f0eff */
[----:B------:R-:W-:Y:S02]  /*42a0*/  @!P3 LEA R86, P5, R87, c[0x0][0x198], 0x2 ;  /* 0x000066005756ba11 */ /* 0x000fe400078a10ff */
[----:B------:R-:W-:Y:S02]  /*42b0*/  FSEL R147, R147, RZ, P2 ;  /* 0x000000ff93937208 */ /* 0x000fe40001000000 */
[----:B------:R-:W-:-:S02]  /*42c0*/  @!P3 LEA.HI.X R87, R87, c[0x0][0x19c], R162, 0x2, P5 ;  /* 0x000067005757ba11 */ /* 0x000fc400028f14a2 */
[----:B------:R-:W-:-:S03]  /*42d0*/  IADD3 R148, R148, c[0x0][0x1d4], RZ ;  /* 0x0000750094947a10 */ /* 0x000fc60007ffe0ff */
[----:B------:R1:W4:Y:S01]  /*42e0*/  @!P3 LDG.E R147, [R86.64] ;  /* 0x000000245693b981 */ /* 0x000322000c1e1900 */
[----:B0-----:R-:W-:Y:S01]  /*42f0*/  @!P4 IADD3 R83, P3, R88, R163, RZ ;  /* 0x000000a35853c210 */ /* 0x001fe20007f7e0ff */
[----:B------:R-:W-:-:S03]  /*4300*/  IMAD.SHL.U32 R149, R148, 0x4, RZ ;  /* 0x0000000494957824 */ /* 0x000fc600078e00ff */
[----:B------:R-:W-:Y:S02]  /*4310*/  @!P4 LEA.HI.X.SX32 R162, R163, R92, 0x1, P3 ;  /* 0x0000005ca3a2c211 */ /* 0x000fe400018f0eff */
[----:B------:R-:W-:-:S04]  /*4320*/  @!P4 LEA R82, P3, R83, c[0x0][0x198], 0x2 ;  /* 0x000066005352ca11 */ /* 0x000fc800078610ff */
[----:B------:R-:W-:Y:S02]  /*4330*/  @!P4 LEA.HI.X R83, R83, c[0x0][0x19c], R162, 0x2, P3 ;  /* 0x000067005353ca11 */ /* 0x000fe400018f14a2 */
[----:B------:R-:W-:Y:S02]  /*4340*/  ISETP.GE.OR P3, PT, R149, R89, P0 ;  /* 0x000000599500720c */ /* 0x000fe40000766670 */
[----:B------:R-:W-:Y:S02]  /*4350*/  FSEL R146, R146, RZ, P2 ;  /* 0x000000ff92927208 */ /* 0x000fe40001000000 */
[----:B------:R-:W-:-:S04]  /*4360*/  IADD3 R158, R158, c[0x0][0x1d4], RZ ;  /* 0x000075009e9e7a10 */ /* 0x000fc80007ffe0ff */
[----:B------:R0:W4:Y:S05]  /*4370*/  @!P1 LDG.E R146, [R84.64] ;  /* 0x0000002454929981 */ /* 0x00012a000c1e1900 */
[----:B-1----:R-:W-:Y:S01]  /*4380*/  @!P3 IADD3 R87, P1, R88, R149, RZ ;  /* 0x000000955857b210 */ /* 0x002fe20007f3e0ff */
[----:B------:R-:W-:-:S03]  /*4390*/  IMAD.SHL.U32 R163, R158, 0x4, RZ ;  /* 0x000000049ea37824 */ /* 0x000fc600078e00ff */
[----:B------:R-:W-:Y:S02]  /*43a0*/  @!P3 LEA.HI.X.SX32 R148, R149, R92, 0x1, P1 ;  /* 0x0000005c9594b211 */ /* 0x000fe400008f0eff */
[----:B------:R-:W-:-:S04]  /*43b0*/  @!P3 LEA R86, P1, R87, c[0x0][0x198], 0x2 ;  /* 0x000066005756ba11 */ /* 0x000fc800078210ff */
[----:B------:R-:W-:Y:S02]  /*43c0*/  @!P3 LEA.HI.X R87, R87, c[0x0][0x19c], R148, 0x2, P1 ;  /* 0x000067005757ba11 */ /* 0x000fe400008f1494 */
[----:B------:R-:W-:Y:S02]  /*43d0*/  ISETP.GE.OR P1, PT, R163, R89, P0 ;  /* 0x00000059a300720c */ /* 0x000fe40000726670 */
[----:B------:R-:W-:Y:S02]  /*43e0*/  IADD3 R157, R157, c[0x0][0x1d4], RZ ;  /* 0x000075009d9d7a10 */ /* 0x000fe40007ffe0ff */
[----:B------:R-:W-:Y:S02]  /*43f0*/  FSEL R152, R152, RZ, P2 ;  /* 0x000000ff98987208 */ /* 0x000fe40001000000 */
[----:B------:R-:W-:Y:S01]  /*4400*/  FSEL R151, R151, RZ, P2 ;  /* 0x000000ff97977208 */ /* 0x000fe20001000000 */
[----:B------:R-:W-:-:S03]  /*4410*/  IMAD.SHL.U32 R157, R157, 0x4, RZ ;  /* 0x000000049d9d7824 */ /* 0x000fc600078e00ff */
[----:B------:R1:W4:Y:S04]  /*4420*/  @!P4 LDG.E R152, [R82.64] ;  /* 0x000000245298c981 */ /* 0x000328000c1e1900 */
[----:B------:R0:W4:Y:S01]  /*4430*/  @!P3 LDG.E R151, [R86.64] ;  /* 0x000000245697b981 */ /* 0x000122000c1e1900 */
[----:B------:R-:W-:Y:S02]  /*4440*/  ISETP.GE.OR P3, PT, R157, R89, P0 ;  /* 0x000000599d00720c */ /* 0x000fe40000766670 */
[----:B-1----:R-:W-:-:S04]  /*4450*/  @!P1 IADD3 R82, P4, R88, R163, RZ ;  /* 0x000000a358529210 */ /* 0x002fc80007f9e0ff */
[----:B------:R-:W-:Y:S02]  /*4460*/  @!P1 LEA.HI.X.SX32 R83, R163, R92, 0x1, P4 ;  /* 0x0000005ca3539211 */ /* 0x000fe400020f0eff */
[----:B0-----:R-:W-:Y:S02]  /*4470*/  @!P1 LEA R84, P4, R82, c[0x0][0x198], 0x2 ;  /* 0x0000660052549a11 */ /* 0x001fe400078810ff */
[----:B------:R-:W-:Y:S02]  /*4480*/  FSEL R150, R150, RZ, P2 ;  /* 0x000000ff96967208 */ /* 0x000fe40001000000 */
[----:B------:R-:W-:-:S05]  /*4490*/  @!P1 LEA.HI.X R85, R82, c[0x0][0x19c], R83, 0x2, P4 ;  /* 0x0000670052559a11 */ /* 0x000fca00020f1453 */
[----:B------:R0:W4:Y:S01]  /*44a0*/  @!P1 LDG.E R150, [R84.64] ;  /* 0x0000002454969981 */ /* 0x000122000c1e1900 */
[----:B------:R-:W-:-:S04]  /*44b0*/  @!P3 IADD3 R83, P1, R88, R157, RZ ;  /* 0x0000009d5853b210 */ /* 0x000fc80007f3e0ff */
[----:B------:R-:W-:Y:S02]  /*44c0*/  @!P3 LEA.HI.X.SX32 R86, R157, R92, 0x1, P1 ;  /* 0x0000005c9d56b211 */ /* 0x000fe400008f0eff */
[----:B------:R-:W-:-:S04]  /*44d0*/  @!P3 LEA R82, P1, R83, c[0x0][0x198], 0x2 ;  /* 0x000066005352ba11 */ /* 0x000fc800078210ff */
[----:B------:R-:W-:Y:S02]  /*44e0*/  @!P3 LEA.HI.X R83, R83, c[0x0][0x19c], R86, 0x2, P1 ;  /* 0x000067005353ba11 */ /* 0x000fe400008f1456 */
[----:B------:R-:W-:Y:S02]  /*44f0*/  ISETP.NE.U32.AND P1, PT, RZ, c[0x0][0x200], PT ;  /* 0x00008000ff007a0c */ /* 0x000fe40003f25070 */
[----:B------:R-:W-:Y:S02]  /*4500*/  IADD3 R160, R160, c[0x0][0x1d4], RZ ;  /* 0x00007500a0a07a10 */ /* 0x000fe40007ffe0ff */
[----:B------:R-:W-:Y:S02]  /*4510*/  ISETP.NE.AND.EX P1, PT, RZ, c[0x0][0x204], PT, P1 ;  /* 0x00008100ff007a0c */ /* 0x000fe40003f25310 */
[----:B------:R-:W-:Y:S01]  /*4520*/  FSEL R155, R155, RZ, P2 ;  /* 0x000000ff9b9b7208 */ /* 0x000fe20001000000 */
[----:B------:R-:W-:-:S05]  /*4530*/  IMAD.SHL.U32 R87, R160, 0x4, RZ ;  /* 0x00000004a0577824 */ /* 0x000fca00078e00ff */
[----:B------:R1:W4:Y:S01]  /*4540*/  @!P3 LDG.E R155, [R82.64] ;  /* 0x00000024529bb981 */ /* 0x000322000c1e1900 */
[----:B------:R-:W-:-:S04]  /*4550*/  ISETP.GE.OR P3, PT, R87, R89, P0 ;  /* 0x000000595700720c */ /* 0x000fc80000766670 */
[----:B0-----:R-:W-:Y:S01]  /*4560*/  @P1 IMAD R85, R29, c[0x0][0x1d4], RZ ;  /* 0x000075001d551a24 */ /* 0x001fe200078e02ff */
[----:B------:R-:W-:-:S04]  /*4570*/  IADD3 R142, R142, c[0x0][0x1d4], RZ ;  /* 0x000075008e8e7a10 */ /* 0x000fc80007ffe0ff */
[--C-:B------:R-:W-:Y:S02]  /*4580*/  @P1 SHF.R.S32.HI R86, RZ, 0x1f, R85.reuse ;  /* 0x0000001fff561819 */ /* 0x100fe40000011455 */
[----:B------:R-:W-:Y:S02]  /*4590*/  @P1 IADD3 R84, P4, P5, R90, c[0x0][0x200], R85 ;  /* 0x000080005a541a10 */ /* 0x000fe40007d9e055 */
[----:B------:R-:W-:Y:S01]  /*45a0*/  @P1 SHF.R.S32.HI R85, RZ, 0x1f, R90 ;  /* 0x0000001fff551819 */ /* 0x000fe2000001145a */
[----:B------:R-:W-:-:S03]  /*45b0*/  IMAD.SHL.U32 R149, R142, 0x4, RZ ;  /* 0x000000048e957824 */ /* 0x000fc600078e00ff */
[----:B------:R-:W-:Y:S02]  /*45c0*/  @P1 IADD3.X R85, R85, c[0x0][0x204], R86, P4, P5 ;  /* 0x0000810055551a10 */ /* 0x000fe400027ea456 */
[----:B-1----:R-:W-:Y:S02]  /*45d0*/  @!P3 IADD3 R83, P4, R88, R87, RZ ;  /* 0x000000575853b210 */ /* 0x002fe40007f9e0ff */
[----:B------:R-:W-:Y:S01]  /*45e0*/  ISETP.GE.OR P0, PT, R149, R89, P0 ;  /* 0x000000599500720c */ /* 0x000fe20000706670 */
[----:B------:R-:W4:Y:S01]  /*45f0*/  @P1 LDG.E.U8 R84, [R84.64] ;  /* 0x0000002454541981 */ /* 0x000f22000c1e1100 */
[----:B------:R-:W-:Y:S02]  /*4600*/  @!P3 LEA.HI.X.SX32 R86, R87, R92, 0x1, P4 ;  /* 0x0000005c5756b211 */ /* 0x000fe400020f0eff */
[----:B------:R-:W-:Y:S02]  /*4610*/  @!P3 LEA R82, P4, R83, c[0x0][0x198], 0x2 ;  /* 0x000066005352ba11 */ /* 0x000fe400078810ff */
[----:B------:R-:W-:-:S02]  /*4620*/  FSEL R154, R154, RZ, P2 ;  /* 0x000000ff9a9a7208 */ /* 0x000fc40001000000 */
[----:B------:R-:W-:-:S05]  /*4630*/  @!P3 LEA.HI.X R83, R83, c[0x0][0x19c], R86, 0x2, P4 ;  /* 0x000067005353ba11 */ /* 0x000fca00020f1456 */
[----:B------:R-:W4:Y:S01]  /*4640*/  @!P3 LDG.E R154, [R82.64] ;  /* 0x00000024529ab981 */ /* 0x000f22000c1e1900 */
[----:B------:R-:W-:-:S04]  /*4650*/  @!P0 IADD3 R87, P3, R88, R149, RZ ;  /* 0x0000009558578210 */ /* 0x000fc80007f7e0ff */
[----:B------:R-:W-:Y:S02]  /*4660*/  @!P0 LEA.HI.X.SX32 R142, R149, R92, 0x1, P3 ;  /* 0x0000005c958e8211 */ /* 0x000fe400018f0eff */
[C---:B------:R-:W-:Y:S02]  /*4670*/  @!P0 LEA R86, P3, R87.reuse, c[0x0][0x198], 0x2 ;  /* 0x0000660057568a11 */ /* 0x040fe400078610ff */
[----:B------:R-:W-:Y:S02]  /*4680*/  FSEL R156, R156, RZ, P2 ;  /* 0x000000ff9c9c7208 */ /* 0x000fe40001000000 */
[----:B------:R-:W-:-:S05]  /*4690*/  @!P0 LEA.HI.X R87, R87, c[0x0][0x19c], R142, 0x2, P3 ;  /* 0x0000670057578a11 */ /* 0x000fca00018f148e */
[----:B------:R-:W4:Y:S01]  /*46a0*/  @!P0 LDG.E R156, [R86.64] ;  /* 0x00000024569c8981 */ /* 0x000f22000c1e1900 */
[----:B--2---:R-:W-:-:S04]  /*46b0*/  FMUL.FTZ R142, R9, R94 ;  /* 0x0000005e098e7220 */ /* 0x004fc80000410000 */
[----:B---3--:R-:W-:-:S04]  /*46c0*/  FFMA.FTZ R142, R8, R153, R142 ;  /* 0x00000099088e7223 */ /* 0x008fc8000001008e */
[----:B------:R-:W-:-:S04]  /*46d0*/  FFMA.FTZ R142, R10, R95, R142 ;  /* 0x0000005f0a8e7223 */ /* 0x000fc8000001008e */
[----:B------:R-:W-:-:S04]  /*46e0*/  FFMA.FTZ R142, R11, R102, R142 ;  /* 0x000000660b8e7223 */ /* 0x000fc8000001008e */
        /* <DEDUP_REMOVED lines=58> */
[----:B------:R-:W-:-:S03]  /*4a90*/  ISETP.NE.AND P0, PT, R84, RZ, P1 ;  /* 0x000000ff5400720c */ /* 0x000fc60000f05270 */
[----:B------:R-:W-:Y:S01]  /*4aa0*/  FFMA.FTZ R142, R81, R152, R142 ;  /* 0x00000098518e7223 */ /* 0x000fe2000001008e */
[----:B------:R-:W-:-:S03]  /*4ab0*/  LOP3.LUT P1, RZ, R23, 0x3, RZ, 0xc0, !PT ;  /* 0x0000000317ff7812 */ /* 0x000fc6000782c0ff */
[----:B------:R-:W-:Y:S01]  /*4ac0*/  FFMA.FTZ R149, R7, R156, R142 ;  /* 0x0000009c07957223 */ /* 0x000fe2000001008e */
[----:B------:R-:W-:Y:S07]  /*4ad0*/  BRA.DIV ~URZ, `(.L_x_4257) ;  /* 0x00002d227f007947 */ /* 0x000fee000b800000 */
[----:B------:R0:W1:Y:S02]  /*4ae0*/  SHFL.BFLY PT, R82, R149, 0x2, 0x1f ;  /* 0x0c401f0095527f89 */ /* 0x00006400000e0000 */
.L_x_4301:
[----:B01----:R-:W-:Y:S01]  /*4af0*/  FADD.FTZ R149, R149, R82 ;  /* 0x0000005295957221 */ /* 0x003fe20000010000 */
[----:B------:R-:W-:Y:S05]  /*4b00*/  BRA.DIV ~URZ, `(.L_x_4258) ;  /* 0x00002d727f007947 */ /* 0x000fea000b800000 */
[----:B------:R0:W1:Y:S02]  /*4b10*/  SHFL.BFLY PT, R82, R149, 0x1, 0x1f ;  /* 0x0c201f0095527f89 */ /* 0x00006400000e0000 */
.L_x_4302:
        /* <DEDUP_REMOVED lines=26> */
.L_x_4260:
[----:B------:R-:W-:Y:S05]  /*4cc0*/  BSYNC B1 ;  /* 0x0000000000017941 */ /* 0x000fea0003800000 */
.L_x_4259:
[----:B------:R-:W-:-:S04]  /*4cd0*/  IADD3 R90, R90, 0x10, RZ ;  /* 0x000000105a5a7810 */ /* 0x000fc80007ffe0ff */
[----:B------:R-:W-:-:S13]  /*4ce0*/  ISETP.GE.AND P0, PT, R90, R5, PT ;  /* 0x000000055a00720c */ /* 0x000fda0003f06270 */
[----:B01---5:R-:W-:Y:S01]  /*4cf0*/  @P0 CALL.REL.NOINC `(.L_x_4256) ;  /* 0x0000001000000944 */ /* 0x023fe20003c00000 */
[----:B------:R-:W-:Y:S05]  /*4d00*/  BRA `(.L_x_4261) ;  /* 0xffffd3b000007947 */ /* 0x000fea000383ffff */
.L_x_4256:
[----:B------:R-:W-:Y:S05]  /*4d10*/  BSYNC B0 ;  /* 0x0000000000007941 */ /* 0x000fea0003800000 */
.L_x_4255:
[----:B-----5:R-:W-:Y:S01]  /*4d20*/  SHF.R.S32.HI R2, RZ, 0x1f, R23 ;  /* 0x0000001fff027819 */ /* 0x020fe20000011417 */
[----:B------:R-:W-:Y:S05]  /*4d30*/  BRA.DIV ~URZ, `(.L_x_4262) ;  /* 0x00002bc27f007947 */ /* 0x000fea000b800000 */
[----:B------:R0:W3:Y:S02]  /*4d40*/  SHFL.BFLY PT, R5, R4, 0x10, 0x1f ;  /* 0x0e001f0004057f89 */ /* 0x0000e400000e0000 */
.L_x_4303:
[----:B---3--:R-:W-:Y:S01]  /*4d50*/  FMNMX.FTZ R7, R5, R4, !PT ;  /* 0x0000000405077209 */ /* 0x008fe20007810000 */
[----:B------:R-:W-:Y:S05]  /*4d60*/  BRA.DIV ~URZ, `(.L_x_4263) ;  /* 0x00002c127f007947 */ /* 0x000fea000b800000 */
[----:B------:R-:W3:Y:S02]  /*4d70*/  SHFL.BFLY PT, R0, R7, 0x8, 0x1f ;  /* 0x0d001f0007007f89 */ /* 0x000ee400000e0000 */
[----:B---3--:R-:W-:-:S05]  /*4d80*/  FMNMX.FTZ R0, R7, R0, !PT ;  /* 0x0000000007007209 */ /* 0x008fca0007810000 */
[----:B------:R3:W4:Y:S02]  /*4d90*/  SHFL.BFLY PT, R5, R0, 0x4, 0x1f ;  /* 0x0c801f0000057f89 */ /* 0x00072400000e0000 */
.L_x_4304:
        /* <DEDUP_REMOVED lines=24> */
.L_x_4269:
        /* <DEDUP_REMOVED lines=13> */
.L_x_4267:
[----:B------:R-:W4:Y:S02]  /*4ff0*/  LDS R4, [R8] ;  /* 0x0000000008047984 */ /* 0x000f240000000800 */
[----:B---34-:R-:W-:-:S04]  /*5000*/  FADD.FTZ R4, -R11, R4 ;  /* 0x000000040b047221 */ /* 0x018fc80000010100 */
[----:B------:R-:W-:-:S04]  /*5010*/  FMUL.FTZ R4, R4, 1.4426950216293334961 ;  /* 0x3fb8aa3b04047820 */ /* 0x000fc80000410000 */
[----:B------:R3:W4:Y:S03]  /*5020*/  MUFU.EX2 R9, R4 ;  /* 0x0000000400097308 */ /* 0x0007260000000800 */
.L_x_4268:
[----:B------:R-:W-:Y:S05]  /*5030*/  BSYNC B1 ;  /* 0x0000000000017941 */ /* 0x000fea0003800000 */
.L_x_4266:
[----:B----4-:R4:W-:Y:S01]  /*5040*/  STS [R8], R9 ;  /* 0x0000000908007388 */ /* 0x0109e20000000800 */
[----:B------:R-:W-:Y:S01]  /*5050*/  IADD3 R0, R0, 0x40, RZ ;  /* 0x0000004000007810 */ /* 0x000fe20007ffe0ff */
[----:B------:R-:W-:-:S03]  /*5060*/  FADD.FTZ R2, R9, R2 ;  /* 0x0000000209027221 */ /* 0x000fc60000010000 */
[----:B------:R-:W-:-:S13]  /*5070*/  ISETP.GT.AND P2, PT, R0, R25, PT ;  /* 0x000000190000720c */ /* 0x000fda0003f44270 */
[----:B----4-:R-:W-:Y:S05]  /*5080*/  @!P2 BRA `(.L_x_4269) ;  /* 0xfffffe900000a947 */ /* 0x010fea000383ffff */
.L_x_4265:
[----:B------:R-:W-:Y:S05]  /*5090*/  BSYNC B0 ;  /* 0x0000000000007941 */ /* 0x000fea0003800000 */
.L_x_4264:
        /* <DEDUP_REMOVED lines=36> */
.L_x_4272:
        /* <DEDUP_REMOVED lines=13> */
.L_x_4271:
[----:B------:R-:W-:Y:S05]  /*53b0*/  BSYNC B0 ;  /* 0x0000000000007941 */ /* 0x000fea0003800000 */
.L_x_4270:
        /* <DEDUP_REMOVED lines=44> */
[----:B------:R-:W-:Y:S02]  /*5680*/  IMAD R7, R20, 0xa0, RZ ;  /* 0x000000a014077824 */ /* 0x000fe400078e02ff */
[----:B------:R-:W-:Y:S02]  /*5690*/  IMAD.MOV.U32 R6, RZ, RZ, R5 ;  /* 0x000000ffff067224 */ /* 0x000fe400078e0005 */
[----:B------:R-:W-:Y:S01]  /*56a0*/  IMAD.MOV.U32 R94, RZ, RZ, R20 ;  /* 0x000000ffff5e7224 */ /* 0x000fe200078e0014 */
[----:B------:R-:W-:-:S04]  /*56b0*/  IADD3 R8, P0, R24, R7, RZ ;  /* 0x0000000718087210 */ /* 0x000fc80007f1e0ff */
[----:B-1----:R-:W-:Y:S02]  /*56c0*/  LEA.HI.X.SX32 R33, R7, R26, 0x1, P0 ;  /* 0x0000001a07217211 */ /* 0x002fe400000f0eff */
[C---:B------:R-:W-:Y:S02]  /*56d0*/  LEA R4, P0, R8.reuse, c[0x0][0x1a0], 0x2 ;  /* 0x0000680008047a11 */ /* 0x040fe400078010ff */
[----:B------:R-:W-:Y:S02]  /*56e0*/  LEA R7, R29, 0x410, 0x2 ;  /* 0x000004101d077811 */ /* 0x000fe400078e10ff */
[----:B------:R-:W-:Y:S01]  /*56f0*/  LEA.HI.X R5, R8, c[0x0][0x1a4], R33, 0x2, P0 ;  /* 0x0000690008057a11 */ /* 0x000fe200000f1421 */
[----:B------:R-:W-:-:S04]  /*5700*/  IMAD.MOV.U32 R8, RZ, RZ, RZ ;  /* 0x000000ffff087224 */ /* 0x000fc800078e00ff */
.L_x_4279:
[----:B------:R0:W3:Y:S01]  /*5710*/  LDG.E.128 R32, [R4.64] ;  /* 0x0000002404207981 */ /* 0x0000e2000c1e1d00 */
[----:B------:R-:W-:Y:S02]  /*5720*/  IADD3 R6, R6, -0x1, RZ ;  /* 0xffffffff06067810 */ /* 0x000fe40007ffe0ff */
[----:B------:R-:W-:Y:S01]  /*5730*/  IADD3 R94, R94, 0x1, RZ ;  /* 0x000000015e5e7810 */ /* 0x000fe20007ffe0ff */
[----:B------:R1:W3:Y:S01]  /*5740*/  LDS R28, [R7] ;  /* 0x00000000071c7984 */ /* 0x0002e20000000800 */
[----:B------:R-:W-:-:S02]  /*5750*/  ISETP.NE.AND P0, PT, R6, RZ, PT ;  /* 0x000000ff0600720c */ /* 0x000fc40003f05270 */
[----:B0-----:R-:W-:Y:S02]  /*5760*/  IADD3 R4, P2, R4, 0x280, RZ ;  /* 0x0000028004047810 */ /* 0x001fe40007f5e0ff */
[----:B-1----:R-:W-:-:S03]  /*5770*/  IADD3 R7, R7, 0x4, RZ ;  /* 0x0000000407077810 */ /* 0x002fc60007ffe0ff */
[----:B------:R-:W-:Y:S02]  /*5780*/  IMAD.X R5, RZ, RZ, R5, P2 ;  /* 0x000000ffff057224 */ /* 0x000fe400010e0605 */
[-C--:B---3--:R-:W-:Y:S02]  /*5790*/  FFMA.FTZ R8, R32, R28.reuse, R8 ;  /* 0x0000001c20087223 */ /* 0x088fe40000010008 */
[-C--:B------:R-:W-:Y:S02]  /*57a0*/  FFMA.FTZ R9, R33, R28.reuse, R9 ;  /* 0x0000001c21097223 */ /* 0x080fe40000010009 */
[-C--:B------:R-:W-:Y:S02]  /*57b0*/  FFMA.FTZ R10, R34, R28.reuse, R10 ;  /* 0x0000001c220a7223 */ /* 0x080fe4000001000a */
[----:B------:R-:W-:Y:S01]  /*57c0*/  FFMA.FTZ R11, R35, R28, R11 ;  /* 0x0000001c230b7223 */ /* 0x000fe2000001000b */
[----:B------:R-:W-:Y:S05]  /*57d0*/  @P0 BRA `(.L_x_4279) ;  /* 0xffffff3000000947 */ /* 0x000fea000383ffff */
.L_x_4278:
[----:B------:R-:W-:Y:S05]  /*57e0*/  BSYNC B2 ;  /* 0x0000000000027941 */ /* 0x000fea0003800000 */
.L_x_4277:
[----:B------:R-:W-:Y:S05]  /*57f0*/  @!P1 BRA `(.L_x_4276) ;  /* 0x00000cd000009947 */ /* 0x000fea0003800000 */
[----:B------:R-:W-:Y:S01]  /*5800*/  IMAD.IADD R6, R95, 0x1, -R94 ;  /* 0x000000015f067824 */ /* 0x000fe200078e0a5e */
[C---:B------:R-:W-:Y:S01]  /*5810*/  LEA R7, R94.reuse, 0x8, 0x2 ;  /* 0x000000085e077811 */ /* 0x040fe200078e10ff */
[----:B------:R-:W-:Y:S01]  /*5820*/  IMAD R5, R94, 0xa0, RZ ;  /* 0x000000a05e057824 */ /* 0x000fe200078e02ff */
[----:B------:R-:W-:Y:S02]  /*5830*/  BSSY B2, `(.L_x_4280) ;  /* 0x0000073000027945 */ /* 0x000fe40003800000 */
[----:B------:R-:W-:Y:S01]  /*5840*/  ISETP.GT.AND P1, PT, R6, 0xc, PT ;  /* 0x0000000c0600780c */ /* 0x000fe20003f24270 */
[----:B------:R-:W-:Y:S01]  /*5850*/  IMAD R7, R16, -0x4, R7 ;  /* 0xfffffffc10077824 */ /* 0x000fe200078e0207 */
[----:B------:R-:W-:-:S04]  /*5860*/  IADD3 R4, P0, R24, R5, RZ ;  /* 0x0000000518047210 */ /* 0x000fc80007f1e0ff */
        /* <DEDUP_REMOVED lines=8> */
.L_x_4282:
        /* <DEDUP_REMOVED lines=14> */
[----:B-1----:R0:W2:Y:S04]  /*59d0*/  LDG.E.128 R32, [R92.64+0x2300] ;  /* 0x002300245c207981 */ /* 0x0020a8000c1e1d00 */
[----:B------:R0:W2:Y:S01]  /*59e0*/  LDG.E.128 R4, [R92.64+0x2580] ;  /* 0x002580245c047981 */ /* 0x0000a2000c1e1d00 */
[----:B------:R-:W-:-:S02]  /*59f0*/  IADD3 R96, P1, R92, 0x2800, RZ ;  /* 0x000028005c607810 */ /* 0x000fc40007f3e0ff */
[----:B------:R-:W-:Y:S01]  /*5a00*/  IADD3 R94, R94, 0x10, RZ ;  /* 0x000000105e5e7810 */ /* 0x000fe20007ffe0ff */
[----:B------:R-:W3:Y:S04]  /*5a10*/  LDS R98, [R28+-0x8] ;  /* 0xfffff8001c627984 */ /* 0x000ee80000000800 */
[----:B------:R-:W4:Y:S01]  /*5a20*/  LDS R100, [R28+-0x4] ;  /* 0xfffffc001c647984 */ /* 0x000f220000000800 */
[----:B0-----:R-:W-:Y:S01]  /*5a30*/  IMAD.X R93, RZ, RZ, R93, P1 ;  /* 0x000000ffff5d7224 */ /* 0x001fe200008e065d */
[----:B------:R-:W-:Y:S02]  /*5a40*/  ISETP.GE.AND P1, PT, R94, R97, PT ;  /* 0x000000615e00720c */ /* 0x000fe40003f26270 */
[----:B------:R-:W2:Y:S04]  /*5a50*/  LDS R101, [R28] ;  /* 0x000000001c657984 */ /* 0x000ea80000000800 */
[----:B------:R-:W0:Y:S04]  /*5a60*/  LDS R102, [R28+0x4] ;  /* 0x000004001c667984 */ /* 0x000e280000000800 */
[----:B------:R-:W1:Y:S04]  /*5a70*/  LDS R103, [R28+0x8] ;  /* 0x000008001c677984 */ /* 0x000e680000000800 */
[----:B------:R-:W0:Y:S04]  /*5a80*/  LDS R104, [R28+0xc] ;  /* 0x00000c001c687984 */ /* 0x000e280000000800 */
[----:B------:R-:W0:Y:S04]  /*5a90*/  LDS R105, [R28+0x10] ;  /* 0x000010001c697984 */ /* 0x000e280000000800 */
[----:B------:R-:W0:Y:S04]  /*5aa0*/  LDS R106, [R28+0x14] ;  /* 0x000014001c6a7984 */ /* 0x000e280000000800 */
[----:B------:R-:W0:Y:S01]  /*5ab0*/  LDS R92, [R28+0x18] ;  /* 0x000018001c5c7984 */ /* 0x000e220000000800 */
[----:B---3--:R-:W-:-:S02]  /*5ac0*/  FFMA.FTZ R99, R88, R98, R8 ;  /* 0x0000006258637223 */ /* 0x008fc40000010008 */
[-C--:B------:R-:W-:Y:S02]  /*5ad0*/  FFMA.FTZ R8, R89, R98.reuse, R9 ;  /* 0x0000006259087223 */ /* 0x080fe40000010009 */
[-C--:B------:R-:W-:Y:S02]  /*5ae0*/  FFMA.FTZ R9, R90, R98.reuse, R10 ;  /* 0x000000625a097223 */ /* 0x080fe4000001000a */
[----:B------:R-:W3:Y:S01]  /*5af0*/  LDS R10, [R28+0x1c] ;  /* 0x00001c001c0a7984 */ /* 0x000ee20000000800 */
[----:B------:R-:W-:Y:S02]  /*5b00*/  FFMA.FTZ R98, R91, R98, R11 ;  /* 0x000000625b627223 */ /* 0x000fe4000001000b */
[-C--:B----4-:R-:W-:Y:S01]  /*5b10*/  FFMA.FTZ R99, R84, R100.reuse, R99 ;  /* 0x0000006454637223 */ /* 0x090fe20000010063 */
[----:B------:R-:W4:Y:S01]  /*5b20*/  LDS R11, [R28+0x20] ;  /* 0x000020001c0b7984 */ /* 0x000f220000000800 */
[----:B------:R-:W-:Y:S02]  /*5b30*/  FFMA.FTZ R8, R85, R100, R8 ;  /* 0x0000006455087223 */ /* 0x000fe40000010008 */
[----:B--2---:R-:W-:-:S02]  /*5b40*/  FFMA.FTZ R99, R80, R101, R99 ;  /* 0x0000006550637223 */ /* 0x004fc40000010063 */
[----:B------:R-:W2:Y:S01]  /*5b50*/  LDS R80, [R28+0x24] ;  /* 0x000024001c507984 */ /* 0x000ea20000000800 */
[-C--:B------:R-:W-:Y:S02]  /*5b60*/  FFMA.FTZ R9, R86, R100.reuse, R9 ;  /* 0x0000006456097223 */ /* 0x080fe40000010009 */
[----:B------:R-:W-:Y:S02]  /*5b70*/  FFMA.FTZ R98, R87, R100, R98 ;  /* 0x0000006457627223 */ /* 0x000fe40000010062 */
[-C--:B------:R-:W-:Y:S02]  /*5b80*/  FFMA.FTZ R8, R81, R101.reuse, R8 ;  /* 0x0000006551087223 */ /* 0x080fe40000010008 */
[----:B------:R-:W2:Y:S01]  /*5b90*/  LDS R81, [R28+0x28] ;  /* 0x000028001c517984 */ /* 0x000ea20000000800 */
[-C--:B------:R-:W-:Y:S02]  /*5ba0*/  FFMA.FTZ R9, R82, R101.reuse, R9 ;  /* 0x0000006552097223 */ /* 0x080fe40000010009 */
[----:B------:R-:W-:-:S02]  /*5bb0*/  FFMA.FTZ R98, R83, R101, R98 ;  /* 0x0000006553627223 */ /* 0x000fc40000010062 */
[-C--:B0-----:R-:W-:Y:S02]  /*5bc0*/  FFMA.FTZ R99, R76, R102.reuse, R99 ;  /* 0x000000664c637223 */ /* 0x081fe40000010063 */
[-C--:B------:R-:W-:Y:S01]  /*5bd0*/  FFMA.FTZ R8, R77, R102.reuse, R8 ;  /* 0x000000664d087223 */ /* 0x080fe20000010008 */
[----:B------:R-:W0:Y:S01]  /*5be0*/  LDS R76, [R28+0x2c] ;  /* 0x00002c001c4c7984 */ /* 0x000e220000000800 */
[-C--:B------:R-:W-:Y:S02]  /*5bf0*/  FFMA.FTZ R9, R78, R102.reuse, R9 ;  /* 0x000000664e097223 */ /* 0x080fe40000010009 */
[----:B------:R-:W-:Y:S02]  /*5c00*/  FFMA.FTZ R98, R79, R102, R98 ;  /* 0x000000664f627223 */ /* 0x000fe40000010062 */
[-C--:B-1----:R-:W-:Y:S02]  /*5c10*/  FFMA.FTZ R99, R72, R103.reuse, R99 ;  /* 0x0000006748637223 */ /* 0x082fe40000010063 */
[-C--:B------:R-:W-:Y:S01]  /*5c20*/  FFMA.FTZ R8, R73, R103.reuse, R8 ;  /* 0x0000006749087223 */ /* 0x080fe20000010008 */
[----:B------:R-:W1:Y:S01]  /*5c30*/  LDS R72, [R28+0x30] ;  /* 0x000030001c487984 */ /* 0x000e620000000800 */
[----:B------:R-:W-:-:S02]  /*5c40*/  FFMA.FTZ R9, R74, R103, R9 ;  /* 0x000000674a097223 */ /* 0x000fc40000010009 */
[----:B------:R-:W-:Y:S02]  /*5c50*/  FFMA.FTZ R98, R75, R103, R98 ;  /* 0x000000674b627223 */ /* 0x000fe40000010062 */
[-C--:B------:R-:W-:Y:S02]  /*5c60*/  FFMA.FTZ R99, R68, R104.reuse, R99 ;  /* 0x0000006844637223 */ /* 0x080fe40000010063 */
[-C--:B------:R-:W-:Y:S01]  /*5c70*/  FFMA.FTZ R8, R69, R104.reuse, R8 ;  /* 0x0000006845087223 */ /* 0x080fe20000010008 */
[----:B------:R3:W0:Y:S01]  /*5c80*/  LDS R68, [R28+0x34] ;  /* 0x000034001c447984 */ /* 0x0006220000000800 */
[-C--:B------:R-:W-:Y:S02]  /*5c90*/  FFMA.FTZ R9, R70, R104.reuse, R9 ;  /* 0x0000006846097223 */ /* 0x080fe40000010009 */
[----:B------:R-:W-:Y:S02]  /*5ca0*/  FFMA.FTZ R98, R71, R104, R98 ;  /* 0x0000006847627223 */ /* 0x000fe40000010062 */
[----:B------:R-:W-:-:S02]  /*5cb0*/  FFMA.FTZ R8, R65, R105, R8 ;  /* 0x0000006941087223 */ /* 0x000fc40000010008 */
[-C--:B------:R-:W-:Y:S01]  /*5cc0*/  FFMA.FTZ R9, R66, R105.reuse, R9 ;  /* 0x0000006942097223 */ /* 0x080fe20000010009 */
[----:B---3--:R-:W-:Y:S01]  /*5cd0*/  IADD3 R28, R28, 0x40, RZ ;  /* 0x000000401c1c7810 */ /* 0x008fe20007ffe0ff */
        /* <DEDUP_REMOVED lines=30> */
[-C--:B-1----:R-:W-:Y:S02]  /*5ec0*/  FFMA.FTZ R10, R33, R72.reuse, R8 ;  /* 0x00000048210a7223 */ /* 0x082fe40000010008 */
        /* <DEDUP_REMOVED lines=9> */
.L_x_4281:
[----:B------:R-:W-:Y:S05]  /*5f60*/  BSYNC B2 ;  /* 0x0000000000027941 */ /* 0x000fea0003800000 */
.L_x_4280:
        /* <DEDUP_REMOVED lines=10> */
[----:B-1----:R0:W2:Y:S04]  /*6010*/  LDG.E.128 R32, [R92.64+0xf00] ;  /* 0x000f00245c207981 */ /* 0x0020a8000c1e1d00 */
[----:B------:R0:W2:Y:S01]  /*6020*/  LDG.E.128 R4, [R92.64+0x1180] ;  /* 0x001180245c047981 */ /* 0x0000a2000c1e1d00 */
[----:B------:R-:W-:-:S02]  /*6030*/  IADD3 R69, P0, R92, 0x1400, RZ ;  /* 0x000014005c457810 */ /* 0x000fc40007f1e0ff */
[----:B------:R-:W-:Y:S01]  /*6040*/  IADD3 R94, R94, 0x8, RZ ;  /* 0x000000085e5e7810 */ /* 0x000fe20007ffe0ff */
[----:B------:R-:W3:Y:S02]  /*6050*/  LDS R60, [R28+-0x8] ;  /* 0xfffff8001c3c7984 */ /* 0x000ee40000000800 */
[----:B------:R-:W-:Y:S01]  /*6060*/  IMAD.X R70, RZ, RZ, R93, P0 ;  /* 0x000000ffff467224 */ /* 0x000fe200000e065d */
[----:B------:R-:W-:Y:S01]  /*6070*/  PLOP3.LUT P0, PT, PT, PT, PT, 0x8, 0x0 ;  /* 0x000000000000781c */ /* 0x000fe20003f0e170 */
[----:B------:R-:W4:Y:S01]  /*6080*/  LDS R62, [R28+-0x4] ;  /* 0xfffffc001c3e7984 */ /* 0x000f220000000800 */
[----:B0-----:R-:W-:-:S03]  /*6090*/  IMAD.MOV.U32 R92, RZ, RZ, R69 ;  /* 0x000000ffff5c7224 */ /* 0x001fc600078e0045 */
[----:B------:R-:W2:Y:S01]  /*60a0*/  LDS R63, [R28] ;  /* 0x000000001c3f7984 */ /* 0x000ea20000000800 */
[----:B------:R-:W-:-:S03]  /*60b0*/  IMAD.MOV.U32 R93, RZ, RZ, R70 ;  /* 0x000000ffff5d7224 */ /* 0x000fc600078e0046 */
        /* <DEDUP_REMOVED lines=38> */
.L_x_4284:
[----:B------:R-:W-:Y:S05]  /*6320*/  BSYNC B2 ;  /* 0x0000000000027941 */ /* 0x000fea0003800000 */
.L_x_4283:
[----:B------:R-:W-:-:S13]  /*6330*/  ISETP.LT.OR P0, PT, R94, R95, P0 ;  /* 0x0000005f5e00720c */ /* 0x000fda0000701670 */
[----:B------:R-:W-:Y:S05]  /*6340*/  @!P0 BRA `(.L_x_4276) ;  /* 0x0000018000008947 */ /* 0x000fea0003800000 */
[----:B------:R-:W3:Y:S04]  /*6350*/  LDG.E.128 R4, [R92.64] ;  /* 0x000000245c047981 */ /* 0x000ee8000c1e1d00 */
[----:B--2---:R-:W2:Y:S04]  /*6360*/  LDG.E.128 R36, [R92.64+0x280] ;  /* 0x000280245c247981 */ /* 0x004ea8000c1e1d00 */
[----:B------:R-:W4:Y:S04]  /*6370*/  LDG.E.128 R40, [R92.64+0x500] ;  /* 0x000500245c287981 */ /* 0x000f28000c1e1d00 */
[----:B------:R-:W4:Y:S04]  /*6380*/  LDG.E.128 R44, [R92.64+0x780] ;  /* 0x000780245c2c7981 */ /* 0x000f28000c1e1d00 */
[----:B-1----:R-:W3:Y:S04]  /*6390*/  LDS R32, [R28+-0x8] ;  /* 0xfffff8001c207984 */ /* 0x002ee80000000800 */
[----:B------:R-:W2:Y:S04]  /*63a0*/  LDS R33, [R28+-0x4] ;  /* 0xfffffc001c217984 */ /* 0x000ea80000000800 */
[----:B------:R-:W4:Y:S04]  /*63b0*/  LDS R34, [R28] ;  /* 0x000000001c227984 */ /* 0x000f280000000800 */
[----:B------:R-:W0:Y:S01]  /*63c0*/  LDS R35, [R28+0x4] ;  /* 0x000004001c237984 */ /* 0x000e220000000800 */
[----:B---3--:R-:W-:-:S02]  /*63d0*/  FFMA.FTZ R4, R4, R32, R8 ;  /* 0x0000002004047223 */ /* 0x008fc40000010008 */
[-C--:B------:R-:W-:Y:S02]  /*63e0*/  FFMA.FTZ R5, R5, R32.reuse, R9 ;  /* 0x0000002005057223 */ /* 0x080fe40000010009 */
[-C--:B------:R-:W-:Y:S02]  /*63f0*/  FFMA.FTZ R6, R6, R32.reuse, R10 ;  /* 0x0000002006067223 */ /* 0x080fe4000001000a */
[----:B------:R-:W-:Y:S02]  /*6400*/  FFMA.FTZ R7, R7, R32, R11 ;  /* 0x0000002007077223 */ /* 0x000fe4000001000b */
[-C--:B--2---:R-:W-:Y:S02]  /*6410*/  FFMA.FTZ R4, R36, R33.reuse, R4 ;  /* 0x0000002124047223 */ /* 0x084fe40000010004 */
[-C--:B------:R-:W-:Y:S02]  /*6420*/  FFMA.FTZ R5, R37, R33.reuse, R5 ;  /* 0x0000002125057223 */ /* 0x080fe40000010005 */
[----:B------:R-:W-:-:S02]  /*6430*/  FFMA.FTZ R6, R38, R33, R6 ;  /* 0x0000002126067223 */ /* 0x000fc40000010006 */
[----:B------:R-:W-:Y:S02]  /*6440*/  FFMA.FTZ R7, R39, R33, R7 ;  /* 0x0000002127077223 */ /* 0x000fe40000010007 */
[-C--:B----4-:R-:W-:Y:S02]  /*6450*/  FFMA.FTZ R4, R40, R34.reuse, R4 ;  /* 0x0000002228047223 */ /* 0x090fe40000010004 */
[-C--:B------:R-:W-:Y:S02]  /*6460*/  FFMA.FTZ R5, R41, R34.reuse, R5 ;  /* 0x0000002229057223 */ /* 0x080fe40000010005 */
[-C--:B------:R-:W-:Y:S02]  /*6470*/  FFMA.FTZ R6, R42, R34.reuse, R6 ;  /* 0x000000222a067223 */ /* 0x080fe40000010006 */
[----:B------:R-:W-:Y:S02]  /*6480*/  FFMA.FTZ R7, R43, R34, R7 ;  /* 0x000000222b077223 */ /* 0x000fe40000010007 */
[----:B0-----:R-:W-:-:S02]  /*6490*/  FFMA.FTZ R8, R44, R35, R4 ;  /* 0x000000232c087223 */ /* 0x001fc40000010004 */
[-C--:B------:R-:W-:Y:S02]  /*64a0*/  FFMA.FTZ R9, R45, R35.reuse, R5 ;  /* 0x000000232d097223 */ /* 0x080fe40000010005 */
[-C--:B------:R-:W-:Y:S02]  /*64b0*/  FFMA.FTZ R10, R46, R35.reuse, R6 ;  /* 0x000000232e0a7223 */ /* 0x080fe40000010006 */
[----:B------:R-:W-:Y:S02]  /*64c0*/  FFMA.FTZ R11, R47, R35, R7 ;  /* 0x000000232f0b7223 */ /* 0x000fe40000010007 */
.L_x_4276:
[----:B------:R-:W-:Y:S05]  /*64d0*/  BSYNC B0 ;  /* 0x0000000000007941 */ /* 0x000fea0003800000 */
.L_x_4275:
[----:B------:R-:W-:-:S13]  /*64e0*/  ISETP.GE.AND P0, PT, R20, R25, PT ;  /* 0x000000191400720c */ /* 0x000fda0003f06270 */
[----:B------:R-:W-:Y:S05]  /*64f0*/  @P0 BRA `(.L_x_4274) ;  /* 0x00000d3000000947 */ /* 0x000fea0003800000 */
[----:B------:R-:W-:Y:S01]  /*6500*/  IADD3 R4, -R16, R25, -R29 ;  /* 0x0000001910047210 */ /* 0x000fe20007ffe91d */
[----:B------:R-:W-:Y:S03]  /*6510*/  BSSY B0, `(.L_x_4285) ;  /* 0x000002f000007945 */ /* 0x000fe60003800000 */
[----:B------:R-:W-:-:S13]  /*6520*/  LOP3.LUT P0, R4, R4, 0x3, RZ, 0xc0, !PT ;  /* 0x0000000304047812 */ /* 0x000fda000780c0ff */
[----:B------:R-:W-:Y:S05]  /*6530*/  @!P0 BRA `(.L_x_4286) ;  /* 0x000002c000008947 */ /* 0x000fea0003800000 */
[----:B------:R-:W-:Y:S01]  /*6540*/  IMAD.MOV.U32 R6, RZ, RZ, R4 ;  /* 0x000000ffff067224 */ /* 0x000fe200078e0004 */
[----:B------:R-:W-:Y:S02]  /*6550*/  LEA R7, R29, 0x410, 0x2 ;  /* 0x000004101d077811 */ /* 0x000fe400078e10ff */
.L_x_4289:
        /* <DEDUP_REMOVED lines=38> */
.L_x_4288:
[----:B------:R-:W-:Y:S05]  /*67c0*/  BSYNC B2 ;  /* 0x0000000000027941 */ /* 0x000fea0003800000 */
.L_x_4287:
[----:B------:R-:W-:Y:S02]  /*67d0*/  IADD3 R20, R20, 0x1, RZ ;  /* 0x0000000114147810 */ /* 0x000fe40007ffe0ff */
[----:B------:R-:W-:Y:S01]  /*67e0*/  IADD3 R7, R7, 0x4, RZ ;  /* 0x0000000407077810 */ /* 0x000fe20007ffe0ff */
[----:B------:R-:W-:Y:S05]  /*67f0*/  @P0 BRA `(.L_x_4289) ;  /* 0xfffffd6000000947 */ /* 0x000fea000383ffff */
.L_x_4286:
[----:B------:R-:W-:Y:S05]  /*6800*/  BSYNC B0 ;  /* 0x0000000000007941 */ /* 0x000fea0003800000 */
.L_x_4285:
[----:B------:R-:W-:-:S04]  /*6810*/  LOP3.LUT R4, RZ, R29, RZ, 0x33, !PT ;  /* 0x0000001dff047212 */ /* 0x000fc800078e33ff */
[----:B------:R-:W-:-:S04]  /*6820*/  IADD3 R4, -R16, R25, R4 ;  /* 0x0000001910047210 */ /* 0x000fc80007ffe104 */
[----:B------:R-:W-:-:S13]  /*6830*/  ISETP.GE.U32.AND P0, PT, R4, 0x3, PT ;  /* 0x000000030400780c */ /* 0x000fda0003f06070 */
[----:B------:R-:W-:Y:S05]  /*6840*/  @!P0 BRA `(.L_x_4274) ;  /* 0x000009e000008947 */ /* 0x000fea0003800000 */
[----:B------:R-:W-:-:S05]  /*6850*/  LEA R5, R20, 0x8, 0x2 ;  /* 0x0000000814057811 */ /* 0x000fca00078e10ff */
[----:B------:R-:W-:-:S05]  /*6860*/  IMAD R5, R16, -0x4, R5 ;  /* 0xfffffffc10057824 */ /* 0x000fca00078e0205 */
[----:B------:R-:W-:Y:S02]  /*6870*/  IADD3 R6, R5, 0x410, RZ ;  /* 0x0000041005067810 */ /* 0x000fe40007ffe0ff */
.L_x_4298:
        /* <DEDUP_REMOVED lines=42> */
.L_x_4291:
[----:B------:R-:W-:Y:S05]  /*6b20*/  BSYNC B0 ;  /* 0x0000000000007941 */ /* 0x000fea0003800000 */
.L_x_4290:
[----:B------:R-:W-:Y:S01]  /*6b30*/  BSSY B0, `(.L_x_4292) ;  /* 0x0000023000007945 */ /* 0x000fe20003800000 */
        /* <DEDUP_REMOVED lines=34> */
.L_x_4293:
[----:B------:R-:W-:Y:S05]  /*6d60*/  BSYNC B0 ;  /* 0x0000000000007941 */ /* 0x000fea0003800000 */
.L_x_4292:
        /* <DEDUP_REMOVED lines=35> */
.L_x_4295:
[----:B------:R-:W-:Y:S05]  /*6fa0*/  BSYNC B0 ;  /* 0x0000000000007941 */ /* 0x000fea0003800000 */
.L_x_4294:
        /* <DEDUP_REMOVED lines=35> */
.L_x_4297:
[----:B------:R-:W-:Y:S05]  /*71e0*/  BSYNC B0 ;  /* 0x0000000000007941 */ /* 0x000fea0003800000 */
.L_x_4296:
[----:B------:R-:W-:Y:S02]  /*71f0*/  IADD3 R20, R20, 0x4, RZ ;  /* 0x0000000414147810 */ /* 0x000fe40007ffe0ff */
[----:B------:R-:W-:Y:S02]  /*7200*/  IADD3 R6, R6, 0x10, RZ ;  /* 0x0000001006067810 */ /* 0x000fe40007ffe0ff */
[----:B------:R-:W-:-:S13]  /*7210*/  ISETP.GE.AND P0, PT, R20, R25, PT ;  /* 0x000000191400720c */ /* 0x000fda0003f06270 */
[----:B------:R-:W-:Y:S05]  /*7220*/  @!P0 BRA `(.L_x_4298) ;  /* 0xfffff65000008947 */ /* 0x000fea000383ffff */
.L_x_4274:
[----:B0-----:R-:W-:Y:S05]  /*7230*/  BSYNC B1 ;  /* 0x0000000000017941 */ /* 0x001fea0003800000 */
.L_x_4273:
[----:B------:R-:W-:Y:S01]  /*7240*/  ISETP.GE.AND P0, PT, R2, 0x28, PT ;  /* 0x000000280200780c */ /* 0x000fe20003f06270 */
[----:B------:R-:W-:Y:S03]  /*7250*/  BSSY B0, `(.L_x_4299) ;  /* 0x0000035000007945 */ /* 0x000fe60003800000 */
[----:B------:R-:W-:-:S13]  /*7260*/  ISETP.LT.U32.AND P0, PT, R23, 0x7f, !P0 ;  /* 0x0000007f1700780c */ /* 0x000fda0004701070 */
[----:B------:R-:W-:Y:S05]  /*7270*/  @!P0 BRA `(.L_x_4300) ;  /* 0x0000032000008947 */ /* 0x000fea0003800000 */
[----:B------:R-:W-:Y:S01]  /*7280*/  IMAD.MOV.U32 R2, RZ, RZ, c[0x0][0x258] ;  /* 0x00009600ff027624 */ /* 0x000fe200078e00ff */
[----:B------:R-:W0:Y:S01]  /*7290*/  LDS R3, [R3+0x410] ;  /* 0x0004100003037984 */ /* 0x000e220000000800 */
        /* <DEDUP_REMOVED lines=48> */
.L_x_4300:
[----:B------:R-:W-:Y:S05]  /*75a0*/  BSYNC B0 ;  /* 0x0000000000007941 */ /* 0x000fea0003800000 */
.L_x_4299:
        /* <DEDUP_REMOVED lines=37> */
.L_x_4257:
[----:B------:R-:W-:Y:S01]  /*7800*/  IMAD.MOV.U32 R84, RZ, RZ, R149 ;  /* 0x000000ffff547224 */ /* 0x000fe200078e0095 */
[----:B------:R-:W-:Y:S01]  /*7810*/  MOV R82, 0x7860 ;  /* 0x0000786000527802 */ /* 0x000fe20000000f00 */
[----:B------:R-:W-:Y:S02]  /*7820*/  IMAD.MOV.U32 R85, RZ, RZ, 0x2 ;  /* 0x00000002ff557424 */ /* 0x000fe400078e00ff */
[----:B------:R-:W-:Y:S02]  /*7830*/  IMAD.MOV.U32 R86, RZ, RZ, 0x1f ;  /* 0x0000001fff567424 */ /* 0x000fe400078e00ff */
[----:B------:R-:W-:Y:S02]  /*7840*/  IMAD.MOV.U32 R87, RZ, RZ, -0x1 ;  /* 0xffffffffff577424 */ /* 0x000fe400078e00ff */
[----:B-----5:R-:W-:Y:S05]  /*7850*/  CALL.REL.NOINC `($__internal_19_$__cuda_sm70_shflsync_bfly_p) ;  /* 0x0000021000007944 */ /* 0x020fea0003c00000 */
[----:B-1----:R-:W-:Y:S01]  /*7860*/  IMAD.MOV.U32 R82, RZ, RZ, R84 ;  /* 0x000000ffff527224 */ /* 0x002fe200078e0054 */
[----:B0-----:R-:W-:Y:S05]  /*7870*/  BRA `(.L_x_4301) ;  /* 0xffffd27000007947 */ /* 0x001fea000383ffff */
.L_x_4258:
[----:B------:R-:W-:Y:S01]  /*7880*/  IMAD.MOV.U32 R84, RZ, RZ, R149 ;  /* 0x000000ffff547224 */ /* 0x000fe200078e0095 */
[----:B------:R-:W-:Y:S01]  /*7890*/  MOV R82, 0x78e0 ;  /* 0x000078e000527802 */ /* 0x000fe20000000f00 */
[----:B------:R-:W-:-:S02]  /*78a0*/  IMAD.MOV.U32 R85, RZ, RZ, 0x1 ;  /* 0x00000001ff557424 */ /* 0x000fc400078e00ff */
[----:B------:R-:W-:Y:S02]  /*78b0*/  IMAD.MOV.U32 R86, RZ, RZ, 0x1f ;  /* 0x0000001fff567424 */ /* 0x000fe400078e00ff */
[----:B------:R-:W-:Y:S02]  /*78c0*/  IMAD.MOV.U32 R87, RZ, RZ, -0x1 ;  /* 0xffffffffff577424 */ /* 0x000fe400078e00ff */
[----:B-----5:R-:W-:Y:S05]  /*78d0*/  CALL.REL.NOINC `($__internal_19_$__cuda_sm70_shflsync_bfly_p) ;  /* 0x0000019000007944 */ /* 0x020fea0003c00000 */
[----:B-1----:R-:W-:Y:S01]  /*78e0*/  IMAD.MOV.U32 R82, RZ, RZ, R84 ;  /* 0x000000ffff527224 */ /* 0x002fe200078e0054 */
[----:B0-----:R-:W-:Y:S05]  /*78f0*/  BRA `(.L_x_4302) ;  /* 0xffffd22000007947 */ /* 0x001fea000383ffff */
.L_x_4262:
[----:B------:R-:W-:Y:S01]  /*7900*/  IMAD.MOV.U32 R84, RZ, RZ, R4 ;  /* 0x000000ffff547224 */ /* 0x000fe200078e0004 */
[----:B------:R-:W-:Y:S01]  /*7910*/  MOV R82, 0x7960 ;  /* 0x0000796000527802 */ /* 0x000fe20000000f00 */
[----:B------:R-:W-:Y:S02]  /*7920*/  IMAD.MOV.U32 R85, RZ, RZ, 0x10 ;  /* 0x00000010ff557424 */ /* 0x000fe400078e00ff */
[----:B------:R-:W-:Y:S02]  /*7930*/  IMAD.MOV.U32 R86, RZ, RZ, 0x1f ;  /* 0x0000001fff567424 */ /* 0x000fe400078e00ff */
[----:B------:R-:W-:Y:S02]  /*7940*/  IMAD.MOV.U32 R87, RZ, RZ, -0x1 ;  /* 0xffffffffff577424 */ /* 0x000fe400078e00ff */
[----:B-12---:R-:W-:Y:S05]  /*7950*/  CALL.REL.NOINC `($__internal_19_$__cuda_sm70_shflsync_bfly_p) ;  /* 0x0000011000007944 */ /* 0x006fea0003c00000 */
[----:B-1----:R-:W-:Y:S01]  /*7960*/  IMAD.MOV.U32 R5, RZ, RZ, R84 ;  /* 0x000000ffff057224 */ /* 0x002fe200078e0054 */
[----:B0-----:R-:W-:Y:S05]  /*7970*/  BRA `(.L_x_4303) ;  /* 0xffffd3d000007947 */ /* 0x001fea000383ffff */
.L_x_4263:
[----:B------:R-:W-:Y:S01]  /*7980*/  IMAD.MOV.U32 R84, RZ, RZ, R7 ;  /* 0x000000ffff547224 */ /* 0x000fe200078e0007 */
[----:B------:R-:W-:Y:S01]  /*7990*/  MOV R82, 0x79e0 ;  /* 0x000079e000527802 */ /* 0x000fe20000000f00 */
[----:B------:R-:W-:-:S02]  /*79a0*/  IMAD.MOV.U32 R85, RZ, RZ, 0x8 ;  /* 0x00000008ff557424 */ /* 0x000fc400078e00ff */
[----:B------:R-:W-:Y:S02]  /*79b0*/  IMAD.MOV.U32 R86, RZ, RZ, 0x1f ;  /* 0x0000001fff567424 */ /* 0x000fe400078e00ff */
[----:B------:R-:W-:Y:S02]  /*79c0*/  IMAD.MOV.U32 R87, RZ, RZ, -0x1 ;  /* 0xffffffffff577424 */ /* 0x000fe400078e00ff */
[----:B012---:R-:W-:Y:S05]  /*79d0*/  CALL.REL.NOINC `($__internal_19_$__cuda_sm70_shflsync_bfly_p) ;  /* 0x0000009000007944 */ /* 0x007fea0003c00000 */
[----:B-1----:R-:W-:Y:S01]  /*79e0*/  FMNMX.FTZ R0, R7, R84, !PT ;  /* 0x0000005407007209 */ /* 0x002fe20007810000 */
[----:B0-----:R-:W-:Y:S01]  /*79f0*/  IMAD.MOV.U32 R85, RZ, RZ, 0x4 ;  /* 0x00000004ff557424 */ /* 0x001fe200078e00ff */
[----:B------:R-:W-:Y:S01]  /*7a00*/  MOV R82, 0x7a50 ;  /* 0x00007a5000527802 */ /* 0x000fe20000000f00 */
[----:B------:R-:W-:Y:S02]  /*7a10*/  IMAD.MOV.U32 R86, RZ, RZ, 0x1f ;  /* 0x0000001fff567424 */ /* 0x000fe400078e00ff */
[----:B------:R-:W-:Y:S02]  /*7a20*/  IMAD.MOV.U32 R87, RZ, RZ, -0x1 ;  /* 0xffffffffff577424 */ /* 0x000fe400078e00ff */
[----:B------:R-:W-:Y:S02]  /*7a30*/  IMAD.MOV.U32 R84, RZ, RZ, R0 ;  /* 0x000000ffff547224 */ /* 0x000fe400078e0000 */
[----:B------:R-:W-:Y:S05]  /*7a40*/  CALL.REL.NOINC `($__internal_19_$__cuda_sm70_shflsync_bfly_p) ;  /* 0x0000002000007944 */ /* 0x000fea0003c00000 */
[----:B-1----:R-:W-:Y:S01]  /*7a50*/  IMAD.MOV.U32 R5, RZ, RZ, R84 ;  /* 0x000000ffff057224 */ /* 0x002fe200078e0054 */
[----:B0-----:R-:W-:Y:S05]  /*7a60*/  BRA `(.L_x_4304) ;  /* 0xffffd33000007947 */ /* 0x001fea000383ffff */
        .weak           $__internal_19_$__cuda_sm70_shflsync_bfly_p
        .type           $__internal_19_$__cuda_sm70_shflsync_bfly_p,@function
        .size           $__internal_19_$__cuda_sm70_shflsync_bfly_p,(.L_x_4325 - $__internal_19_$__cuda_sm70_shflsync_bfly_p)
$__internal_19_$__cuda_sm70_shflsync_bfly_p:
[----:B------:R-:W-:Y:S01]  /*7a70*/  IMAD.MOV.U32 R83, RZ, RZ, 0x0 ;  /* 0x00000000ff537424 */ /* 0x000fe200078e00ff */
[----:B------:R-:W-:Y:S04]  /*7a80*/  WARPSYNC R87 ;  /* 0x0000005700007348 */ /* 0x000fe80003800000 */
[----:B------:R0:W1:Y:S01]  /*7a90*/  SHFL.BFLY PT, R84, R84, R85, R86 ;  /* 0x0c00005554547389 */ /* 0x00006200000e0056 */
[----:B------:R-:W-:Y:S05]  /*7aa0*/  RET.REL.NODEC R82 `(_ZN4mmha33masked_multihead_attention_kernelIfLi160ELi256ELi4ELi64ELi64ELb0ELb0EEEv26Multihead_attention_paramsIT_XT5_EE) ;  /* 0xffff855052007950 */ /* 0x000fea0003c3ffff */
.L_x_4305:
        /* <DEDUP_REMOVED lines=13> */
.L_x_4325:


//--------------------- .nv.global.init           --------------------------
	.section	.nv.global.init,"aw",@progbits
.nv.global.init:
	.type		$str,@object
	.size		$str,($str$1 - $str)
$str:
        /*0000*/ 	.byte	0x68, 0x61, 0x6c, 0x66, 0x5f, 0x72, 0x6f, 0x74, 0x61, 0x72, 0x79, 0x5f, 0x64, 0x69, 0x6d, 0x20
        /*0010*/ 	.byte	0x25, 0x20, 0x51, 0x4b, 0x5f, 0x56, 0x45, 0x43, 0x5f, 0x53, 0x49, 0x5a, 0x45, 0x20, 0x3d, 0x3d
        /*0020*/ 	.byte	0x20, 0x30, 0x00
	.type		$str$1,@object
	.size		$str$1,(__unnamed_16 - $str$1)
$str$1:
        /* <DEDUP_REMOVED lines=9> */
        /*00b3*/ 	.byte	0x6c, 0x61, 0x74, 0x65, 0x2e, 0x68, 0x70, 0x70, 0x00
	.type		__unnamed_16,@object
	.size		__unnamed_16,(__unnamed_17 - __unnamed_16)
__unnamed_16:
        /* <DEDUP_REMOVED lines=18> */
        /*01dc*/ 	.byte	0x65, 0x5d, 0x00
	.type		__unnamed_17,@object
	.size		__unnamed_17,(__unnamed_13 - __unnamed_17)
__unnamed_17:
        /* <DEDUP_REMOVED lines=19> */
	.type		__unnamed_13,@object
	.size		__unnamed_13,(__unnamed_18 - __unnamed_13)
__unnamed_13:
        /* <DEDUP_REMOVED lines=19> */
	.type		__unnamed_18,@object
	.size		__unnamed_18,(__unnamed_4 - __unnamed_18)
__unnamed_18:
        /* <DEDUP_REMOVED lines=19> */
	.type		__unnamed_4,@object
	.size		__unnamed_4,(__unnamed_1 - __unnamed_4)
__unnamed_4:
        /* <DEDUP_REMOVED lines=19> */
	.type		__unnamed_1,@object
	.size		__unnamed_1,(__unnamed_5 - __unnamed_1)
__unnamed_1:
        /* <DEDUP_REMOVED lines=19> */
	.type		__unnamed_5,@object
	.size		__unnamed_5,(__unnamed_15 - __unnamed_5)
__unnamed_5:
        /* <DEDUP_REMOVED lines=19> */
	.type		__unnamed_15,@object
	.size		__unnamed_15,(__unnamed_6 - __unnamed_15)
__unnamed_15:
        /* <DEDUP_REMOVED lines=19> */
	.type		__unnamed_6,@object
	.size		__unnamed_6,(__unnamed_14 - __unnamed_6)
__unnamed_6:
        /* <DEDUP_REMOVED lines=19> */
	.type		__unnamed_14,@object
	.size		__unnamed_14,(__unnamed_3 - __unnamed_14)
__unnamed_14:
        /* <DEDUP_REMOVED lines=19> */
	.type		__unnamed_3,@object
	.size		__unnamed_3,(__unnamed_2 - __unnamed_3)
__unnamed_3:
        /* <DEDUP_REMOVED lines=18> */
        /*0d48*/ 	.byte	0x61, 0x6c, 0x73, 0x65, 0x5d, 0x00
	.type		__unnamed_2,@object
	.size		__unnamed_2,(__unnamed_22 - __unnamed_2)
__unnamed_2:
        /* <DEDUP_REMOVED lines=19> */
	.type		__unnamed_22,@object
	.size		__unnamed_22,(__unnamed_19 - __unnamed_22)
__unnamed_22:
        /* <DEDUP_REMOVED lines=19> */
	.type		__unnamed_19,@object
	.size		__unnamed_19,(__unnamed_23 - __unnamed_19)
__unnamed_19:
        /* <DEDUP_REMOVED lines=18> */
        /*10c0*/ 	.byte	0x41, 0x4d, 0x53, 0x20, 0x3d, 0x20, 0x66, 0x61, 0x6c, 0x73, 0x65, 0x5d, 0x00
	.type		__unnamed_23,@object
	.size		__unnamed_23,(__unnamed_10 - __unnamed_23)
__unnamed_23:
        /* <DEDUP_REMOVED lines=19> */
	.type		__unnamed_10,@object
	.size		__unnamed_10,(__unnamed_24 - __unnamed_10)
__unnamed_10:
        /* <DEDUP_REMOVED lines=19> */
	.type		__unnamed_24,@object
	.size		__unnamed_24,(__unnamed_21 - __unnamed_24)
__unnamed_24:
        /* <DEDUP_REMOVED lines=19> */
	.type		__unnamed_21,@object
	.size		__unnamed_21,(__unnamed_11 - __unnamed_21)
__unnamed_21:
        /* <DEDUP_REMOVED lines=18> */
        /*1574*/ 	.byte	0x45, 0x41, 0x4d, 0x53, 0x20, 0x3d, 0x20, 0x66, 0x61, 0x6c, 0x73, 0x65, 0x5d, 0x00
	.type		__unnamed_11,@object
	.size		__unnamed_11,(__unnamed_7 - __unnamed_11)
__unnamed_11:
        /* <DEDUP_REMOVED lines=19> */
	.type		__unnamed_7,@object
	.size		__unnamed_7,(__unnamed_20 - __unnamed_7)
__unnamed_7:
        /* <DEDUP_REMOVED lines=19> */
	.type		__unnamed_20,@object
	.size		__unnamed_20,(__unnamed_12 - __unnamed_20)
__unnamed_20:
        /* <DEDUP_REMOVED lines=19> */
	.type		__unnamed_12,@object
	.size		__unnamed_12,(__unnamed_9 - __unnamed_12)
__unnamed_12:
        /* <DEDUP_REMOVED lines=19> */
	.type		__unnamed_9,@object
	.size		__unnamed_9,(__unnamed_8 - __unnamed_9)
__unnamed_9:
        /* <DEDUP_REMOVED lines=18> */
        /*1b5a*/ 	.byte	0x42, 0x45, 0x41, 0x4d, 0x53, 0x20, 0x3d, 0x20, 0x66, 0x61, 0x6c, 0x73, 0x65, 0x5d, 0x00
	.type		__unnamed_8,@object
	.size		__unnamed_8,(.L_7 - __unnamed_8)
__unnamed_8:
        /* <DEDUP_REMOVED lines=19> */
.L_7:


//--------------------- .nv.shared._ZN4mmha33masked_multihead_attention_kernelItLi160ELi256ELi1ELi32ELi256ELb1ELb1EEEv26Multihead_attention_paramsIT_XT5_EE --------------------------
	.section	.nv.shared._ZN4mmha33masked_multihead_attention_kernelItLi160ELi256ELi1ELi32ELi256ELb1ELb1EEEv26Multihead_attention_paramsIT_XT5_EE,"aw",@nobits
	.sectionflags	@""
	.align	16
.nv.shared._ZN4mmha33masked_multihead_attention_kernelItLi160ELi256ELi1ELi32ELi256ELb1ELb1EEEv26Multihead_attention_paramsIT_XT5_EE:
	.zero		1088


//--------------------- .nv.shared._ZN4mmha33masked_multihead_attention_kernelItLi160ELi256ELi2ELi32ELi128ELb1ELb1EEEv26Multihead_attention_paramsIT_XT5_EE --------------------------
	.section	.nv.shared._ZN4mmha33masked_multihead_attention_kernelItLi160ELi256ELi2ELi32ELi128ELb1ELb1EEEv26Multihead_attention_paramsIT_XT5_EE,"aw",@nobits
	.sectionflags	@""
	.align	16
.nv.shared._ZN4mmha33masked_multihead_attention_kernelItLi160ELi256ELi2ELi32ELi128ELb1ELb1EEEv26Multihead_attention_paramsIT_XT5_EE:
	.zero		1056


//--------------------- .nv.shared._ZN4mmha33masked_multihead_attention_kernelItLi160ELi256ELi4ELi32ELi64ELb1ELb1EEEv26Multihead_attention_paramsIT_XT5_EE --------------------------
	.section	.nv.shared._ZN4mmha33masked_multihead_attention_kernelItLi160ELi256ELi4ELi32ELi64ELb1ELb1EEEv26Multihead_attention_paramsIT_XT5_EE,"aw",@nobits
	.sectionflags	@""
	.align	16
.nv.shared._ZN4mmha33masked_multihead_attention_kernelItLi160ELi256ELi4ELi32ELi64ELb1ELb1EEEv26Multihead_attention_paramsIT_XT5_EE:
	.zero		1040


//--------------------- .nv.shared._ZN4mmha33masked_multihead_attention_kernelItLi160ELi256ELi1ELi32ELi256ELb1ELb0EEEv26Multihead_attention_paramsIT_XT5_EE --------------------------
	.section	.nv.shared._ZN4mmha33masked_multihead_attention_kernelItLi160ELi256ELi1ELi32ELi256ELb1ELb0EEEv26Multihead_attention_paramsIT_XT5_EE,"aw",@nobits
	.sectionflags	@""
	.align	16
.nv.shared._ZN4mmha33masked_multihead_attention_kernelItLi160ELi256ELi1ELi32ELi256ELb1ELb0EEEv26Multihead_attention_paramsIT_XT5_EE:
	.zero		1088


//--------------------- .nv.shared._ZN4mmha33masked_multihead_attention_kernelItLi160ELi256ELi2ELi32ELi128ELb1ELb0EEEv26Multihead_attention_paramsIT_XT5_EE --------------------------
	.section	.nv.shared._ZN4mmha33masked_multihead_attention_kernelItLi160ELi256ELi2ELi32ELi128ELb1ELb0EEEv26Multihead_attention_paramsIT_XT5_EE,"aw",@nobits
	.sectionflags	@""
	.align	16
.nv.shared._ZN4mmha33masked_multihead_attention_kernelItLi160ELi256ELi2ELi32ELi128ELb1ELb0EEEv26Multihead_attention_paramsIT_XT5_EE:
	.zero		1056


//--------------------- .nv.shared._ZN4mmha33masked_multihead_attention_kernelItLi160ELi256ELi4ELi32ELi64ELb1ELb0EEEv26Multihead_attention_paramsIT_XT5_EE --------------------------
	.section	.nv.shared._ZN4mmha33masked_multihead_attention_kernelItLi160ELi256ELi4ELi32ELi64ELb1ELb0EEEv26Multihead_attention_paramsIT_XT5_EE,"aw",@nobits
	.sectionflags	@""
	.align	16
.nv.shared._ZN4mmha33masked_multihead_attention_kernelItLi160ELi256ELi4ELi32ELi64ELb1ELb0EEEv26Multihead_attention_paramsIT_XT5_EE:
	.zero		1040


//--------------------- .nv.shared._ZN4mmha33masked_multihead_attention_kernelIfLi160ELi256ELi1ELi64ELi256ELb1ELb1EEEv26Multihead_attention_paramsIT_XT5_EE --------------------------
	.section	.nv.shared._ZN4mmha33masked_multihead_attention_kernelIfLi160ELi256ELi1ELi64ELi256ELb1ELb1EEEv26Multihead_attention_paramsIT_XT5_EE,"aw",@nobits
	.sectionflags	@""
	.align	16
.nv.shared._ZN4mmha33masked_multihead_attention_kernelIfLi160ELi256ELi1ELi64ELi256ELb1ELb1EEEv26Multihead_attention_paramsIT_XT5_EE:
	.zero		2112


//--------------------- .nv.shared._ZN4mmha33masked_multihead_attention_kernelIfLi160ELi256ELi2ELi64ELi128ELb1ELb1EEEv26Multihead_attention_paramsIT_XT5_EE --------------------------
	.section	.nv.shared._ZN4mmha33masked_multihead_attention_kernelIfLi160ELi256ELi2ELi64ELi128ELb1ELb1EEEv26Multihead_attention_paramsIT_XT5_EE,"aw",@nobits
	.sectionflags	@""
	.align	16
.nv.shared._ZN4mmha33masked_multihead_attention_kernelIfLi160ELi256ELi2ELi64ELi128ELb1ELb1EEEv26Multihead_attention_paramsIT_XT5_EE:
	.zero		2080


//--------------------- .nv.shared._ZN4mmha33masked_multihead_attention_kernelIfLi160ELi256ELi4ELi64ELi64ELb1ELb1EEEv26Multihead_attention_paramsIT_XT5_EE --------------------------
	.section	.nv.shared._ZN4mmha33masked_multihead_attention_kernelIfLi160ELi256ELi4ELi64ELi64ELb1ELb1EEEv26Multihead_attention_paramsIT_XT5_EE,"aw",@nobits
	.sectionflags	@""
	.align	16
.nv.shared._ZN4mmha33masked_multihead_attention_kernelIfLi160ELi256ELi4ELi64ELi64ELb1ELb1EEEv26Multihead_attention_paramsIT_XT5_EE:
	.zero		2064


//--------------------- .nv.shared._ZN4mmha33masked_multihead_attention_kernelIfLi160ELi256ELi1ELi64ELi256ELb1ELb0EEEv26Multihead_attention_paramsIT_XT5_EE --------------------------
	.section	.nv.shared._ZN4mmha33masked_multihead_attention_kernelIfLi160ELi256ELi1ELi64ELi256ELb1ELb0EEEv26Multihead_attention_paramsIT_XT5_EE,"aw",@nobits
	.sectionflags	@""
	.align	16
.nv.shared._ZN4mmha33masked_multihead_attention_kernelIfLi160ELi256ELi1ELi64ELi256ELb1ELb0EEEv26Multihead_attention_paramsIT_XT5_EE:
	.zero		2112


//--------------------- .nv.shared._ZN4mmha33masked_multihead_attention_kernelIfLi160ELi256ELi2ELi64ELi128ELb1ELb0EEEv26Multihead_attention_paramsIT_XT5_EE --------------------------
	.section	.nv.shared._ZN4mmha33masked_multihead_attention_kernelIfLi160ELi256ELi2ELi64ELi128ELb1ELb0EEEv26Multihead_attention_paramsIT_XT5_EE,"aw",@nobits
	.sectionflags	@""
	.align	16
.nv.shared._ZN4mmha33masked_multihead_attention_kernelIfLi160ELi256ELi2ELi64ELi128ELb1ELb0EEEv26Multihead_attention_paramsIT_XT5_EE:
	.zero		2080


//--------------------- .nv.shared._ZN4mmha33masked_multihead_attention_kernelIfLi160ELi256ELi4ELi64ELi64ELb1ELb0EEEv26Multihead_attention_paramsIT_XT5_EE --------------------------
	.section	.nv.shared._ZN4mmha33masked_multihead_attention_kernelIfLi160ELi256ELi4ELi64ELi64ELb1ELb0EEEv26Multihead_attention_paramsIT_XT5_EE,"aw",@nobits
	.sectionflags	@""
	.align	16
.nv.shared._ZN4mmha33masked_multihead_attention_kernelIfLi160ELi256ELi4ELi64ELi64ELb1ELb0EEEv26Multihead_attention_paramsIT_XT5_EE:
	.zero		2064


//--------------------- .nv.shared._ZN4mmha33masked_multihead_attention_kernelItLi160ELi256ELi1ELi32ELi256ELb0ELb1EEEv26Multihead_attention_paramsIT_XT5_EE --------------------------
	.section	.nv.shared._ZN4mmha33masked_multihead_attention_kernelItLi160ELi256ELi1ELi32ELi256ELb0ELb1EEEv26Multihead_attention_paramsIT_XT5_EE,"aw",@nobits
	.sectionflags	@""
	.align	16
.nv.shared._ZN4mmha33masked_multihead_attention_kernelItLi160ELi256ELi1ELi32ELi256ELb0ELb1EEEv26Multihead_attention_paramsIT_XT5_EE:
	.zero		576


//--------------------- .nv.shared._ZN4mmha33masked_multihead_attention_kernelItLi160ELi256ELi2ELi32ELi128ELb0ELb1EEEv26Multihead_attention_paramsIT_XT5_EE --------------------------
	.section	.nv.shared._ZN4mmha33masked_multihead_attention_kernelItLi160ELi256ELi2ELi32ELi128ELb0ELb1EEEv26Multihead_attention_paramsIT_XT5_EE,"aw",@nobits
	.sectionflags	@""
	.align	16
.nv.shared._ZN4mmha33masked_multihead_attention_kernelItLi160ELi256ELi2ELi32ELi128ELb0ELb1EEEv26Multihead_attention_paramsIT_XT5_EE:
	.zero		544


//--------------------- .nv.shared._ZN4mmha33masked_multihead_attention_kernelItLi160ELi256ELi4ELi32ELi64ELb0ELb1EEEv26Multihead_attention_paramsIT_XT5_EE --------------------------
	.section	.nv.shared._ZN4mmha33masked_multihead_attention_kernelItLi160ELi256ELi4ELi32ELi64ELb0ELb1EEEv26Multihead_attention_paramsIT_XT5_EE,"aw",@nobits
	.sectionflags	@""
	.align	16
.nv.shared._ZN4mmha33masked_multihead_attention_kernelItLi160ELi256ELi4ELi32ELi64ELb0ELb1EEEv26Multihead_attention_paramsIT_XT5_EE:
	.zero		528


//--------------------- .nv.shared._ZN4mmha33masked_multihead_attention_kernelItLi160ELi256ELi1ELi32ELi256ELb0ELb0EEEv26Multihead_attention_paramsIT_XT5_EE --------------------------
	.section	.nv.shared._ZN4mmha33masked_multihead_attention_kernelItLi160ELi256ELi1ELi32ELi256ELb0ELb0EEEv26Multihead_attention_paramsIT_XT5_EE,"aw",@nobits
	.sectionflags	@""
	.align	16
.nv.shared._ZN4mmha33masked_multihead_attention_kernelItLi160ELi256ELi1ELi32ELi256ELb0ELb0EEEv26Multihead_attention_paramsIT_XT5_EE:
	.zero		576


//--------------------- .nv.shared._ZN4mmha33masked_multihead_attention_kernelItLi160ELi256ELi2ELi32ELi128ELb0ELb0EEEv26Multihead_attention_paramsIT_XT5_EE --------------------------
	.section	.nv.shared._ZN4mmha33masked_multihead_attention_kernelItLi160ELi256ELi2ELi32ELi128ELb0ELb0EEEv26Multihead_attention_paramsIT_XT5_EE,"aw",@nobits
	.sectionflags	@""
	.align	16
.nv.shared._ZN4mmha33masked_multihead_attention_kernelItLi160ELi256ELi2ELi32ELi128ELb0ELb0EEEv26Multihead_attention_paramsIT_XT5_EE:
	.zero		544


//--------------------- .nv.shared._ZN4mmha33masked_multihead_attention_kernelItLi160ELi256ELi4ELi32ELi64ELb0ELb0EEEv26Multihead_attention_paramsIT_XT5_EE --------------------------
	.section	.nv.shared._ZN4mmha33masked_multihead_attention_kernelItLi160ELi256ELi4ELi32ELi64ELb0ELb0EEEv26Multihead_attention_paramsIT_XT5_EE,"aw",@nobits
	.sectionflags	@""
	.align	16
.nv.shared._ZN4mmha33masked_multihead_attention_kernelItLi160ELi256ELi4ELi32ELi64ELb0ELb0EEEv26Multihead_attention_paramsIT_XT5_EE:
	.zero		528


//--------------------- .nv.shared._ZN4mmha33masked_multihead_attention_kernelIfLi160ELi256ELi1ELi64ELi256ELb0ELb1EEEv26Multihead_attention_paramsIT_XT5_EE --------------------------
	.section	.nv.shared._ZN4mmha33masked_multihead_attention_kernelIfLi160ELi256ELi1ELi64ELi256ELb0ELb1EEEv26Multihead_attention_paramsIT_XT5_EE,"aw",@nobits
	.sectionflags	@""
	.align	16
.nv.shared._ZN4mmha33masked_multihead_attention_kernelIfLi160ELi256ELi1ELi64ELi256ELb0ELb1EEEv26Multihead_attention_paramsIT_XT5_EE:
	.zero		1088


//--------------------- .nv.shared._ZN4mmha33masked_multihead_attention_kernelIfLi160ELi256ELi2ELi64ELi128ELb0ELb1EEEv26Multihead_attention_paramsIT_XT5_EE --------------------------
	.section	.nv.shared._ZN4mmha33masked_multihead_attention_kernelIfLi160ELi256ELi2ELi64ELi128ELb0ELb1EEEv26Multihead_attention_paramsIT_XT5_EE,"aw",@nobits
	.sectionflags	@""
	.align	16
.nv.shared._ZN4mmha33masked_multihead_attention_kernelIfLi160ELi256ELi2ELi64ELi128ELb0ELb1EEEv26Multihead_attention_paramsIT_XT5_EE:
	.zero		1056


//--------------------- .nv.shared._ZN4mmha33masked_multihead_attention_kernelIfLi160ELi256ELi4ELi64ELi64ELb0ELb1EEEv26Multihead_attention_paramsIT_XT5_EE --------------------------
	.section	.nv.shared._ZN4mmha33masked_multihead_attention_kernelIfLi160ELi256ELi4ELi64ELi64ELb0ELb1EEEv26Multihead_attention_paramsIT_XT5_EE,"aw",@nobits
	.sectionflags	@""
	.align	16
.nv.shared._ZN4mmha33masked_multihead_attention_kernelIfLi160ELi256ELi4ELi64ELi64ELb0ELb1EEEv26Multihead_attention_paramsIT_XT5_EE:
	.zero		1040


//--------------------- .nv.shared._ZN4mmha33masked_multihead_attention_kernelIfLi160ELi256ELi1ELi64ELi256ELb0ELb0EEEv26Multihead_attention_paramsIT_XT5_EE --------------------------
	.section	.nv.shared._ZN4mmha33masked_multihead_attention_kernelIfLi160ELi256ELi1ELi64ELi256ELb0ELb0EEEv26Multihead_attention_paramsIT_XT5_EE,"aw",@nobits
	.sectionflags	@""
	.align	16
.nv.shared._ZN4mmha33masked_multihead_attention_kernelIfLi160ELi256ELi1ELi64ELi256ELb0ELb0EEEv26Multihead_attention_paramsIT_XT5_EE:
	.zero		1088


//--------------------- .nv.shared._ZN4mmha33masked_multihead_attention_kernelIfLi160ELi256ELi2ELi64ELi128ELb0ELb0EEEv26Multihead_attention_paramsIT_XT5_EE --------------------------
	.section	.nv.shared._ZN4mmha33masked_multihead_attention_kernelIfLi160ELi256ELi2ELi64ELi128ELb0ELb0EEEv26Multihead_attention_paramsIT_XT5_EE,"aw",@nobits
	.sectionflags	@""
	.align	16
.nv.shared._ZN4mmha33masked_multihead_attention_kernelIfLi160ELi256ELi2ELi64ELi128ELb0ELb0EEEv26Multihead_attention_paramsIT_XT5_EE:
	.zero		1056


//--------------------- .nv.shared._ZN4mmha33masked_multihead_attention_kernelIfLi160ELi256ELi4ELi64ELi64ELb0ELb0EEEv26Multihead_attention_paramsIT_XT5_EE --------------------------
	.section	.nv.shared._ZN4mmha33masked_multihead_attention_kernelIfLi160ELi256ELi4ELi64ELi64ELb0ELb0EEEv26Multihead_attention_paramsIT_XT5_EE,"aw",@nobits
	.sectionflags	@""
	.align	16
.nv.shared._ZN4mmha33masked_multihead_attention_kernelIfLi160ELi256ELi4ELi64ELi64ELb0ELb0EEEv26Multihead_attention_paramsIT_XT5_EE:
	.zero		1040


//--------------------- SYMBOLS --------------------------

	.type		__assertfail,@function
